	.target	sm_80

	.elftype	@"ET_EXEC"


//--------------------- .note.nv.tkinfo           --------------------------
	.section	.note.nv.tkinfo,"",@"SHT_NOTE"
	.sectionflags	@"SHF_NOTE_NV_TKINFO"
	.tkinfo
        /*0018*/ 	.word	0x00000002
        /*0030*/ 	.string	""
        /*0030*/ 	.string	"ptxas"
        /*0030*/ 	.string	"Cuda compilation tools, release 13.0, V13.0.88"
        /*0030*/ 	.string	"Build cuda_13.0.r13.0/compiler.36424714_0"
        /*0030*/ 	.string	"-arch sm_80 -m 64 "



//--------------------- .note.nv.cuinfo           --------------------------
	.section	.note.nv.cuinfo,"",@"SHT_NOTE"
	.sectionflags	@"SHF_NOTE_NV_CUINFO"
        /*0018*/ 	.short	0x0002
        /*001a*/ 	.short	0x0050
        /*001c*/ 	.short	0x0082
	.zero		2


//--------------------- .nv.info                  --------------------------
	.section	.nv.info,"",@"SHT_CUDA_INFO"
	.align	4


	//----- nvinfo : EIATTR_REGCOUNT
	.align		4
        /*0000*/ 	.byte	0x04, 0x2f
        /*0002*/ 	.short	(.L_35 - .L_34)
	.align		4
.L_34:
        /*0004*/ 	.word	index@(_ZN2at6native29vectorized_elementwise_kernelILi8EZZZNS0_53_GLOBAL__N__52d73765_15_RenormKernel_cu_1520ed90_310624renorm_scale_factor_implERNS_18TensorIteratorBaseEdENKUlvE_clEvENKUlvE_clEvEUldE_St5arrayIPcLm2EEEEviT0_T1_)
        /*0008*/ 	.word	0x00000004


	//----- nvinfo : EIATTR_FRAME_SIZE
	.align		4
.L_35:
        /*000c*/ 	.byte	0x04, 0x11
        /*000e*/ 	.short	(.L_37 - .L_36)
	.align		4
.L_36:
        /*0010*/ 	.word	index@(_ZN2at6native29vectorized_elementwise_kernelILi8EZZZNS0_53_GLOBAL__N__52d73765_15_RenormKernel_cu_1520ed90_310624renorm_scale_factor_implERNS_18TensorIteratorBaseEdENKUlvE_clEvENKUlvE_clEvEUldE_St5arrayIPcLm2EEEEviT0_T1_)
        /*0014*/ 	.word	0x00000000


	//----- nvinfo : EIATTR_REGCOUNT
	.align		4
.L_37:
        /*0018*/ 	.byte	0x04, 0x2f
        /*001a*/ 	.short	(.L_39 - .L_38)
	.align		4
.L_38:
        /*001c*/ 	.word	index@(_ZN2at6native29vectorized_elementwise_kernelILi4EZZZNS0_53_GLOBAL__N__52d73765_15_RenormKernel_cu_1520ed90_310624renorm_scale_factor_implERNS_18TensorIteratorBaseEdENKUlvE_clEvENKUlvE_clEvEUldE_St5arrayIPcLm2EEEEviT0_T1_)
        /*0020*/ 	.word	0x0000002f


	//----- nvinfo : EIATTR_FRAME_SIZE
	.align		4
.L_39:
        /*0024*/ 	.byte	0x04, 0x11
        /*0026*/ 	.short	(.L_41 - .L_40)
	.align		4
.L_40:
        /*0028*/ 	.word	index@($__internal_5_$__cuda_sm20_div_rn_f64_full)
        /*002c*/ 	.word	0x00000000


	//----- nvinfo : EIATTR_FRAME_SIZE
	.align		4
.L_41:
        /*0030*/ 	.byte	0x04, 0x11
        /*0032*/ 	.short	(.L_43 - .L_42)
	.align		4
.L_42:
        /*0034*/ 	.word	index@(_ZN2at6native29vectorized_elementwise_kernelILi4EZZZNS0_53_GLOBAL__N__52d73765_15_RenormKernel_cu_1520ed90_310624renorm_scale_factor_implERNS_18TensorIteratorBaseEdENKUlvE_clEvENKUlvE_clEvEUldE_St5arrayIPcLm2EEEEviT0_T1_)
        /*0038*/ 	.word	0x00000000


	//----- nvinfo : EIATTR_REGCOUNT
	.align		4
.L_43:
        /*003c*/ 	.byte	0x04, 0x2f
        /*003e*/ 	.short	(.L_45 - .L_44)
	.align		4
.L_44:
        /*0040*/ 	.word	index@(_ZN2at6native29vectorized_elementwise_kernelILi2EZZZNS0_53_GLOBAL__N__52d73765_15_RenormKernel_cu_1520ed90_310624renorm_scale_factor_implERNS_18TensorIteratorBaseEdENKUlvE_clEvENKUlvE_clEvEUldE_St5arrayIPcLm2EEEEviT0_T1_)
        /*0044*/ 	.word	0x0000002f


	//----- nvinfo : EIATTR_FRAME_SIZE
	.align		4
.L_45:
        /*0048*/ 	.byte	0x04, 0x11
        /*004a*/ 	.short	(.L_47 - .L_46)
	.align		4
.L_46:
        /*004c*/ 	.word	index@($__internal_4_$__cuda_sm20_div_rn_f64_full)
        /*0050*/ 	.word	0x00000000


	//----- nvinfo : EIATTR_FRAME_SIZE
	.align		4
.L_47:
        /*0054*/ 	.byte	0x04, 0x11
        /*0056*/ 	.short	(.L_49 - .L_48)
	.align		4
.L_48:
        /*0058*/ 	.word	index@(_ZN2at6native29vectorized_elementwise_kernelILi2EZZZNS0_53_GLOBAL__N__52d73765_15_RenormKernel_cu_1520ed90_310624renorm_scale_factor_implERNS_18TensorIteratorBaseEdENKUlvE_clEvENKUlvE_clEvEUldE_St5arrayIPcLm2EEEEviT0_T1_)
        /*005c*/ 	.word	0x00000000


	//----- nvinfo : EIATTR_REGCOUNT
	.align		4
.L_49:
        /*0060*/ 	.byte	0x04, 0x2f
        /*0062*/ 	.short	(.L_51 - .L_50)
	.align		4
.L_50:
        /*0064*/ 	.word	index@(_ZN2at6native27unrolled_elementwise_kernelIZZZNS0_53_GLOBAL__N__52d73765_15_RenormKernel_cu_1520ed90_310624renorm_scale_factor_implERNS_18TensorIteratorBaseEdENKUlvE_clEvENKUlvE_clEvEUldE_St5arrayIPcLm2EELi4E23TrivialOffsetCalculatorILi1EjESC_NS0_6memory15LoadWithoutCastENSD_16StoreWithoutCastEEEviT_T0_T2_T3_T4_T5_)
        /*0068*/ 	.word	0x00000024


	//----- nvinfo : EIATTR_FRAME_SIZE
	.align		4
.L_51:
        /*006c*/ 	.byte	0x04, 0x11
        /*006e*/ 	.short	(.L_53 - .L_52)
	.align		4
.L_52:
        /*0070*/ 	.word	index@($__internal_3_$__cuda_sm20_div_rn_f64_full)
        /*0074*/ 	.word	0x00000000


	//----- nvinfo : EIATTR_FRAME_SIZE
	.align		4
.L_53:
        /*0078*/ 	.byte	0x04, 0x11
        /*007a*/ 	.short	(.L_55 - .L_54)
	.align		4
.L_54:
        /*007c*/ 	.word	index@(_ZN2at6native27unrolled_elementwise_kernelIZZZNS0_53_GLOBAL__N__52d73765_15_RenormKernel_cu_1520ed90_310624renorm_scale_factor_implERNS_18TensorIteratorBaseEdENKUlvE_clEvENKUlvE_clEvEUldE_St5arrayIPcLm2EELi4E23TrivialOffsetCalculatorILi1EjESC_NS0_6memory15LoadWithoutCastENSD_16StoreWithoutCastEEEviT_T0_T2_T3_T4_T5_)
        /*0080*/ 	.word	0x00000000


	//----- nvinfo : EIATTR_REGCOUNT
	.align		4
.L_55:
        /*0084*/ 	.byte	0x04, 0x2f
        /*0086*/ 	.short	(.L_57 - .L_56)
	.align		4
.L_56:
        /*0088*/ 	.word	index@(_ZN2at6native18elementwise_kernelILi128ELi2EZNS0_22gpu_kernel_impl_nocastIZZZNS0_53_GLOBAL__N__52d73765_15_RenormKernel_cu_1520ed90_310624renorm_scale_factor_implERNS_18TensorIteratorBaseEdENKUlvE_clEvENKUlvE_clEvEUldE_EEvS5_RKT_EUliE_EEviT1_)
        /*008c*/ 	.word	0x0000001b


	//----- nvinfo : EIATTR_FRAME_SIZE
	.align		4
.L_57:
        /*0090*/ 	.byte	0x04, 0x11
        /*0092*/ 	.short	(.L_59 - .L_58)
	.align		4
.L_58:
        /*0094*/ 	.word	index@($__internal_2_$__cuda_sm20_div_rn_f64_full)
        /*0098*/ 	.word	0x00000000


	//----- nvinfo : EIATTR_FRAME_SIZE
	.align		4
.L_59:
        /*009c*/ 	.byte	0x04, 0x11
        /*009e*/ 	.short	(.L_61 - .L_60)
	.align		4
.L_60:
        /*00a0*/ 	.word	index@(_ZN2at6native18elementwise_kernelILi128ELi2EZNS0_22gpu_kernel_impl_nocastIZZZNS0_53_GLOBAL__N__52d73765_15_RenormKernel_cu_1520ed90_310624renorm_scale_factor_implERNS_18TensorIteratorBaseEdENKUlvE_clEvENKUlvE_clEvEUldE_EEvS5_RKT_EUliE_EEviT1_)
        /*00a4*/ 	.word	0x00000000


	//----- nvinfo : EIATTR_REGCOUNT
	.align		4
.L_61:
        /*00a8*/ 	.byte	0x04, 0x2f
        /*00aa*/ 	.short	(.L_63 - .L_62)
	.align		4
.L_62:
        /*00ac*/ 	.word	index@(_ZN2at6native27unrolled_elementwise_kernelIZZZNS0_53_GLOBAL__N__52d73765_15_RenormKernel_cu_1520ed90_310624renorm_scale_factor_implERNS_18TensorIteratorBaseEdENKUlvE_clEvENKUlvE_clEvEUldE_St5arrayIPcLm2EELi4E23TrivialOffsetCalculatorILi1EjESC_NS0_6memory12LoadWithCastILi1EEENSD_13StoreWithCastILi1EEEEEviT_T0_T2_T3_T4_T5_)
        /*00b0*/ 	.word	0x00000024


	//----- nvinfo : EIATTR_FRAME_SIZE
	.align		4
.L_63:
        /*00b4*/ 	.byte	0x04, 0x11
        /*00b6*/ 	.short	(.L_65 - .L_64)
	.align		4
.L_64:
        /*00b8*/ 	.word	index@($__internal_1_$__cuda_sm20_div_rn_f64_full)
        /*00bc*/ 	.word	0x00000000


	//----- nvinfo : EIATTR_FRAME_SIZE
	.align		4
.L_65:
        /*00c0*/ 	.byte	0x04, 0x11
        /*00c2*/ 	.short	(.L_67 - .L_66)
	.align		4
.L_66:
        /*00c4*/ 	.word	index@(_ZN2at6native27unrolled_elementwise_kernelIZZZNS0_53_GLOBAL__N__52d73765_15_RenormKernel_cu_1520ed90_310624renorm_scale_factor_implERNS_18TensorIteratorBaseEdENKUlvE_clEvENKUlvE_clEvEUldE_St5arrayIPcLm2EELi4E23TrivialOffsetCalculatorILi1EjESC_NS0_6memory12LoadWithCastILi1EEENSD_13StoreWithCastILi1EEEEEviT_T0_T2_T3_T4_T5_)
        /*00c8*/ 	.word	0x00000000


	//----- nvinfo : EIATTR_REGCOUNT
	.align		4
.L_67:
        /*00cc*/ 	.byte	0x04, 0x2f
        /*00ce*/ 	.short	(.L_69 - .L_68)
	.align		4
.L_68:
        /*00d0*/ 	.word	index@(_ZN2at6native18elementwise_kernelILi128ELi4EZNS0_15gpu_kernel_implIZZZNS0_53_GLOBAL__N__52d73765_15_RenormKernel_cu_1520ed90_310624renorm_scale_factor_implERNS_18TensorIteratorBaseEdENKUlvE_clEvENKUlvE_clEvEUldE_EEvS5_RKT_EUliE_EEviT1_)
        /*00d4*/ 	.word	0x0000001e


	//----- nvinfo : EIATTR_FRAME_SIZE
	.align		4
.L_69:
        /*00d8*/ 	.byte	0x04, 0x11
        /*00da*/ 	.short	(.L_71 - .L_70)
	.align		4
.L_70:
        /*00dc*/ 	.word	index@($__internal_0_$__cuda_sm20_div_rn_f64_full)
        /*00e0*/ 	.word	0x00000000


	//----- nvinfo : EIATTR_FRAME_SIZE
	.align		4
.L_71:
        /*00e4*/ 	.byte	0x04, 0x11
        /*00e6*/ 	.short	(.L_73 - .L_72)
	.align		4
.L_72:
        /*00e8*/ 	.word	index@(_ZN2at6native18elementwise_kernelILi128ELi4EZNS0_15gpu_kernel_implIZZZNS0_53_GLOBAL__N__52d73765_15_RenormKernel_cu_1520ed90_310624renorm_scale_factor_implERNS_18TensorIteratorBaseEdENKUlvE_clEvENKUlvE_clEvEUldE_EEvS5_RKT_EUliE_EEviT1_)
        /*00ec*/ 	.word	0x00000000


	//----- nvinfo : EIATTR_REGCOUNT
	.align		4
.L_73:
        /*00f0*/ 	.byte	0x04, 0x2f
        /*00f2*/ 	.short	(.L_75 - .L_74)
	.align		4
.L_74:
        /*00f4*/ 	.word	index@(_ZN2at6native29vectorized_elementwise_kernelILi8EZZZNS0_53_GLOBAL__N__52d73765_15_RenormKernel_cu_1520ed90_310624renorm_scale_factor_implERNS_18TensorIteratorBaseEdENKUlvE_clEvENKUlvE0_clEvEUlfE_St5arrayIPcLm2EEEEviT0_T1_)
        /*00f8*/ 	.word	0x00000004


	//----- nvinfo : EIATTR_FRAME_SIZE
	.align		4
.L_75:
        /*00fc*/ 	.byte	0x04, 0x11
        /*00fe*/ 	.short	(.L_77 - .L_76)
	.align		4
.L_76:
        /*0100*/ 	.word	index@(_ZN2at6native29vectorized_elementwise_kernelILi8EZZZNS0_53_GLOBAL__N__52d73765_15_RenormKernel_cu_1520ed90_310624renorm_scale_factor_implERNS_18TensorIteratorBaseEdENKUlvE_clEvENKUlvE0_clEvEUlfE_St5arrayIPcLm2EEEEviT0_T1_)
        /*0104*/ 	.word	0x00000000


	//----- nvinfo : EIATTR_REGCOUNT
	.align		4
.L_77:
        /*0108*/ 	.byte	0x04, 0x2f
        /*010a*/ 	.short	(.L_79 - .L_78)
	.align		4
.L_78:
        /*010c*/ 	.word	index@(_ZN2at6native29vectorized_elementwise_kernelILi4EZZZNS0_53_GLOBAL__N__52d73765_15_RenormKernel_cu_1520ed90_310624renorm_scale_factor_implERNS_18TensorIteratorBaseEdENKUlvE_clEvENKUlvE0_clEvEUlfE_St5arrayIPcLm2EEEEviT0_T1_)
        /*0110*/ 	.word	0x0000001a


	//----- nvinfo : EIATTR_FRAME_SIZE
	.align		4
.L_79:
        /*0114*/ 	.byte	0x04, 0x11
        /*0116*/ 	.short	(.L_81 - .L_80)
	.align		4
.L_80:
        /*0118*/ 	.word	index@(_ZN2at6native29vectorized_elementwise_kernelILi4EZZZNS0_53_GLOBAL__N__52d73765_15_RenormKernel_cu_1520ed90_310624renorm_scale_factor_implERNS_18TensorIteratorBaseEdENKUlvE_clEvENKUlvE0_clEvEUlfE_St5arrayIPcLm2EEEEviT0_T1_)
        /*011c*/ 	.word	0x00000000


	//----- nvinfo : EIATTR_REGCOUNT
	.align		4
.L_81:
        /*0120*/ 	.byte	0x04, 0x2f
        /*0122*/ 	.short	(.L_83 - .L_82)
	.align		4
.L_82:
        /*0124*/ 	.word	index@(_ZN2at6native29vectorized_elementwise_kernelILi2EZZZNS0_53_GLOBAL__N__52d73765_15_RenormKernel_cu_1520ed90_310624renorm_scale_factor_implERNS_18TensorIteratorBaseEdENKUlvE_clEvENKUlvE0_clEvEUlfE_St5arrayIPcLm2EEEEviT0_T1_)
        /*0128*/ 	.word	0x0000001a


	//----- nvinfo : EIATTR_FRAME_SIZE
	.align		4
.L_83:
        /*012c*/ 	.byte	0x04, 0x11
        /*012e*/ 	.short	(.L_85 - .L_84)
	.align		4
.L_84:
        /*0130*/ 	.word	index@(_ZN2at6native29vectorized_elementwise_kernelILi2EZZZNS0_53_GLOBAL__N__52d73765_15_RenormKernel_cu_1520ed90_310624renorm_scale_factor_implERNS_18TensorIteratorBaseEdENKUlvE_clEvENKUlvE0_clEvEUlfE_St5arrayIPcLm2EEEEviT0_T1_)
        /*0134*/ 	.word	0x00000000


	//----- nvinfo : EIATTR_REGCOUNT
	.align		4
.L_85:
        /*0138*/ 	.byte	0x04, 0x2f
        /*013a*/ 	.short	(.L_87 - .L_86)
	.align		4
.L_86:
        /*013c*/ 	.word	index@(_ZN2at6native27unrolled_elementwise_kernelIZZZNS0_53_GLOBAL__N__52d73765_15_RenormKernel_cu_1520ed90_310624renorm_scale_factor_implERNS_18TensorIteratorBaseEdENKUlvE_clEvENKUlvE0_clEvEUlfE_St5arrayIPcLm2EELi4E23TrivialOffsetCalculatorILi1EjESC_NS0_6memory15LoadWithoutCastENSD_16StoreWithoutCastEEEviT_T0_T2_T3_T4_T5_)
        /*0140*/ 	.word	0x0000001a


	//----- nvinfo : EIATTR_FRAME_SIZE
	.align		4
.L_87:
        /*0144*/ 	.byte	0x04, 0x11
        /*0146*/ 	.short	(.L_89 - .L_88)
	.align		4
.L_88:
        /*0148*/ 	.word	index@(_ZN2at6native27unrolled_elementwise_kernelIZZZNS0_53_GLOBAL__N__52d73765_15_RenormKernel_cu_1520ed90_310624renorm_scale_factor_implERNS_18TensorIteratorBaseEdENKUlvE_clEvENKUlvE0_clEvEUlfE_St5arrayIPcLm2EELi4E23TrivialOffsetCalculatorILi1EjESC_NS0_6memory15LoadWithoutCastENSD_16StoreWithoutCastEEEviT_T0_T2_T3_T4_T5_)
        /*014c*/ 	.word	0x00000000


	//----- nvinfo : EIATTR_REGCOUNT
	.align		4
.L_89:
        /*0150*/ 	.byte	0x04, 0x2f
        /*0152*/ 	.short	(.L_91 - .L_90)
	.align		4
.L_90:
        /*0154*/ 	.word	index@(_ZN2at6native18elementwise_kernelILi128ELi2EZNS0_22gpu_kernel_impl_nocastIZZZNS0_53_GLOBAL__N__52d73765_15_RenormKernel_cu_1520ed90_310624renorm_scale_factor_implERNS_18TensorIteratorBaseEdENKUlvE_clEvENKUlvE0_clEvEUlfE_EEvS5_RKT_EUliE_EEviT1_)
        /*0158*/ 	.word	0x0000000c


	//----- nvinfo : EIATTR_FRAME_SIZE
	.align		4
.L_91:
        /*015c*/ 	.byte	0x04, 0x11
        /*015e*/ 	.short	(.L_93 - .L_92)
	.align		4
.L_92:
        /*0160*/ 	.word	index@(_ZN2at6native18elementwise_kernelILi128ELi2EZNS0_22gpu_kernel_impl_nocastIZZZNS0_53_GLOBAL__N__52d73765_15_RenormKernel_cu_1520ed90_310624renorm_scale_factor_implERNS_18TensorIteratorBaseEdENKUlvE_clEvENKUlvE0_clEvEUlfE_EEvS5_RKT_EUliE_EEviT1_)
        /*0164*/ 	.word	0x00000000


	//----- nvinfo : EIATTR_REGCOUNT
	.align		4
.L_93:
        /*0168*/ 	.byte	0x04, 0x2f
        /*016a*/ 	.short	(.L_95 - .L_94)
	.align		4
.L_94:
        /*016c*/ 	.word	index@(_ZN2at6native27unrolled_elementwise_kernelIZZZNS0_53_GLOBAL__N__52d73765_15_RenormKernel_cu_1520ed90_310624renorm_scale_factor_implERNS_18TensorIteratorBaseEdENKUlvE_clEvENKUlvE0_clEvEUlfE_St5arrayIPcLm2EELi4E23TrivialOffsetCalculatorILi1EjESC_NS0_6memory12LoadWithCastILi1EEENSD_13StoreWithCastILi1EEEEEviT_T0_T2_T3_T4_T5_)
        /*0170*/ 	.word	0x0000001c


	//----- nvinfo : EIATTR_FRAME_SIZE
	.align		4
.L_95:
        /*0174*/ 	.byte	0x04, 0x11
        /*0176*/ 	.short	(.L_97 - .L_96)
	.align		4
.L_96:
        /*0178*/ 	.word	index@(_ZN2at6native27unrolled_elementwise_kernelIZZZNS0_53_GLOBAL__N__52d73765_15_RenormKernel_cu_1520ed90_310624renorm_scale_factor_implERNS_18TensorIteratorBaseEdENKUlvE_clEvENKUlvE0_clEvEUlfE_St5arrayIPcLm2EELi4E23TrivialOffsetCalculatorILi1EjESC_NS0_6memory12LoadWithCastILi1EEENSD_13StoreWithCastILi1EEEEEviT_T0_T2_T3_T4_T5_)
        /*017c*/ 	.word	0x00000000


	//----- nvinfo : EIATTR_REGCOUNT
	.align		4
.L_97:
        /*0180*/ 	.byte	0x04, 0x2f
        /*0182*/ 	.short	(.L_99 - .L_98)
	.align		4
.L_98:
        /*0184*/ 	.word	index@(_ZN2at6native18elementwise_kernelILi128ELi4EZNS0_15gpu_kernel_implIZZZNS0_53_GLOBAL__N__52d73765_15_RenormKernel_cu_1520ed90_310624renorm_scale_factor_implERNS_18TensorIteratorBaseEdENKUlvE_clEvENKUlvE0_clEvEUlfE_EEvS5_RKT_EUliE_EEviT1_)
        /*0188*/ 	.word	0x0000001a


	//----- nvinfo : EIATTR_FRAME_SIZE
	.align		4
.L_99:
        /*018c*/ 	.byte	0x04, 0x11
        /*018e*/ 	.short	(.L_101 - .L_100)
	.align		4
.L_100:
        /*0190*/ 	.word	index@(_ZN2at6native18elementwise_kernelILi128ELi4EZNS0_15gpu_kernel_implIZZZNS0_53_GLOBAL__N__52d73765_15_RenormKernel_cu_1520ed90_310624renorm_scale_factor_implERNS_18TensorIteratorBaseEdENKUlvE_clEvENKUlvE0_clEvEUlfE_EEvS5_RKT_EUliE_EEviT1_)
        /*0194*/ 	.word	0x00000000


	//----- nvinfo : EIATTR_MIN_STACK_SIZE
	.align		4
.L_101:
        /*0198*/ 	.byte	0x04, 0x12
        /*019a*/ 	.short	(.L_103 - .L_102)
	.align		4
.L_102:
        /*019c*/ 	.word	index@(_ZN2at6native18elementwise_kernelILi128ELi4EZNS0_15gpu_kernel_implIZZZNS0_53_GLOBAL__N__52d73765_15_RenormKernel_cu_1520ed90_310624renorm_scale_factor_implERNS_18TensorIteratorBaseEdENKUlvE_clEvENKUlvE0_clEvEUlfE_EEvS5_RKT_EUliE_EEviT1_)
        /*01a0*/ 	.word	0x00000000


	//----- nvinfo : EIATTR_MIN_STACK_SIZE
	.align		4
.L_103:
        /*01a4*/ 	.byte	0x04, 0x12
        /*01a6*/ 	.short	(.L_105 - .L_104)
	.align		4
.L_104:
        /*01a8*/ 	.word	index@(_ZN2at6native27unrolled_elementwise_kernelIZZZNS0_53_GLOBAL__N__52d73765_15_RenormKernel_cu_1520ed90_310624renorm_scale_factor_implERNS_18TensorIteratorBaseEdENKUlvE_clEvENKUlvE0_clEvEUlfE_St5arrayIPcLm2EELi4E23TrivialOffsetCalculatorILi1EjESC_NS0_6memory12LoadWithCastILi1EEENSD_13StoreWithCastILi1EEEEEviT_T0_T2_T3_T4_T5_)
        /*01ac*/ 	.word	0x00000000


	//----- nvinfo : EIATTR_MIN_STACK_SIZE
	.align		4
.L_105:
        /*01b0*/ 	.byte	0x04, 0x12
        /*01b2*/ 	.short	(.L_107 - .L_106)
	.align		4
.L_106:
        /*01b4*/ 	.word	index@(_ZN2at6native18elementwise_kernelILi128ELi2EZNS0_22gpu_kernel_impl_nocastIZZZNS0_53_GLOBAL__N__52d73765_15_RenormKernel_cu_1520ed90_310624renorm_scale_factor_implERNS_18TensorIteratorBaseEdENKUlvE_clEvENKUlvE0_clEvEUlfE_EEvS5_RKT_EUliE_EEviT1_)
        /*01b8*/ 	.word	0x00000000


	//----- nvinfo : EIATTR_MIN_STACK_SIZE
	.align		4
.L_107:
        /*01bc*/ 	.byte	0x04, 0x12
        /*01be*/ 	.short	(.L_109 - .L_108)
	.align		4
.L_108:
        /*01c0*/ 	.word	index@(_ZN2at6native27unrolled_elementwise_kernelIZZZNS0_53_GLOBAL__N__52d73765_15_RenormKernel_cu_1520ed90_310624renorm_scale_factor_implERNS_18TensorIteratorBaseEdENKUlvE_clEvENKUlvE0_clEvEUlfE_St5arrayIPcLm2EELi4E23TrivialOffsetCalculatorILi1EjESC_NS0_6memory15LoadWithoutCastENSD_16StoreWithoutCastEEEviT_T0_T2_T3_T4_T5_)
        /*01c4*/ 	.word	0x00000000


	//----- nvinfo : EIATTR_MIN_STACK_SIZE
	.align		4
.L_109:
        /*01c8*/ 	.byte	0x04, 0x12
        /*01ca*/ 	.short	(.L_111 - .L_110)
	.align		4
.L_110:
        /*01cc*/ 	.word	index@(_ZN2at6native29vectorized_elementwise_kernelILi2EZZZNS0_53_GLOBAL__N__52d73765_15_RenormKernel_cu_1520ed90_310624renorm_scale_factor_implERNS_18TensorIteratorBaseEdENKUlvE_clEvENKUlvE0_clEvEUlfE_St5arrayIPcLm2EEEEviT0_T1_)
        /*01d0*/ 	.word	0x00000000


	//----- nvinfo : EIATTR_MIN_STACK_SIZE
	.align		4
.L_111:
        /*01d4*/ 	.byte	0x04, 0x12
        /*01d6*/ 	.short	(.L_113 - .L_112)
	.align		4
.L_112:
        /*01d8*/ 	.word	index@(_ZN2at6native29vectorized_elementwise_kernelILi4EZZZNS0_53_GLOBAL__N__52d73765_15_RenormKernel_cu_1520ed90_310624renorm_scale_factor_implERNS_18TensorIteratorBaseEdENKUlvE_clEvENKUlvE0_clEvEUlfE_St5arrayIPcLm2EEEEviT0_T1_)
        /*01dc*/ 	.word	0x00000000


	//----- nvinfo : EIATTR_MIN_STACK_SIZE
	.align		4
.L_113:
        /*01e0*/ 	.byte	0x04, 0x12
        /*01e2*/ 	.short	(.L_115 - .L_114)
	.align		4
.L_114:
        /*01e4*/ 	.word	index@(_ZN2at6native29vectorized_elementwise_kernelILi8EZZZNS0_53_GLOBAL__N__52d73765_15_RenormKernel_cu_1520ed90_310624renorm_scale_factor_implERNS_18TensorIteratorBaseEdENKUlvE_clEvENKUlvE0_clEvEUlfE_St5arrayIPcLm2EEEEviT0_T1_)
        /*01e8*/ 	.word	0x00000000


	//----- nvinfo : EIATTR_MIN_STACK_SIZE
	.align		4
.L_115:
        /*01ec*/ 	.byte	0x04, 0x12
        /*01ee*/ 	.short	(.L_117 - .L_116)
	.align		4
.L_116:
        /*01f0*/ 	.word	index@(_ZN2at6native18elementwise_kernelILi128ELi4EZNS0_15gpu_kernel_implIZZZNS0_53_GLOBAL__N__52d73765_15_RenormKernel_cu_1520ed90_310624renorm_scale_factor_implERNS_18TensorIteratorBaseEdENKUlvE_clEvENKUlvE_clEvEUldE_EEvS5_RKT_EUliE_EEviT1_)
        /*01f4*/ 	.word	0x00000000


	//----- nvinfo : EIATTR_MIN_STACK_SIZE
	.align		4
.L_117:
        /*01f8*/ 	.byte	0x04, 0x12
        /*01fa*/ 	.short	(.L_119 - .L_118)
	.align		4
.L_118:
        /*01fc*/ 	.word	index@(_ZN2at6native27unrolled_elementwise_kernelIZZZNS0_53_GLOBAL__N__52d73765_15_RenormKernel_cu_1520ed90_310624renorm_scale_factor_implERNS_18TensorIteratorBaseEdENKUlvE_clEvENKUlvE_clEvEUldE_St5arrayIPcLm2EELi4E23TrivialOffsetCalculatorILi1EjESC_NS0_6memory12LoadWithCastILi1EEENSD_13StoreWithCastILi1EEEEEviT_T0_T2_T3_T4_T5_)
        /*0200*/ 	.word	0x00000000


	//----- nvinfo : EIATTR_MIN_STACK_SIZE
	.align		4
.L_119:
        /*0204*/ 	.byte	0x04, 0x12
        /*0206*/ 	.short	(.L_121 - .L_120)
	.align		4
.L_120:
        /*0208*/ 	.word	index@(_ZN2at6native18elementwise_kernelILi128ELi2EZNS0_22gpu_kernel_impl_nocastIZZZNS0_53_GLOBAL__N__52d73765_15_RenormKernel_cu_1520ed90_310624renorm_scale_factor_implERNS_18TensorIteratorBaseEdENKUlvE_clEvENKUlvE_clEvEUldE_EEvS5_RKT_EUliE_EEviT1_)
        /*020c*/ 	.word	0x00000000


	//----- nvinfo : EIATTR_MIN_STACK_SIZE
	.align		4
.L_121:
        /*0210*/ 	.byte	0x04, 0x12
        /*0212*/ 	.short	(.L_123 - .L_122)
	.align		4
.L_122:
        /*0214*/ 	.word	index@(_ZN2at6native27unrolled_elementwise_kernelIZZZNS0_53_GLOBAL__N__52d73765_15_RenormKernel_cu_1520ed90_310624renorm_scale_factor_implERNS_18TensorIteratorBaseEdENKUlvE_clEvENKUlvE_clEvEUldE_St5arrayIPcLm2EELi4E23TrivialOffsetCalculatorILi1EjESC_NS0_6memory15LoadWithoutCastENSD_16StoreWithoutCastEEEviT_T0_T2_T3_T4_T5_)
        /*0218*/ 	.word	0x00000000


	//----- nvinfo : EIATTR_MIN_STACK_SIZE
	.align		4
.L_123:
        /*021c*/ 	.byte	0x04, 0x12
        /*021e*/ 	.short	(.L_125 - .L_124)
	.align		4
.L_124:
        /*0220*/ 	.word	index@(_ZN2at6native29vectorized_elementwise_kernelILi2EZZZNS0_53_GLOBAL__N__52d73765_15_RenormKernel_cu_1520ed90_310624renorm_scale_factor_implERNS_18TensorIteratorBaseEdENKUlvE_clEvENKUlvE_clEvEUldE_St5arrayIPcLm2EEEEviT0_T1_)
        /*0224*/ 	.word	0x00000000


	//----- nvinfo : EIATTR_MIN_STACK_SIZE
	.align		4
.L_125:
        /*0228*/ 	.byte	0x04, 0x12
        /*022a*/ 	.short	(.L_127 - .L_126)
	.align		4
.L_126:
        /*022c*/ 	.word	index@(_ZN2at6native29vectorized_elementwise_kernelILi4EZZZNS0_53_GLOBAL__N__52d73765_15_RenormKernel_cu_1520ed90_310624renorm_scale_factor_implERNS_18TensorIteratorBaseEdENKUlvE_clEvENKUlvE_clEvEUldE_St5arrayIPcLm2EEEEviT0_T1_)
        /*0230*/ 	.word	0x00000000


	//----- nvinfo : EIATTR_MIN_STACK_SIZE
	.align		4
.L_127:
        /*0234*/ 	.byte	0x04, 0x12
        /*0236*/ 	.short	(.L_129 - .L_128)
	.align		4
.L_128:
        /*0238*/ 	.word	index@(_ZN2at6native29vectorized_elementwise_kernelILi8EZZZNS0_53_GLOBAL__N__52d73765_15_RenormKernel_cu_1520ed90_310624renorm_scale_factor_implERNS_18TensorIteratorBaseEdENKUlvE_clEvENKUlvE_clEvEUldE_St5arrayIPcLm2EEEEviT0_T1_)
        /*023c*/ 	.word	0x00000000
.L_129:


//--------------------- .nv.info._ZN2at6native18elementwise_kernelILi128ELi4EZNS0_15gpu_kernel_implIZZZNS0_53_GLOBAL__N__52d73765_15_RenormKernel_cu_1520ed90_310624renorm_scale_factor_implERNS_18TensorIteratorBaseEdENKUlvE_clEvENKUlvE0_clEvEUlfE_EEvS5_RKT_EUliE_EEviT1_ --------------------------
	.section	.nv.info._ZN2at6native18elementwise_kernelILi128ELi4EZNS0_15gpu_kernel_implIZZZNS0_53_GLOBAL__N__52d73765_15_RenormKernel_cu_1520ed90_310624renorm_scale_factor_implERNS_18TensorIteratorBaseEdENKUlvE_clEvENKUlvE0_clEvEUlfE_EEvS5_RKT_EUliE_EEviT1_,"",@"SHT_CUDA_INFO"
	.sectionflags	@""
	.align	4


	//----- nvinfo : EIATTR_CUDA_API_VERSION
	.align		4
        /*0000*/ 	.byte	0x04, 0x37
        /*0002*/ 	.short	(.L_131 - .L_130)
.L_130:
        /*0004*/ 	.word	0x00000082


	//----- nvinfo : EIATTR_SW2861232_WAR
	.align		4
.L_131:
        /*0008*/ 	.byte	0x01, 0x35
	.zero		2


	//----- nvinfo : EIATTR_PARAM_CBANK
	.align		4
        /*000c*/ 	.byte	0x04, 0x0a
        /*000e*/ 	.short	(.L_133 - .L_132)
	.align		4
.L_132:
        /*0010*/ 	.word	index@(.nv.constant0._ZN2at6native18elementwise_kernelILi128ELi4EZNS0_15gpu_kernel_implIZZZNS0_53_GLOBAL__N__52d73765_15_RenormKernel_cu_1520ed90_310624renorm_scale_factor_implERNS_18TensorIteratorBaseEdENKUlvE_clEvENKUlvE0_clEvEUlfE_EEvS5_RKT_EUliE_EEviT1_)
        /*0014*/ 	.short	0x0160
        /*0016*/ 	.short	0x0230


	//----- nvinfo : EIATTR_CBANK_PARAM_SIZE
	.align		4
.L_133:
        /*0018*/ 	.byte	0x03, 0x19
        /*001a*/ 	.short	0x0230


	//----- nvinfo : EIATTR_KPARAM_INFO
	.align		4
        /*001c*/ 	.byte	0x04, 0x17
        /*001e*/ 	.short	(.L_135 - .L_134)
.L_134:
        /*0020*/ 	.word	0x00000000
        /*0024*/ 	.short	0x0001
        /*0026*/ 	.short	0x0008
        /*0028*/ 	.byte	0x00, 0xf0, 0xa1, 0x08


	//----- nvinfo : EIATTR_KPARAM_INFO
	.align		4
.L_135:
        /*002c*/ 	.byte	0x04, 0x17
        /*002e*/ 	.short	(.L_137 - .L_136)
.L_136:
        /*0030*/ 	.word	0x00000000
        /*0034*/ 	.short	0x0000
        /*0036*/ 	.short	0x0000
        /*0038*/ 	.byte	0x00, 0xf0, 0x11, 0x00


	//----- nvinfo : EIATTR_MAXREG_COUNT
	.align		4
.L_137:
        /*003c*/ 	.byte	0x03, 0x1b
        /*003e*/ 	.short	0x0080


	//----- nvinfo : EIATTR_EXTERNS
	.align		4
        /*0040*/ 	.byte	0x04, 0x0f
        /*0042*/ 	.short	(.L_139 - .L_138)


	//   ....[0]....
	.align		4
.L_138:
        /*0044*/ 	.word	index@(__assertfail)


	//----- nvinfo : EIATTR_MERCURY_ISA_VERSION
	.align		4
.L_139:
        /*0048*/ 	.byte	0x03, 0x5f
        /*004a*/ 	.short	0x0000


	//----- nvinfo : EIATTR_SYSCALL_OFFSETS
	.align		4
        /*004c*/ 	.byte	0x04, 0x46
        /*004e*/ 	.short	(.L_141 - .L_140)


	//   ....[0]....
.L_140:
        /*0050*/ 	.word	0x00001c50


	//   ....[1]....
        /*0054*/ 	.word	0x00002b20


	//   ....[2]....
        /*0058*/ 	.word	0x000047c0


	//   ....[3]....
        /*005c*/ 	.word	0x00005690


	//   ....[4]....
        /*0060*/ 	.word	0x00007300


	//   ....[5]....
        /*0064*/ 	.word	0x000081d0


	//   ....[6]....
        /*0068*/ 	.word	0x00009e50


	//   ....[7]....
        /*006c*/ 	.word	0x0000ad20


	//----- nvinfo : EIATTR_EXIT_INSTR_OFFSETS
	.align		4
.L_141:
        /*0070*/ 	.byte	0x04, 0x1c
        /*0072*/ 	.short	(.L_143 - .L_142)


	//   ....[0]....
.L_142:
        /*0074*/ 	.word	0x00008270


	//   ....[1]....
        /*0078*/ 	.word	0x0000a010


	//   ....[2]....
        /*007c*/ 	.word	0x0000a050


	//   ....[3]....
        /*0080*/ 	.word	0x0000a0e0


	//   ....[4]....
        /*0084*/ 	.word	0x0000a110


	//   ....[5]....
        /*0088*/ 	.word	0x0000a140


	//   ....[6]....
        /*008c*/ 	.word	0x0000a1c0


	//   ....[7]....
        /*0090*/ 	.word	0x0000a1f0


	//   ....[8]....
        /*0094*/ 	.word	0x0000a280


	//   ....[9]....
        /*0098*/ 	.word	0x0000a2c0


	//   ....[10]....
        /*009c*/ 	.word	0x0000a300


	//   ....[11]....
        /*00a0*/ 	.word	0x0000a3c0


	//   ....[12]....
        /*00a4*/ 	.word	0x0000a410


	//   ....[13]....
        /*00a8*/ 	.word	0x0000a590


	//   ....[14]....
        /*00ac*/ 	.word	0x0000a6e0


	//   ....[15]....
        /*00b0*/ 	.word	0x0000a710


	//   ....[16]....
        /*00b4*/ 	.word	0x0000a7c0


	//   ....[17]....
        /*00b8*/ 	.word	0x0000a930


	//   ....[18]....
        /*00bc*/ 	.word	0x0000aaa0


	//   ....[19]....
        /*00c0*/ 	.word	0x0000abf0


	//   ....[20]....
        /*00c4*/ 	.word	0x0000ad30


	//   ....[21]....
        /*00c8*/ 	.word	0x0000ad60


	//   ....[22]....
        /*00cc*/ 	.word	0x0000ad90


	//----- nvinfo : EIATTR_MAX_THREADS
	.align		4
.L_143:
        /*00d0*/ 	.byte	0x04, 0x05
        /*00d2*/ 	.short	(.L_145 - .L_144)
.L_144:
        /*00d4*/ 	.word	0x00000080
        /*00d8*/ 	.word	0x00000001
        /*00dc*/ 	.word	0x00000001


	//----- nvinfo : EIATTR_CRS_STACK_SIZE
	.align		4
.L_145:
        /*00e0*/ 	.byte	0x04, 0x1e
        /*00e2*/ 	.short	(.L_147 - .L_146)
.L_146:
        /*00e4*/ 	.word	0x00000000
.L_147:


//--------------------- .nv.info._ZN2at6native27unrolled_elementwise_kernelIZZZNS0_53_GLOBAL__N__52d73765_15_RenormKernel_cu_1520ed90_310624renorm_scale_factor_implERNS_18TensorIteratorBaseEdENKUlvE_clEvENKUlvE0_clEvEUlfE_St5arrayIPcLm2EELi4E23TrivialOffsetCalculatorILi1EjESC_NS0_6memory12LoadWithCastILi1EEENSD_13StoreWithCastILi1EEEEEviT_T0_T2_T3_T4_T5_ --------------------------
	.section	.nv.info._ZN2at6native27unrolled_elementwise_kernelIZZZNS0_53_GLOBAL__N__52d73765_15_RenormKernel_cu_1520ed90_310624renorm_scale_factor_implERNS_18TensorIteratorBaseEdENKUlvE_clEvENKUlvE0_clEvEUlfE_St5arrayIPcLm2EELi4E23TrivialOffsetCalculatorILi1EjESC_NS0_6memory12LoadWithCastILi1EEENSD_13StoreWithCastILi1EEEEEviT_T0_T2_T3_T4_T5_,"",@"SHT_CUDA_INFO"
	.sectionflags	@""
	.align	4


	//----- nvinfo : EIATTR_CUDA_API_VERSION
	.align		4
        /*0000*/ 	.byte	0x04, 0x37
        /*0002*/ 	.short	(.L_149 - .L_148)
.L_148:
        /*0004*/ 	.word	0x00000082


	//----- nvinfo : EIATTR_SW2861232_WAR
	.align		4
.L_149:
        /*0008*/ 	.byte	0x01, 0x35
	.zero		2


	//----- nvinfo : EIATTR_PARAM_CBANK
	.align		4
        /*000c*/ 	.byte	0x04, 0x0a
        /*000e*/ 	.short	(.L_151 - .L_150)
	.align		4
.L_150:
        /*0010*/ 	.word	index@(.nv.constant0._ZN2at6native27unrolled_elementwise_kernelIZZZNS0_53_GLOBAL__N__52d73765_15_RenormKernel_cu_1520ed90_310624renorm_scale_factor_implERNS_18TensorIteratorBaseEdENKUlvE_clEvENKUlvE0_clEvEUlfE_St5arrayIPcLm2EELi4E23TrivialOffsetCalculatorILi1EjESC_NS0_6memory12LoadWithCastILi1EEENSD_13StoreWithCastILi1EEEEEviT_T0_T2_T3_T4_T5_)
        /*0014*/ 	.short	0x0160
        /*0016*/ 	.short	0x003c


	//----- nvinfo : EIATTR_CBANK_PARAM_SIZE
	.align		4
.L_151:
        /*0018*/ 	.byte	0x03, 0x19
        /*001a*/ 	.short	0x003c


	//----- nvinfo : EIATTR_KPARAM_INFO
	.align		4
        /*001c*/ 	.byte	0x04, 0x17
        /*001e*/ 	.short	(.L_153 - .L_152)
.L_152:
        /*0020*/ 	.word	0x00000000
        /*0024*/ 	.short	0x0006
        /*0026*/ 	.short	0x0034
        /*0028*/ 	.byte	0x00, 0xf0, 0x21, 0x00


	//----- nvinfo : EIATTR_KPARAM_INFO
	.align		4
.L_153:
        /*002c*/ 	.byte	0x04, 0x17
        /*002e*/ 	.short	(.L_155 - .L_154)
.L_154:
        /*0030*/ 	.word	0x00000000
        /*0034*/ 	.short	0x0005
        /*0036*/ 	.short	0x002c
        /*0038*/ 	.byte	0x00, 0xf0, 0x21, 0x00


	//----- nvinfo : EIATTR_KPARAM_INFO
	.align		4
.L_155:
        /*003c*/ 	.byte	0x04, 0x17
        /*003e*/ 	.short	(.L_157 - .L_156)
.L_156:
        /*0040*/ 	.word	0x00000000
        /*0044*/ 	.short	0x0004
        /*0046*/ 	.short	0x0029
        /*0048*/ 	.byte	0x00, 0xf0, 0x05, 0x00


	//----- nvinfo : EIATTR_KPARAM_INFO
	.align		4
.L_157:
        /*004c*/ 	.byte	0x04, 0x17
        /*004e*/ 	.short	(.L_159 - .L_158)
.L_158:
        /*0050*/ 	.word	0x00000000
        /*0054*/ 	.short	0x0003
        /*0056*/ 	.short	0x0028
        /*0058*/ 	.byte	0x00, 0xf0, 0x05, 0x00


	//----- nvinfo : EIATTR_KPARAM_INFO
	.align		4
.L_159:
        /*005c*/ 	.byte	0x04, 0x17
        /*005e*/ 	.short	(.L_161 - .L_160)
.L_160:
        /*0060*/ 	.word	0x00000000
        /*0064*/ 	.short	0x0002
        /*0066*/ 	.short	0x0018
        /*0068*/ 	.byte	0x00, 0xf0, 0x41, 0x00


	//----- nvinfo : EIATTR_KPARAM_INFO
	.align		4
.L_161:
        /*006c*/ 	.byte	0x04, 0x17
        /*006e*/ 	.short	(.L_163 - .L_162)
.L_162:
        /*0070*/ 	.word	0x00000000
        /*0074*/ 	.short	0x0001
        /*0076*/ 	.short	0x0008
        /*0078*/ 	.byte	0x00, 0xf0, 0x41, 0x00


	//----- nvinfo : EIATTR_KPARAM_INFO
	.align		4
.L_163:
        /*007c*/ 	.byte	0x04, 0x17
        /*007e*/ 	.short	(.L_165 - .L_164)
.L_164:
        /*0080*/ 	.word	0x00000000
        /*0084*/ 	.short	0x0000
        /*0086*/ 	.short	0x0000
        /*0088*/ 	.byte	0x00, 0xf0, 0x11, 0x00


	//----- nvinfo : EIATTR_MAXREG_COUNT
	.align		4
.L_165:
        /*008c*/ 	.byte	0x03, 0x1b
        /*008e*/ 	.short	0x00ff


	//----- nvinfo : EIATTR_EXTERNS
	.align		4
        /*0090*/ 	.byte	0x04, 0x0f
        /*0092*/ 	.short	(.L_167 - .L_166)


	//   ....[0]....
	.align		4
.L_166:
        /*0094*/ 	.word	index@(__assertfail)


	//----- nvinfo : EIATTR_MERCURY_ISA_VERSION
	.align		4
.L_167:
        /*0098*/ 	.byte	0x03, 0x5f
        /*009a*/ 	.short	0x0000


	//----- nvinfo : EIATTR_SYSCALL_OFFSETS
	.align		4
        /*009c*/ 	.byte	0x04, 0x46
        /*009e*/ 	.short	(.L_169 - .L_168)


	//   ....[0]....
.L_168:
        /*00a0*/ 	.word	0x00000e50


	//   ....[1]....
        /*00a4*/ 	.word	0x00001cd0


	//   ....[2]....
        /*00a8*/ 	.word	0x00002b60


	//   ....[3]....
        /*00ac*/ 	.word	0x00003990


	//   ....[4]....
        /*00b0*/ 	.word	0x00004c20


	//   ....[5]....
        /*00b4*/ 	.word	0x00005b30


	//   ....[6]....
        /*00b8*/ 	.word	0x00006a00


	//   ....[7]....
        /*00bc*/ 	.word	0x000078d0


	//----- nvinfo : EIATTR_EXIT_INSTR_OFFSETS
	.align		4
.L_169:
        /*00c0*/ 	.byte	0x04, 0x1c
        /*00c2*/ 	.short	(.L_171 - .L_170)


	//   ....[0]....
.L_170:
        /*00c4*/ 	.word	0x00006aa0


	//   ....[1]....
        /*00c8*/ 	.word	0x00006bc0


	//   ....[2]....
        /*00cc*/ 	.word	0x00006c00


	//   ....[3]....
        /*00d0*/ 	.word	0x00006c90


	//   ....[4]....
        /*00d4*/ 	.word	0x00006cc0


	//   ....[5]....
        /*00d8*/ 	.word	0x00006cf0


	//   ....[6]....
        /*00dc*/ 	.word	0x00006d70


	//   ....[7]....
        /*00e0*/ 	.word	0x00006da0


	//   ....[8]....
        /*00e4*/ 	.word	0x00006e30


	//   ....[9]....
        /*00e8*/ 	.word	0x00006e70


	//   ....[10]....
        /*00ec*/ 	.word	0x00006eb0


	//   ....[11]....
        /*00f0*/ 	.word	0x00006f70


	//   ....[12]....
        /*00f4*/ 	.word	0x00006fc0


	//   ....[13]....
        /*00f8*/ 	.word	0x00007140


	//   ....[14]....
        /*00fc*/ 	.word	0x00007290


	//   ....[15]....
        /*0100*/ 	.word	0x000072c0


	//   ....[16]....
        /*0104*/ 	.word	0x00007370


	//   ....[17]....
        /*0108*/ 	.word	0x000074e0


	//   ....[18]....
        /*010c*/ 	.word	0x00007650


	//   ....[19]....
        /*0110*/ 	.word	0x000077a0


	//   ....[20]....
        /*0114*/ 	.word	0x000078e0


	//   ....[21]....
        /*0118*/ 	.word	0x00007910


	//   ....[22]....
        /*011c*/ 	.word	0x00007940


	//----- nvinfo : EIATTR_MAX_THREADS
	.align		4
.L_171:
        /*0120*/ 	.byte	0x04, 0x05
        /*0122*/ 	.short	(.L_173 - .L_172)
.L_172:
        /*0124*/ 	.word	0x00000080
        /*0128*/ 	.word	0x00000001
        /*012c*/ 	.word	0x00000001


	//----- nvinfo : EIATTR_CRS_STACK_SIZE
	.align		4
.L_173:
        /*0130*/ 	.byte	0x04, 0x1e
        /*0132*/ 	.short	(.L_175 - .L_174)
.L_174:
        /*0134*/ 	.word	0x00000000
.L_175:


//--------------------- .nv.info._ZN2at6native18elementwise_kernelILi128ELi2EZNS0_22gpu_kernel_impl_nocastIZZZNS0_53_GLOBAL__N__52d73765_15_RenormKernel_cu_1520ed90_310624renorm_scale_factor_implERNS_18TensorIteratorBaseEdENKUlvE_clEvENKUlvE0_clEvEUlfE_EEvS5_RKT_EUliE_EEviT1_ --------------------------
	.section	.nv.info._ZN2at6native18elementwise_kernelILi128ELi2EZNS0_22gpu_kernel_impl_nocastIZZZNS0_53_GLOBAL__N__52d73765_15_RenormKernel_cu_1520ed90_310624renorm_scale_factor_implERNS_18TensorIteratorBaseEdENKUlvE_clEvENKUlvE0_clEvEUlfE_EEvS5_RKT_EUliE_EEviT1_,"",@"SHT_CUDA_INFO"
	.sectionflags	@""
	.align	4


	//----- nvinfo : EIATTR_CUDA_API_VERSION
	.align		4
        /*0000*/ 	.byte	0x04, 0x37
        /*0002*/ 	.short	(.L_177 - .L_176)
.L_176:
        /*0004*/ 	.word	0x00000082


	//----- nvinfo : EIATTR_SW2861232_WAR
	.align		4
.L_177:
        /*0008*/ 	.byte	0x01, 0x35
	.zero		2


	//----- nvinfo : EIATTR_PARAM_CBANK
	.align		4
        /*000c*/ 	.byte	0x04, 0x0a
        /*000e*/ 	.short	(.L_179 - .L_178)
	.align		4
.L_178:
        /*0010*/ 	.word	index@(.nv.constant0._ZN2at6native18elementwise_kernelILi128ELi2EZNS0_22gpu_kernel_impl_nocastIZZZNS0_53_GLOBAL__N__52d73765_15_RenormKernel_cu_1520ed90_310624renorm_scale_factor_implERNS_18TensorIteratorBaseEdENKUlvE_clEvENKUlvE0_clEvEUlfE_EEvS5_RKT_EUliE_EEviT1_)
        /*0014*/ 	.short	0x0160
        /*0016*/ 	.short	0x0228


	//----- nvinfo : EIATTR_CBANK_PARAM_SIZE
	.align		4
.L_179:
        /*0018*/ 	.byte	0x03, 0x19
        /*001a*/ 	.short	0x0228


	//----- nvinfo : EIATTR_KPARAM_INFO
	.align		4
        /*001c*/ 	.byte	0x04, 0x17
        /*001e*/ 	.short	(.L_181 - .L_180)
.L_180:
        /*0020*/ 	.word	0x00000000
        /*0024*/ 	.short	0x0001
        /*0026*/ 	.short	0x0008
        /*0028*/ 	.byte	0x00, 0xf0, 0x81, 0x08


	//----- nvinfo : EIATTR_KPARAM_INFO
	.align		4
.L_181:
        /*002c*/ 	.byte	0x04, 0x17
        /*002e*/ 	.short	(.L_183 - .L_182)
.L_182:
        /*0030*/ 	.word	0x00000000
        /*0034*/ 	.short	0x0000
        /*0036*/ 	.short	0x0000
        /*0038*/ 	.byte	0x00, 0xf0, 0x11, 0x00


	//----- nvinfo : EIATTR_MAXREG_COUNT
	.align		4
.L_183:
        /*003c*/ 	.byte	0x03, 0x1b
        /*003e*/ 	.short	0x0080


	//----- nvinfo : EIATTR_MERCURY_ISA_VERSION
	.align		4
        /*0040*/ 	.byte	0x03, 0x5f
        /*0042*/ 	.short	0x0000


	//----- nvinfo : EIATTR_EXIT_INSTR_OFFSETS
	.align		4
        /*0044*/ 	.byte	0x04, 0x1c
        /*0046*/ 	.short	(.L_185 - .L_184)


	//   ....[0]....
.L_184:
        /*0048*/ 	.word	0x00000fa0


	//   ....[1]....
        /*004c*/ 	.word	0x00001ea0


	//----- nvinfo : EIATTR_MAX_THREADS
	.align		4
.L_185:
        /*0050*/ 	.byte	0x04, 0x05
        /*0052*/ 	.short	(.L_187 - .L_186)
.L_186:
        /*0054*/ 	.word	0x00000080
        /*0058*/ 	.word	0x00000001
        /*005c*/ 	.word	0x00000001


	//----- nvinfo : EIATTR_CRS_STACK_SIZE
	.align		4
.L_187:
        /*0060*/ 	.byte	0x04, 0x1e
        /*0062*/ 	.short	(.L_189 - .L_188)
.L_188:
        /*0064*/ 	.word	0x00000000
.L_189:


//--------------------- .nv.info._ZN2at6native27unrolled_elementwise_kernelIZZZNS0_53_GLOBAL__N__52d73765_15_RenormKernel_cu_1520ed90_310624renorm_scale_factor_implERNS_18TensorIteratorBaseEdENKUlvE_clEvENKUlvE0_clEvEUlfE_St5arrayIPcLm2EELi4E23TrivialOffsetCalculatorILi1EjESC_NS0_6memory15LoadWithoutCastENSD_16StoreWithoutCastEEEviT_T0_T2_T3_T4_T5_ --------------------------
	.section	.nv.info._ZN2at6native27unrolled_elementwise_kernelIZZZNS0_53_GLOBAL__N__52d73765_15_RenormKernel_cu_1520ed90_310624renorm_scale_factor_implERNS_18TensorIteratorBaseEdENKUlvE_clEvENKUlvE0_clEvEUlfE_St5arrayIPcLm2EELi4E23TrivialOffsetCalculatorILi1EjESC_NS0_6memory15LoadWithoutCastENSD_16StoreWithoutCastEEEviT_T0_T2_T3_T4_T5_,"",@"SHT_CUDA_INFO"
	.sectionflags	@""
	.align	4


	//----- nvinfo : EIATTR_CUDA_API_VERSION
	.align		4
        /*0000*/ 	.byte	0x04, 0x37
        /*0002*/ 	.short	(.L_191 - .L_190)
.L_190:
        /*0004*/ 	.word	0x00000082


	//----- nvinfo : EIATTR_SW2861232_WAR
	.align		4
.L_191:
        /*0008*/ 	.byte	0x01, 0x35
	.zero		2


	//----- nvinfo : EIATTR_PARAM_CBANK
	.align		4
        /*000c*/ 	.byte	0x04, 0x0a
        /*000e*/ 	.short	(.L_193 - .L_192)
	.align		4
.L_192:
        /*0010*/ 	.word	index@(.nv.constant0._ZN2at6native27unrolled_elementwise_kernelIZZZNS0_53_GLOBAL__N__52d73765_15_RenormKernel_cu_1520ed90_310624renorm_scale_factor_implERNS_18TensorIteratorBaseEdENKUlvE_clEvENKUlvE0_clEvEUlfE_St5arrayIPcLm2EELi4E23TrivialOffsetCalculatorILi1EjESC_NS0_6memory15LoadWithoutCastENSD_16StoreWithoutCastEEEviT_T0_T2_T3_T4_T5_)
        /*0014*/ 	.short	0x0160
        /*0016*/ 	.short	0x002c


	//----- nvinfo : EIATTR_CBANK_PARAM_SIZE
	.align		4
.L_193:
        /*0018*/ 	.byte	0x03, 0x19
        /*001a*/ 	.short	0x002c


	//----- nvinfo : EIATTR_KPARAM_INFO
	.align		4
        /*001c*/ 	.byte	0x04, 0x17
        /*001e*/ 	.short	(.L_195 - .L_194)
.L_194:
        /*0020*/ 	.word	0x00000000
        /*0024*/ 	.short	0x0006
        /*0026*/ 	.short	0x002b
        /*0028*/ 	.byte	0x00, 0xf0, 0x05, 0x00


	//----- nvinfo : EIATTR_KPARAM_INFO
	.align		4
.L_195:
        /*002c*/ 	.byte	0x04, 0x17
        /*002e*/ 	.short	(.L_197 - .L_196)
.L_196:
        /*0030*/ 	.word	0x00000000
        /*0034*/ 	.short	0x0005
        /*0036*/ 	.short	0x002a
        /*0038*/ 	.byte	0x00, 0xf0, 0x05, 0x00


	//----- nvinfo : EIATTR_KPARAM_INFO
	.align		4
.L_197:
        /*003c*/ 	.byte	0x04, 0x17
        /*003e*/ 	.short	(.L_199 - .L_198)
.L_198:
        /*0040*/ 	.word	0x00000000
        /*0044*/ 	.short	0x0004
        /*0046*/ 	.short	0x0029
        /*0048*/ 	.byte	0x00, 0xf0, 0x05, 0x00


	//----- nvinfo : EIATTR_KPARAM_INFO
	.align		4
.L_199:
        /*004c*/ 	.byte	0x04, 0x17
        /*004e*/ 	.short	(.L_201 - .L_200)
.L_200:
        /*0050*/ 	.word	0x00000000
        /*0054*/ 	.short	0x0003
        /*0056*/ 	.short	0x0028
        /*0058*/ 	.byte	0x00, 0xf0, 0x05, 0x00


	//----- nvinfo : EIATTR_KPARAM_INFO
	.align		4
.L_201:
        /*005c*/ 	.byte	0x04, 0x17
        /*005e*/ 	.short	(.L_203 - .L_202)
.L_202:
        /*0060*/ 	.word	0x00000000
        /*0064*/ 	.short	0x0002
        /*0066*/ 	.short	0x0018
        /*0068*/ 	.byte	0x00, 0xf0, 0x41, 0x00


	//----- nvinfo : EIATTR_KPARAM_INFO
	.align		4
.L_203:
        /*006c*/ 	.byte	0x04, 0x17
        /*006e*/ 	.short	(.L_205 - .L_204)
.L_204:
        /*0070*/ 	.word	0x00000000
        /*0074*/ 	.short	0x0001
        /*0076*/ 	.short	0x0008
        /*0078*/ 	.byte	0x00, 0xf0, 0x41, 0x00


	//----- nvinfo : EIATTR_KPARAM_INFO
	.align		4
.L_205:
        /*007c*/ 	.byte	0x04, 0x17
        /*007e*/ 	.short	(.L_207 - .L_206)
.L_206:
        /*0080*/ 	.word	0x00000000
        /*0084*/ 	.short	0x0000
        /*0086*/ 	.short	0x0000
        /*0088*/ 	.byte	0x00, 0xf0, 0x11, 0x00


	//----- nvinfo : EIATTR_MAXREG_COUNT
	.align		4
.L_207:
        /*008c*/ 	.byte	0x03, 0x1b
        /*008e*/ 	.short	0x00ff


	//----- nvinfo : EIATTR_MERCURY_ISA_VERSION
	.align		4
        /*0090*/ 	.byte	0x03, 0x5f
        /*0092*/ 	.short	0x0000


	//----- nvinfo : EIATTR_EXIT_INSTR_OFFSETS
	.align		4
        /*0094*/ 	.byte	0x04, 0x1c
        /*0096*/ 	.short	(.L_209 - .L_208)


	//   ....[0]....
.L_208:
        /*0098*/ 	.word	0x000005c0


	//   ....[1]....
        /*009c*/ 	.word	0x00000610


	//----- nvinfo : EIATTR_MAX_THREADS
	.align		4
.L_209:
        /*00a0*/ 	.byte	0x04, 0x05
        /*00a2*/ 	.short	(.L_211 - .L_210)
.L_210:
        /*00a4*/ 	.word	0x00000080
        /*00a8*/ 	.word	0x00000001
        /*00ac*/ 	.word	0x00000001


	//----- nvinfo : EIATTR_CRS_STACK_SIZE
	.align		4
.L_211:
        /*00b0*/ 	.byte	0x04, 0x1e
        /*00b2*/ 	.short	(.L_213 - .L_212)
.L_212:
        /*00b4*/ 	.word	0x00000000
.L_213:


//--------------------- .nv.info._ZN2at6native29vectorized_elementwise_kernelILi2EZZZNS0_53_GLOBAL__N__52d73765_15_RenormKernel_cu_1520ed90_310624renorm_scale_factor_implERNS_18TensorIteratorBaseEdENKUlvE_clEvENKUlvE0_clEvEUlfE_St5arrayIPcLm2EEEEviT0_T1_ --------------------------
	.section	.nv.info._ZN2at6native29vectorized_elementwise_kernelILi2EZZZNS0_53_GLOBAL__N__52d73765_15_RenormKernel_cu_1520ed90_310624renorm_scale_factor_implERNS_18TensorIteratorBaseEdENKUlvE_clEvENKUlvE0_clEvEUlfE_St5arrayIPcLm2EEEEviT0_T1_,"",@"SHT_CUDA_INFO"
	.sectionflags	@""
	.align	4


	//----- nvinfo : EIATTR_CUDA_API_VERSION
	.align		4
        /*0000*/ 	.byte	0x04, 0x37
        /*0002*/ 	.short	(.L_215 - .L_214)
.L_214:
        /*0004*/ 	.word	0x00000082


	//----- nvinfo : EIATTR_SW2861232_WAR
	.align		4
.L_215:
        /*0008*/ 	.byte	0x01, 0x35
	.zero		2


	//----- nvinfo : EIATTR_PARAM_CBANK
	.align		4
        /*000c*/ 	.byte	0x04, 0x0a
        /*000e*/ 	.short	(.L_217 - .L_216)
	.align		4
.L_216:
        /*0010*/ 	.word	index@(.nv.constant0._ZN2at6native29vectorized_elementwise_kernelILi2EZZZNS0_53_GLOBAL__N__52d73765_15_RenormKernel_cu_1520ed90_310624renorm_scale_factor_implERNS_18TensorIteratorBaseEdENKUlvE_clEvENKUlvE0_clEvEUlfE_St5arrayIPcLm2EEEEviT0_T1_)
        /*0014*/ 	.short	0x0160
        /*0016*/ 	.short	0x0028


	//----- nvinfo : EIATTR_CBANK_PARAM_SIZE
	.align		4
.L_217:
        /*0018*/ 	.byte	0x03, 0x19
        /*001a*/ 	.short	0x0028


	//----- nvinfo : EIATTR_KPARAM_INFO
	.align		4
        /*001c*/ 	.byte	0x04, 0x17
        /*001e*/ 	.short	(.L_219 - .L_218)
.L_218:
        /*0020*/ 	.word	0x00000000
        /*0024*/ 	.short	0x0002
        /*0026*/ 	.short	0x0018
        /*0028*/ 	.byte	0x00, 0xf0, 0x41, 0x00


	//----- nvinfo : EIATTR_KPARAM_INFO
	.align		4
.L_219:
        /*002c*/ 	.byte	0x04, 0x17
        /*002e*/ 	.short	(.L_221 - .L_220)
.L_220:
        /*0030*/ 	.word	0x00000000
        /*0034*/ 	.short	0x0001
        /*0036*/ 	.short	0x0008
        /*0038*/ 	.byte	0x00, 0xf0, 0x41, 0x00


	//----- nvinfo : EIATTR_KPARAM_INFO
	.align		4
.L_221:
        /*003c*/ 	.byte	0x04, 0x17
        /*003e*/ 	.short	(.L_223 - .L_222)
.L_222:
        /*0040*/ 	.word	0x00000000
        /*0044*/ 	.short	0x0000
        /*0046*/ 	.short	0x0000
        /*0048*/ 	.byte	0x00, 0xf0, 0x11, 0x00


	//----- nvinfo : EIATTR_MAXREG_COUNT
	.align		4
.L_223:
        /*004c*/ 	.byte	0x03, 0x1b
        /*004e*/ 	.short	0x00ff


	//----- nvinfo : EIATTR_MERCURY_ISA_VERSION
	.align		4
        /*0050*/ 	.byte	0x03, 0x5f
        /*0052*/ 	.short	0x0000


	//----- nvinfo : EIATTR_EXIT_INSTR_OFFSETS
	.align		4
        /*0054*/ 	.byte	0x04, 0x1c
        /*0056*/ 	.short	(.L_225 - .L_224)


	//   ....[0]....
.L_224:
        /*0058*/ 	.word	0x000003d0


	//   ....[1]....
        /*005c*/ 	.word	0x00000f80


	//   ....[2]....
        /*0060*/ 	.word	0x00000fd0


	//----- nvinfo : EIATTR_MAX_THREADS
	.align		4
.L_225:
        /*0064*/ 	.byte	0x04, 0x05
        /*0066*/ 	.short	(.L_227 - .L_226)
.L_226:
        /*0068*/ 	.word	0x00000080
        /*006c*/ 	.word	0x00000001
        /*0070*/ 	.word	0x00000001


	//----- nvinfo : EIATTR_CRS_STACK_SIZE
	.align		4
.L_227:
        /*0074*/ 	.byte	0x04, 0x1e
        /*0076*/ 	.short	(.L_229 - .L_228)
.L_228:
        /*0078*/ 	.word	0x00000000
.L_229:


//--------------------- .nv.info._ZN2at6native29vectorized_elementwise_kernelILi4EZZZNS0_53_GLOBAL__N__52d73765_15_RenormKernel_cu_1520ed90_310624renorm_scale_factor_implERNS_18TensorIteratorBaseEdENKUlvE_clEvENKUlvE0_clEvEUlfE_St5arrayIPcLm2EEEEviT0_T1_ --------------------------
	.section	.nv.info._ZN2at6native29vectorized_elementwise_kernelILi4EZZZNS0_53_GLOBAL__N__52d73765_15_RenormKernel_cu_1520ed90_310624renorm_scale_factor_implERNS_18TensorIteratorBaseEdENKUlvE_clEvENKUlvE0_clEvEUlfE_St5arrayIPcLm2EEEEviT0_T1_,"",@"SHT_CUDA_INFO"
	.sectionflags	@""
	.align	4


	//----- nvinfo : EIATTR_CUDA_API_VERSION
	.align		4
        /*0000*/ 	.byte	0x04, 0x37
        /*0002*/ 	.short	(.L_231 - .L_230)
.L_230:
        /*0004*/ 	.word	0x00000082


	//----- nvinfo : EIATTR_SW2861232_WAR
	.align		4
.L_231:
        /*0008*/ 	.byte	0x01, 0x35
	.zero		2


	//----- nvinfo : EIATTR_PARAM_CBANK
	.align		4
        /*000c*/ 	.byte	0x04, 0x0a
        /*000e*/ 	.short	(.L_233 - .L_232)
	.align		4
.L_232:
        /*0010*/ 	.word	index@(.nv.constant0._ZN2at6native29vectorized_elementwise_kernelILi4EZZZNS0_53_GLOBAL__N__52d73765_15_RenormKernel_cu_1520ed90_310624renorm_scale_factor_implERNS_18TensorIteratorBaseEdENKUlvE_clEvENKUlvE0_clEvEUlfE_St5arrayIPcLm2EEEEviT0_T1_)
        /*0014*/ 	.short	0x0160
        /*0016*/ 	.short	0x0028


	//----- nvinfo : EIATTR_CBANK_PARAM_SIZE
	.align		4
.L_233:
        /*0018*/ 	.byte	0x03, 0x19
        /*001a*/ 	.short	0x0028


	//----- nvinfo : EIATTR_KPARAM_INFO
	.align		4
        /*001c*/ 	.byte	0x04, 0x17
        /*001e*/ 	.short	(.L_235 - .L_234)
.L_234:
        /*0020*/ 	.word	0x00000000
        /*0024*/ 	.short	0x0002
        /*0026*/ 	.short	0x0018
        /*0028*/ 	.byte	0x00, 0xf0, 0x41, 0x00


	//----- nvinfo : EIATTR_KPARAM_INFO
	.align		4
.L_235:
        /*002c*/ 	.byte	0x04, 0x17
        /*002e*/ 	.short	(.L_237 - .L_236)
.L_236:
        /*0030*/ 	.word	0x00000000
        /*0034*/ 	.short	0x0001
        /*0036*/ 	.short	0x0008
        /*0038*/ 	.byte	0x00, 0xf0, 0x41, 0x00


	//----- nvinfo : EIATTR_KPARAM_INFO
	.align		4
.L_237:
        /*003c*/ 	.byte	0x04, 0x17
        /*003e*/ 	.short	(.L_239 - .L_238)
.L_238:
        /*0040*/ 	.word	0x00000000
        /*0044*/ 	.short	0x0000
        /*0046*/ 	.short	0x0000
        /*0048*/ 	.byte	0x00, 0xf0, 0x11, 0x00


	//----- nvinfo : EIATTR_MAXREG_COUNT
	.align		4
.L_239:
        /*004c*/ 	.byte	0x03, 0x1b
        /*004e*/ 	.short	0x00ff


	//----- nvinfo : EIATTR_MERCURY_ISA_VERSION
	.align		4
        /*0050*/ 	.byte	0x03, 0x5f
        /*0052*/ 	.short	0x0000


	//----- nvinfo : EIATTR_EXIT_INSTR_OFFSETS
	.align		4
        /*0054*/ 	.byte	0x04, 0x1c
        /*0056*/ 	.short	(.L_241 - .L_240)


	//   ....[0]....
.L_240:
        /*0058*/ 	.word	0x00000390


	//   ....[1]....
        /*005c*/ 	.word	0x00000f40


	//   ....[2]....
        /*0060*/ 	.word	0x00000f90


	//----- nvinfo : EIATTR_MAX_THREADS
	.align		4
.L_241:
        /*0064*/ 	.byte	0x04, 0x05
        /*0066*/ 	.short	(.L_243 - .L_242)
.L_242:
        /*0068*/ 	.word	0x00000080
        /*006c*/ 	.word	0x00000001
        /*0070*/ 	.word	0x00000001


	//----- nvinfo : EIATTR_CRS_STACK_SIZE
	.align		4
.L_243:
        /*0074*/ 	.byte	0x04, 0x1e
        /*0076*/ 	.short	(.L_245 - .L_244)
.L_244:
        /*0078*/ 	.word	0x00000000
.L_245:


//--------------------- .nv.info._ZN2at6native29vectorized_elementwise_kernelILi8EZZZNS0_53_GLOBAL__N__52d73765_15_RenormKernel_cu_1520ed90_310624renorm_scale_factor_implERNS_18TensorIteratorBaseEdENKUlvE_clEvENKUlvE0_clEvEUlfE_St5arrayIPcLm2EEEEviT0_T1_ --------------------------
	.section	.nv.info._ZN2at6native29vectorized_elementwise_kernelILi8EZZZNS0_53_GLOBAL__N__52d73765_15_RenormKernel_cu_1520ed90_310624renorm_scale_factor_implERNS_18TensorIteratorBaseEdENKUlvE_clEvENKUlvE0_clEvEUlfE_St5arrayIPcLm2EEEEviT0_T1_,"",@"SHT_CUDA_INFO"
	.sectionflags	@""
	.align	4


	//----- nvinfo : EIATTR_CUDA_API_VERSION
	.align		4
        /*0000*/ 	.byte	0x04, 0x37
        /*0002*/ 	.short	(.L_247 - .L_246)
.L_246:
        /*0004*/ 	.word	0x00000082


	//----- nvinfo : EIATTR_SW2861232_WAR
	.align		4
.L_247:
        /*0008*/ 	.byte	0x01, 0x35
	.zero		2


	//----- nvinfo : EIATTR_PARAM_CBANK
	.align		4
        /*000c*/ 	.byte	0x04, 0x0a
        /*000e*/ 	.short	(.L_249 - .L_248)
	.align		4
.L_248:
        /*0010*/ 	.word	index@(.nv.constant0._ZN2at6native29vectorized_elementwise_kernelILi8EZZZNS0_53_GLOBAL__N__52d73765_15_RenormKernel_cu_1520ed90_310624renorm_scale_factor_implERNS_18TensorIteratorBaseEdENKUlvE_clEvENKUlvE0_clEvEUlfE_St5arrayIPcLm2EEEEviT0_T1_)
        /*0014*/ 	.short	0x0160
        /*0016*/ 	.short	0x0028


	//----- nvinfo : EIATTR_CBANK_PARAM_SIZE
	.align		4
.L_249:
        /*0018*/ 	.byte	0x03, 0x19
        /*001a*/ 	.short	0x0028


	//----- nvinfo : EIATTR_KPARAM_INFO
	.align		4
        /*001c*/ 	.byte	0x04, 0x17
        /*001e*/ 	.short	(.L_251 - .L_250)
.L_250:
        /*0020*/ 	.word	0x00000000
        /*0024*/ 	.short	0x0002
        /*0026*/ 	.short	0x0018
        /*0028*/ 	.byte	0x00, 0xf0, 0x41, 0x00


	//----- nvinfo : EIATTR_KPARAM_INFO
	.align		4
.L_251:
        /*002c*/ 	.byte	0x04, 0x17
        /*002e*/ 	.short	(.L_253 - .L_252)
.L_252:
        /*0030*/ 	.word	0x00000000
        /*0034*/ 	.short	0x0001
        /*0036*/ 	.short	0x0008
        /*0038*/ 	.byte	0x00, 0xf0, 0x41, 0x00


	//----- nvinfo : EIATTR_KPARAM_INFO
	.align		4
.L_253:
        /*003c*/ 	.byte	0x04, 0x17
        /*003e*/ 	.short	(.L_255 - .L_254)
.L_254:
        /*0040*/ 	.word	0x00000000
        /*0044*/ 	.short	0x0000
        /*0046*/ 	.short	0x0000
        /*0048*/ 	.byte	0x00, 0xf0, 0x11, 0x00


	//----- nvinfo : EIATTR_MAXREG_COUNT
	.align		4
.L_255:
        /*004c*/ 	.byte	0x03, 0x1b
        /*004e*/ 	.short	0x00ff


	//----- nvinfo : EIATTR_MERCURY_ISA_VERSION
	.align		4
        /*0050*/ 	.byte	0x03, 0x5f
        /*0052*/ 	.short	0x0000


	//----- nvinfo : EIATTR_EXIT_INSTR_OFFSETS
	.align		4
        /*0054*/ 	.byte	0x04, 0x1c
        /*0056*/ 	.short	(.L_257 - .L_256)


	//   ....[0]....
.L_256:
        /*0058*/ 	.word	0x00000010


	//----- nvinfo : EIATTR_MAX_THREADS
	.align		4
.L_257:
        /*005c*/ 	.byte	0x04, 0x05
        /*005e*/ 	.short	(.L_259 - .L_258)
.L_258:
        /*0060*/ 	.word	0x00000080
        /*0064*/ 	.word	0x00000001
        /*0068*/ 	.word	0x00000001
.L_259:


//--------------------- .nv.info._ZN2at6native18elementwise_kernelILi128ELi4EZNS0_15gpu_kernel_implIZZZNS0_53_GLOBAL__N__52d73765_15_RenormKernel_cu_1520ed90_310624renorm_scale_factor_implERNS_18TensorIteratorBaseEdENKUlvE_clEvENKUlvE_clEvEUldE_EEvS5_RKT_EUliE_EEviT1_ --------------------------
	.section	.nv.info._ZN2at6native18elementwise_kernelILi128ELi4EZNS0_15gpu_kernel_implIZZZNS0_53_GLOBAL__N__52d73765_15_RenormKernel_cu_1520ed90_310624renorm_scale_factor_implERNS_18TensorIteratorBaseEdENKUlvE_clEvENKUlvE_clEvEUldE_EEvS5_RKT_EUliE_EEviT1_,"",@"SHT_CUDA_INFO"
	.sectionflags	@""
	.align	4


	//----- nvinfo : EIATTR_CUDA_API_VERSION
	.align		4
        /*0000*/ 	.byte	0x04, 0x37
        /*0002*/ 	.short	(.L_261 - .L_260)
.L_260:
        /*0004*/ 	.word	0x00000082


	//----- nvinfo : EIATTR_SW2861232_WAR
	.align		4
.L_261:
        /*0008*/ 	.byte	0x01, 0x35
	.zero		2


	//----- nvinfo : EIATTR_PARAM_CBANK
	.align		4
        /*000c*/ 	.byte	0x04, 0x0a
        /*000e*/ 	.short	(.L_263 - .L_262)
	.align		4
.L_262:
        /*0010*/ 	.word	index@(.nv.constant0._ZN2at6native18elementwise_kernelILi128ELi4EZNS0_15gpu_kernel_implIZZZNS0_53_GLOBAL__N__52d73765_15_RenormKernel_cu_1520ed90_310624renorm_scale_factor_implERNS_18TensorIteratorBaseEdENKUlvE_clEvENKUlvE_clEvEUldE_EEvS5_RKT_EUliE_EEviT1_)
        /*0014*/ 	.short	0x0160
        /*0016*/ 	.short	0x0230


	//----- nvinfo : EIATTR_CBANK_PARAM_SIZE
	.align		4
.L_263:
        /*0018*/ 	.byte	0x03, 0x19
        /*001a*/ 	.short	0x0230


	//----- nvinfo : EIATTR_KPARAM_INFO
	.align		4
        /*001c*/ 	.byte	0x04, 0x17
        /*001e*/ 	.short	(.L_265 - .L_264)
.L_264:
        /*0020*/ 	.word	0x00000000
        /*0024*/ 	.short	0x0001
        /*0026*/ 	.short	0x0008
        /*0028*/ 	.byte	0x00, 0xf0, 0xa1, 0x08


	//----- nvinfo : EIATTR_KPARAM_INFO
	.align		4
.L_265:
        /*002c*/ 	.byte	0x04, 0x17
        /*002e*/ 	.short	(.L_267 - .L_266)
.L_266:
        /*0030*/ 	.word	0x00000000
        /*0034*/ 	.short	0x0000
        /*0036*/ 	.short	0x0000
        /*0038*/ 	.byte	0x00, 0xf0, 0x11, 0x00


	//----- nvinfo : EIATTR_MAXREG_COUNT
	.align		4
.L_267:
        /*003c*/ 	.byte	0x03, 0x1b
        /*003e*/ 	.short	0x0080


	//----- nvinfo : EIATTR_EXTERNS
	.align		4
        /*0040*/ 	.byte	0x04, 0x0f
        /*0042*/ 	.short	(.L_269 - .L_268)


	//   ....[0]....
	.align		4
.L_268:
        /*0044*/ 	.word	index@(__assertfail)


	//----- nvinfo : EIATTR_MERCURY_ISA_VERSION
	.align		4
.L_269:
        /*0048*/ 	.byte	0x03, 0x5f
        /*004a*/ 	.short	0x0000


	//----- nvinfo : EIATTR_SYSCALL_OFFSETS
	.align		4
        /*004c*/ 	.byte	0x04, 0x46
        /*004e*/ 	.short	(.L_271 - .L_270)


	//   ....[0]....
.L_270:
        /*0050*/ 	.word	0x00001d80


	//   ....[1]....
        /*0054*/ 	.word	0x00002f60


	//   ....[2]....
        /*0058*/ 	.word	0x00004d40


	//   ....[3]....
        /*005c*/ 	.word	0x00005f40


	//   ....[4]....
        /*0060*/ 	.word	0x00007cf0


	//   ....[5]....
        /*0064*/ 	.word	0x00008ef0


	//   ....[6]....
        /*0068*/ 	.word	0x0000acb0


	//   ....[7]....
        /*006c*/ 	.word	0x0000beb0


	//----- nvinfo : EIATTR_EXIT_INSTR_OFFSETS
	.align		4
.L_271:
        /*0070*/ 	.byte	0x04, 0x1c
        /*0072*/ 	.short	(.L_273 - .L_272)


	//   ....[0]....
.L_272:
        /*0074*/ 	.word	0x00008f90


	//   ....[1]....
        /*0078*/ 	.word	0x0000b000


	//   ....[2]....
        /*007c*/ 	.word	0x0000b040


	//   ....[3]....
        /*0080*/ 	.word	0x0000b0d0


	//   ....[4]....
        /*0084*/ 	.word	0x0000b100


	//   ....[5]....
        /*0088*/ 	.word	0x0000b130


	//   ....[6]....
        /*008c*/ 	.word	0x0000b1e0


	//   ....[7]....
        /*0090*/ 	.word	0x0000b240


	//   ....[8]....
        /*0094*/ 	.word	0x0000b300


	//   ....[9]....
        /*0098*/ 	.word	0x0000b370


	//   ....[10]....
        /*009c*/ 	.word	0x0000b390


	//   ....[11]....
        /*00a0*/ 	.word	0x0000b450


	//   ....[12]....
        /*00a4*/ 	.word	0x0000b480


	//   ....[13]....
        /*00a8*/ 	.word	0x0000b630


	//   ....[14]....
        /*00ac*/ 	.word	0x0000b7b0


	//   ....[15]....
        /*00b0*/ 	.word	0x0000b810


	//   ....[16]....
        /*00b4*/ 	.word	0x0000b8c0


	//   ....[17]....
        /*00b8*/ 	.word	0x0000ba60


	//   ....[18]....
        /*00bc*/ 	.word	0x0000bc00


	//   ....[19]....
        /*00c0*/ 	.word	0x0000bd80


	//   ....[20]....
        /*00c4*/ 	.word	0x0000bec0


	//   ....[21]....
        /*00c8*/ 	.word	0x0000bef0


	//   ....[22]....
        /*00cc*/ 	.word	0x0000bf20


	//----- nvinfo : EIATTR_MAX_THREADS
	.align		4
.L_273:
        /*00d0*/ 	.byte	0x04, 0x05
        /*00d2*/ 	.short	(.L_275 - .L_274)
.L_274:
        /*00d4*/ 	.word	0x00000080
        /*00d8*/ 	.word	0x00000001
        /*00dc*/ 	.word	0x00000001


	//----- nvinfo : EIATTR_CRS_STACK_SIZE
	.align		4
.L_275:
        /*00e0*/ 	.byte	0x04, 0x1e
        /*00e2*/ 	.short	(.L_277 - .L_276)
.L_276:
        /*00e4*/ 	.word	0x00000000
.L_277:


//--------------------- .nv.info._ZN2at6native27unrolled_elementwise_kernelIZZZNS0_53_GLOBAL__N__52d73765_15_RenormKernel_cu_1520ed90_310624renorm_scale_factor_implERNS_18TensorIteratorBaseEdENKUlvE_clEvENKUlvE_clEvEUldE_St5arrayIPcLm2EELi4E23TrivialOffsetCalculatorILi1EjESC_NS0_6memory12LoadWithCastILi1EEENSD_13StoreWithCastILi1EEEEEviT_T0_T2_T3_T4_T5_ --------------------------
	.section	.nv.info._ZN2at6native27unrolled_elementwise_kernelIZZZNS0_53_GLOBAL__N__52d73765_15_RenormKernel_cu_1520ed90_310624renorm_scale_factor_implERNS_18TensorIteratorBaseEdENKUlvE_clEvENKUlvE_clEvEUldE_St5arrayIPcLm2EELi4E23TrivialOffsetCalculatorILi1EjESC_NS0_6memory12LoadWithCastILi1EEENSD_13StoreWithCastILi1EEEEEviT_T0_T2_T3_T4_T5_,"",@"SHT_CUDA_INFO"
	.sectionflags	@""
	.align	4


	//----- nvinfo : EIATTR_CUDA_API_VERSION
	.align		4
        /*0000*/ 	.byte	0x04, 0x37
        /*0002*/ 	.short	(.L_279 - .L_278)
.L_278:
        /*0004*/ 	.word	0x00000082


	//----- nvinfo : EIATTR_SW2861232_WAR
	.align		4
.L_279:
        /*0008*/ 	.byte	0x01, 0x35
	.zero		2


	//----- nvinfo : EIATTR_PARAM_CBANK
	.align		4
        /*000c*/ 	.byte	0x04, 0x0a
        /*000e*/ 	.short	(.L_281 - .L_280)
	.align		4
.L_280:
        /*0010*/ 	.word	index@(.nv.constant0._ZN2at6native27unrolled_elementwise_kernelIZZZNS0_53_GLOBAL__N__52d73765_15_RenormKernel_cu_1520ed90_310624renorm_scale_factor_implERNS_18TensorIteratorBaseEdENKUlvE_clEvENKUlvE_clEvEUldE_St5arrayIPcLm2EELi4E23TrivialOffsetCalculatorILi1EjESC_NS0_6memory12LoadWithCastILi1EEENSD_13StoreWithCastILi1EEEEEviT_T0_T2_T3_T4_T5_)
        /*0014*/ 	.short	0x0160
        /*0016*/ 	.short	0x003c


	//----- nvinfo : EIATTR_CBANK_PARAM_SIZE
	.align		4
.L_281:
        /*0018*/ 	.byte	0x03, 0x19
        /*001a*/ 	.short	0x003c


	//----- nvinfo : EIATTR_KPARAM_INFO
	.align		4
        /*001c*/ 	.byte	0x04, 0x17
        /*001e*/ 	.short	(.L_283 - .L_282)
.L_282:
        /*0020*/ 	.word	0x00000000
        /*0024*/ 	.short	0x0006
        /*0026*/ 	.short	0x0034
        /*0028*/ 	.byte	0x00, 0xf0, 0x21, 0x00


	//----- nvinfo : EIATTR_KPARAM_INFO
	.align		4
.L_283:
        /*002c*/ 	.byte	0x04, 0x17
        /*002e*/ 	.short	(.L_285 - .L_284)
.L_284:
        /*0030*/ 	.word	0x00000000
        /*0034*/ 	.short	0x0005
        /*0036*/ 	.short	0x002c
        /*0038*/ 	.byte	0x00, 0xf0, 0x21, 0x00


	//----- nvinfo : EIATTR_KPARAM_INFO
	.align		4
.L_285:
        /*003c*/ 	.byte	0x04, 0x17
        /*003e*/ 	.short	(.L_287 - .L_286)
.L_286:
        /*0040*/ 	.word	0x00000000
        /*0044*/ 	.short	0x0004
        /*0046*/ 	.short	0x0029
        /*0048*/ 	.byte	0x00, 0xf0, 0x05, 0x00


	//----- nvinfo : EIATTR_KPARAM_INFO
	.align		4
.L_287:
        /*004c*/ 	.byte	0x04, 0x17
        /*004e*/ 	.short	(.L_289 - .L_288)
.L_288:
        /*0050*/ 	.word	0x00000000
        /*0054*/ 	.short	0x0003
        /*0056*/ 	.short	0x0028
        /*0058*/ 	.byte	0x00, 0xf0, 0x05, 0x00


	//----- nvinfo : EIATTR_KPARAM_INFO
	.align		4
.L_289:
        /*005c*/ 	.byte	0x04, 0x17
        /*005e*/ 	.short	(.L_291 - .L_290)
.L_290:
        /*0060*/ 	.word	0x00000000
        /*0064*/ 	.short	0x0002
        /*0066*/ 	.short	0x0018
        /*0068*/ 	.byte	0x00, 0xf0, 0x41, 0x00


	//----- nvinfo : EIATTR_KPARAM_INFO
	.align		4
.L_291:
        /*006c*/ 	.byte	0x04, 0x17
        /*006e*/ 	.short	(.L_293 - .L_292)
.L_292:
        /*0070*/ 	.word	0x00000000
        /*0074*/ 	.short	0x0001
        /*0076*/ 	.short	0x0008
        /*0078*/ 	.byte	0x00, 0xf0, 0x41, 0x00


	//----- nvinfo : EIATTR_KPARAM_INFO
	.align		4
.L_293:
        /*007c*/ 	.byte	0x04, 0x17
        /*007e*/ 	.short	(.L_295 - .L_294)
.L_294:
        /*0080*/ 	.word	0x00000000
        /*0084*/ 	.short	0x0000
        /*0086*/ 	.short	0x0000
        /*0088*/ 	.byte	0x00, 0xf0, 0x11, 0x00


	//----- nvinfo : EIATTR_MAXREG_COUNT
	.align		4
.L_295:
        /*008c*/ 	.byte	0x03, 0x1b
        /*008e*/ 	.short	0x00ff


	//----- nvinfo : EIATTR_EXTERNS
	.align		4
        /*0090*/ 	.byte	0x04, 0x0f
        /*0092*/ 	.short	(.L_297 - .L_296)


	//   ....[0]....
	.align		4
.L_296:
        /*0094*/ 	.word	index@(__assertfail)


	//----- nvinfo : EIATTR_MERCURY_ISA_VERSION
	.align		4
.L_297:
        /*0098*/ 	.byte	0x03, 0x5f
        /*009a*/ 	.short	0x0000


	//----- nvinfo : EIATTR_SYSCALL_OFFSETS
	.align		4
        /*009c*/ 	.byte	0x04, 0x46
        /*009e*/ 	.short	(.L_299 - .L_298)


	//   ....[0]....
.L_298:
        /*00a0*/ 	.word	0x00000f90


	//   ....[1]....
        /*00a4*/ 	.word	0x00001f40


	//   ....[2]....
        /*00a8*/ 	.word	0x00002f00


	//   ....[3]....
        /*00ac*/ 	.word	0x00003e90


	//   ....[4]....
        /*00b0*/ 	.word	0x000058b0


	//   ....[5]....
        /*00b4*/ 	.word	0x00006940


	//   ....[6]....
        /*00b8*/ 	.word	0x00007990


	//   ....[7]....
        /*00bc*/ 	.word	0x00008a00


	//----- nvinfo : EIATTR_EXIT_INSTR_OFFSETS
	.align		4
.L_299:
        /*00c0*/ 	.byte	0x04, 0x1c
        /*00c2*/ 	.short	(.L_301 - .L_300)


	//   ....[0]....
.L_300:
        /*00c4*/ 	.word	0x00007a30


	//   ....[1]....
        /*00c8*/ 	.word	0x00007b50


	//   ....[2]....
        /*00cc*/ 	.word	0x00007b90


	//   ....[3]....
        /*00d0*/ 	.word	0x00007c20


	//   ....[4]....
        /*00d4*/ 	.word	0x00007c50


	//   ....[5]....
        /*00d8*/ 	.word	0x00007c80


	//   ....[6]....
        /*00dc*/ 	.word	0x00007d30


	//   ....[7]....
        /*00e0*/ 	.word	0x00007d90


	//   ....[8]....
        /*00e4*/ 	.word	0x00007e50


	//   ....[9]....
        /*00e8*/ 	.word	0x00007ec0


	//   ....[10]....
        /*00ec*/ 	.word	0x00007ee0


	//   ....[11]....
        /*00f0*/ 	.word	0x00007fa0


	//   ....[12]....
        /*00f4*/ 	.word	0x00007fd0


	//   ....[13]....
        /*00f8*/ 	.word	0x00008180


	//   ....[14]....
        /*00fc*/ 	.word	0x00008300


	//   ....[15]....
        /*0100*/ 	.word	0x00008360


	//   ....[16]....
        /*0104*/ 	.word	0x00008410


	//   ....[17]....
        /*0108*/ 	.word	0x000085b0


	//   ....[18]....
        /*010c*/ 	.word	0x00008750


	//   ....[19]....
        /*0110*/ 	.word	0x000088d0


	//   ....[20]....
        /*0114*/ 	.word	0x00008a10


	//   ....[21]....
        /*0118*/ 	.word	0x00008a40


	//   ....[22]....
        /*011c*/ 	.word	0x00008a70


	//----- nvinfo : EIATTR_MAX_THREADS
	.align		4
.L_301:
        /*0120*/ 	.byte	0x04, 0x05
        /*0122*/ 	.short	(.L_303 - .L_302)
.L_302:
        /*0124*/ 	.word	0x00000080
        /*0128*/ 	.word	0x00000001
        /*012c*/ 	.word	0x00000001


	//----- nvinfo : EIATTR_CRS_STACK_SIZE
	.align		4
.L_303:
        /*0130*/ 	.byte	0x04, 0x1e
        /*0132*/ 	.short	(.L_305 - .L_304)
.L_304:
        /*0134*/ 	.word	0x00000000
.L_305:


//--------------------- .nv.info._ZN2at6native18elementwise_kernelILi128ELi2EZNS0_22gpu_kernel_impl_nocastIZZZNS0_53_GLOBAL__N__52d73765_15_RenormKernel_cu_1520ed90_310624renorm_scale_factor_implERNS_18TensorIteratorBaseEdENKUlvE_clEvENKUlvE_clEvEUldE_EEvS5_RKT_EUliE_EEviT1_ --------------------------
	.section	.nv.info._ZN2at6native18elementwise_kernelILi128ELi2EZNS0_22gpu_kernel_impl_nocastIZZZNS0_53_GLOBAL__N__52d73765_15_RenormKernel_cu_1520ed90_310624renorm_scale_factor_implERNS_18TensorIteratorBaseEdENKUlvE_clEvENKUlvE_clEvEUldE_EEvS5_RKT_EUliE_EEviT1_,"",@"SHT_CUDA_INFO"
	.sectionflags	@""
	.align	4


	//----- nvinfo : EIATTR_CUDA_API_VERSION
	.align		4
        /*0000*/ 	.byte	0x04, 0x37
        /*0002*/ 	.short	(.L_307 - .L_306)
.L_306:
        /*0004*/ 	.word	0x00000082


	//----- nvinfo : EIATTR_SW2861232_WAR
	.align		4
.L_307:
        /*0008*/ 	.byte	0x01, 0x35
	.zero		2


	//----- nvinfo : EIATTR_PARAM_CBANK
	.align		4
        /*000c*/ 	.byte	0x04, 0x0a
        /*000e*/ 	.short	(.L_309 - .L_308)
	.align		4
.L_308:
        /*0010*/ 	.word	index@(.nv.constant0._ZN2at6native18elementwise_kernelILi128ELi2EZNS0_22gpu_kernel_impl_nocastIZZZNS0_53_GLOBAL__N__52d73765_15_RenormKernel_cu_1520ed90_310624renorm_scale_factor_implERNS_18TensorIteratorBaseEdENKUlvE_clEvENKUlvE_clEvEUldE_EEvS5_RKT_EUliE_EEviT1_)
        /*0014*/ 	.short	0x0160
        /*0016*/ 	.short	0x0228


	//----- nvinfo : EIATTR_CBANK_PARAM_SIZE
	.align		4
.L_309:
        /*0018*/ 	.byte	0x03, 0x19
        /*001a*/ 	.short	0x0228


	//----- nvinfo : EIATTR_KPARAM_INFO
	.align		4
        /*001c*/ 	.byte	0x04, 0x17
        /*001e*/ 	.short	(.L_311 - .L_310)
.L_310:
        /*0020*/ 	.word	0x00000000
        /*0024*/ 	.short	0x0001
        /*0026*/ 	.short	0x0008
        /*0028*/ 	.byte	0x00, 0xf0, 0x81, 0x08


	//----- nvinfo : EIATTR_KPARAM_INFO
	.align		4
.L_311:
        /*002c*/ 	.byte	0x04, 0x17
        /*002e*/ 	.short	(.L_313 - .L_312)
.L_312:
        /*0030*/ 	.word	0x00000000
        /*0034*/ 	.short	0x0000
        /*0036*/ 	.short	0x0000
        /*0038*/ 	.byte	0x00, 0xf0, 0x11, 0x00


	//----- nvinfo : EIATTR_MAXREG_COUNT
	.align		4
.L_313:
        /*003c*/ 	.byte	0x03, 0x1b
        /*003e*/ 	.short	0x0080


	//----- nvinfo : EIATTR_MERCURY_ISA_VERSION
	.align		4
        /*0040*/ 	.byte	0x03, 0x5f
        /*0042*/ 	.short	0x0000


	//----- nvinfo : EIATTR_EXIT_INSTR_OFFSETS
	.align		4
        /*0044*/ 	.byte	0x04, 0x1c
        /*0046*/ 	.short	(.L_315 - .L_314)


	//   ....[0]....
.L_314:
        /*0048*/ 	.word	0x00001140


	//   ....[1]....
        /*004c*/ 	.word	0x000021e0


	//----- nvinfo : EIATTR_MAX_THREADS
	.align		4
.L_315:
        /*0050*/ 	.byte	0x04, 0x05
        /*0052*/ 	.short	(.L_317 - .L_316)
.L_316:
        /*0054*/ 	.word	0x00000080
        /*0058*/ 	.word	0x00000001
        /*005c*/ 	.word	0x00000001


	//----- nvinfo : EIATTR_CRS_STACK_SIZE
	.align		4
.L_317:
        /*0060*/ 	.byte	0x04, 0x1e
        /*0062*/ 	.short	(.L_319 - .L_318)
.L_318:
        /*0064*/ 	.word	0x00000000
.L_319:


//--------------------- .nv.info._ZN2at6native27unrolled_elementwise_kernelIZZZNS0_53_GLOBAL__N__52d73765_15_RenormKernel_cu_1520ed90_310624renorm_scale_factor_implERNS_18TensorIteratorBaseEdENKUlvE_clEvENKUlvE_clEvEUldE_St5arrayIPcLm2EELi4E23TrivialOffsetCalculatorILi1EjESC_NS0_6memory15LoadWithoutCastENSD_16StoreWithoutCastEEEviT_T0_T2_T3_T4_T5_ --------------------------
	.section	.nv.info._ZN2at6native27unrolled_elementwise_kernelIZZZNS0_53_GLOBAL__N__52d73765_15_RenormKernel_cu_1520ed90_310624renorm_scale_factor_implERNS_18TensorIteratorBaseEdENKUlvE_clEvENKUlvE_clEvEUldE_St5arrayIPcLm2EELi4E23TrivialOffsetCalculatorILi1EjESC_NS0_6memory15LoadWithoutCastENSD_16StoreWithoutCastEEEviT_T0_T2_T3_T4_T5_,"",@"SHT_CUDA_INFO"
	.sectionflags	@""
	.align	4


	//----- nvinfo : EIATTR_CUDA_API_VERSION
	.align		4
        /*0000*/ 	.byte	0x04, 0x37
        /*0002*/ 	.short	(.L_321 - .L_320)
.L_320:
        /*0004*/ 	.word	0x00000082


	//----- nvinfo : EIATTR_SW2861232_WAR
	.align		4
.L_321:
        /*0008*/ 	.byte	0x01, 0x35
	.zero		2


	//----- nvinfo : EIATTR_PARAM_CBANK
	.align		4
        /*000c*/ 	.byte	0x04, 0x0a
        /*000e*/ 	.short	(.L_323 - .L_322)
	.align		4
.L_322:
        /*0010*/ 	.word	index@(.nv.constant0._ZN2at6native27unrolled_elementwise_kernelIZZZNS0_53_GLOBAL__N__52d73765_15_RenormKernel_cu_1520ed90_310624renorm_scale_factor_implERNS_18TensorIteratorBaseEdENKUlvE_clEvENKUlvE_clEvEUldE_St5arrayIPcLm2EELi4E23TrivialOffsetCalculatorILi1EjESC_NS0_6memory15LoadWithoutCastENSD_16StoreWithoutCastEEEviT_T0_T2_T3_T4_T5_)
        /*0014*/ 	.short	0x0160
        /*0016*/ 	.short	0x002c


	//----- nvinfo : EIATTR_CBANK_PARAM_SIZE
	.align		4
.L_323:
        /*0018*/ 	.byte	0x03, 0x19
        /*001a*/ 	.short	0x002c


	//----- nvinfo : EIATTR_KPARAM_INFO
	.align		4
        /*001c*/ 	.byte	0x04, 0x17
        /*001e*/ 	.short	(.L_325 - .L_324)
.L_324:
        /*0020*/ 	.word	0x00000000
        /*0024*/ 	.short	0x0006
        /*0026*/ 	.short	0x002b
        /*0028*/ 	.byte	0x00, 0xf0, 0x05, 0x00


	//----- nvinfo : EIATTR_KPARAM_INFO
	.align		4
.L_325:
        /*002c*/ 	.byte	0x04, 0x17
        /*002e*/ 	.short	(.L_327 - .L_326)
.L_326:
        /*0030*/ 	.word	0x00000000
        /*0034*/ 	.short	0x0005
        /*0036*/ 	.short	0x002a
        /*0038*/ 	.byte	0x00, 0xf0, 0x05, 0x00


	//----- nvinfo : EIATTR_KPARAM_INFO
	.align		4
.L_327:
        /*003c*/ 	.byte	0x04, 0x17
        /*003e*/ 	.short	(.L_329 - .L_328)
.L_328:
        /*0040*/ 	.word	0x00000000
        /*0044*/ 	.short	0x0004
        /*0046*/ 	.short	0x0029
        /*0048*/ 	.byte	0x00, 0xf0, 0x05, 0x00


	//----- nvinfo : EIATTR_KPARAM_INFO
	.align		4
.L_329:
        /*004c*/ 	.byte	0x04, 0x17
        /*004e*/ 	.short	(.L_331 - .L_330)
.L_330:
        /*0050*/ 	.word	0x00000000
        /*0054*/ 	.short	0x0003
        /*0056*/ 	.short	0x0028
        /*0058*/ 	.byte	0x00, 0xf0, 0x05, 0x00


	//----- nvinfo : EIATTR_KPARAM_INFO
	.align		4
.L_331:
        /*005c*/ 	.byte	0x04, 0x17
        /*005e*/ 	.short	(.L_333 - .L_332)
.L_332:
        /*0060*/ 	.word	0x00000000
        /*0064*/ 	.short	0x0002
        /*0066*/ 	.short	0x0018
        /*0068*/ 	.byte	0x00, 0xf0, 0x41, 0x00


	//----- nvinfo : EIATTR_KPARAM_INFO
	.align		4
.L_333:
        /*006c*/ 	.byte	0x04, 0x17
        /*006e*/ 	.short	(.L_335 - .L_334)
.L_334:
        /*0070*/ 	.word	0x00000000
        /*0074*/ 	.short	0x0001
        /*0076*/ 	.short	0x0008
        /*0078*/ 	.byte	0x00, 0xf0, 0x41, 0x00


	//----- nvinfo : EIATTR_KPARAM_INFO
	.align		4
.L_335:
        /*007c*/ 	.byte	0x04, 0x17
        /*007e*/ 	.short	(.L_337 - .L_336)
.L_336:
        /*0080*/ 	.word	0x00000000
        /*0084*/ 	.short	0x0000
        /*0086*/ 	.short	0x0000
        /*0088*/ 	.byte	0x00, 0xf0, 0x11, 0x00


	//----- nvinfo : EIATTR_MAXREG_COUNT
	.align		4
.L_337:
        /*008c*/ 	.byte	0x03, 0x1b
        /*008e*/ 	.short	0x00ff


	//----- nvinfo : EIATTR_MERCURY_ISA_VERSION
	.align		4
        /*0090*/ 	.byte	0x03, 0x5f
        /*0092*/ 	.short	0x0000


	//----- nvinfo : EIATTR_EXIT_INSTR_OFFSETS
	.align		4
        /*0094*/ 	.byte	0x04, 0x1c
        /*0096*/ 	.short	(.L_339 - .L_338)


	//   ....[0]....
.L_338:
        /*0098*/ 	.word	0x00000bb0


	//   ....[1]....
        /*009c*/ 	.word	0x00000c00


	//----- nvinfo : EIATTR_MAX_THREADS
	.align		4
.L_339:
        /*00a0*/ 	.byte	0x04, 0x05
        /*00a2*/ 	.short	(.L_341 - .L_340)
.L_340:
        /*00a4*/ 	.word	0x00000080
        /*00a8*/ 	.word	0x00000001
        /*00ac*/ 	.word	0x00000001


	//----- nvinfo : EIATTR_CRS_STACK_SIZE
	.align		4
.L_341:
        /*00b0*/ 	.byte	0x04, 0x1e
        /*00b2*/ 	.short	(.L_343 - .L_342)
.L_342:
        /*00b4*/ 	.word	0x00000000
.L_343:


//--------------------- .nv.info._ZN2at6native29vectorized_elementwise_kernelILi2EZZZNS0_53_GLOBAL__N__52d73765_15_RenormKernel_cu_1520ed90_310624renorm_scale_factor_implERNS_18TensorIteratorBaseEdENKUlvE_clEvENKUlvE_clEvEUldE_St5arrayIPcLm2EEEEviT0_T1_ --------------------------
	.section	.nv.info._ZN2at6native29vectorized_elementwise_kernelILi2EZZZNS0_53_GLOBAL__N__52d73765_15_RenormKernel_cu_1520ed90_310624renorm_scale_factor_implERNS_18TensorIteratorBaseEdENKUlvE_clEvENKUlvE_clEvEUldE_St5arrayIPcLm2EEEEviT0_T1_,"",@"SHT_CUDA_INFO"
	.sectionflags	@""
	.align	4


	//----- nvinfo : EIATTR_CUDA_API_VERSION
	.align		4
        /*0000*/ 	.byte	0x04, 0x37
        /*0002*/ 	.short	(.L_345 - .L_344)
.L_344:
        /*0004*/ 	.word	0x00000082


	//----- nvinfo : EIATTR_SW2861232_WAR
	.align		4
.L_345:
        /*0008*/ 	.byte	0x01, 0x35
	.zero		2


	//----- nvinfo : EIATTR_PARAM_CBANK
	.align		4
        /*000c*/ 	.byte	0x04, 0x0a
        /*000e*/ 	.short	(.L_347 - .L_346)
	.align		4
.L_346:
        /*0010*/ 	.word	index@(.nv.constant0._ZN2at6native29vectorized_elementwise_kernelILi2EZZZNS0_53_GLOBAL__N__52d73765_15_RenormKernel_cu_1520ed90_310624renorm_scale_factor_implERNS_18TensorIteratorBaseEdENKUlvE_clEvENKUlvE_clEvEUldE_St5arrayIPcLm2EEEEviT0_T1_)
        /*0014*/ 	.short	0x0160
        /*0016*/ 	.short	0x0028


	//----- nvinfo : EIATTR_CBANK_PARAM_SIZE
	.align		4
.L_347:
        /*0018*/ 	.byte	0x03, 0x19
        /*001a*/ 	.short	0x0028


	//----- nvinfo : EIATTR_KPARAM_INFO
	.align		4
        /*001c*/ 	.byte	0x04, 0x17
        /*001e*/ 	.short	(.L_349 - .L_348)
.L_348:
        /*0020*/ 	.word	0x00000000
        /*0024*/ 	.short	0x0002
        /*0026*/ 	.short	0x0018
        /*0028*/ 	.byte	0x00, 0xf0, 0x41, 0x00


	//----- nvinfo : EIATTR_KPARAM_INFO
	.align		4
.L_349:
        /*002c*/ 	.byte	0x04, 0x17
        /*002e*/ 	.short	(.L_351 - .L_350)
.L_350:
        /*0030*/ 	.word	0x00000000
        /*0034*/ 	.short	0x0001
        /*0036*/ 	.short	0x0008
        /*0038*/ 	.byte	0x00, 0xf0, 0x41, 0x00


	//----- nvinfo : EIATTR_KPARAM_INFO
	.align		4
.L_351:
        /*003c*/ 	.byte	0x04, 0x17
        /*003e*/ 	.short	(.L_353 - .L_352)
.L_352:
        /*0040*/ 	.word	0x00000000
        /*0044*/ 	.short	0x0000
        /*0046*/ 	.short	0x0000
        /*0048*/ 	.byte	0x00, 0xf0, 0x11, 0x00


	//----- nvinfo : EIATTR_MAXREG_COUNT
	.align		4
.L_353:
        /*004c*/ 	.byte	0x03, 0x1b
        /*004e*/ 	.short	0x00ff


	//----- nvinfo : EIATTR_MERCURY_ISA_VERSION
	.align		4
        /*0050*/ 	.byte	0x03, 0x5f
        /*0052*/ 	.short	0x0000


	//----- nvinfo : EIATTR_EXIT_INSTR_OFFSETS
	.align		4
        /*0054*/ 	.byte	0x04, 0x1c
        /*0056*/ 	.short	(.L_355 - .L_354)


	//   ....[0]....
.L_354:
        /*0058*/ 	.word	0x000010e0


	//   ....[1]....
        /*005c*/ 	.word	0x000028c0


	//   ....[2]....
        /*0060*/ 	.word	0x00002910


	//----- nvinfo : EIATTR_MAX_THREADS
	.align		4
.L_355:
        /*0064*/ 	.byte	0x04, 0x05
        /*0066*/ 	.short	(.L_357 - .L_356)
.L_356:
        /*0068*/ 	.word	0x00000080
        /*006c*/ 	.word	0x00000001
        /*0070*/ 	.word	0x00000001


	//----- nvinfo : EIATTR_CRS_STACK_SIZE
	.align		4
.L_357:
        /*0074*/ 	.byte	0x04, 0x1e
        /*0076*/ 	.short	(.L_359 - .L_358)
.L_358:
        /*0078*/ 	.word	0x00000000
.L_359:


//--------------------- .nv.info._ZN2at6native29vectorized_elementwise_kernelILi4EZZZNS0_53_GLOBAL__N__52d73765_15_RenormKernel_cu_1520ed90_310624renorm_scale_factor_implERNS_18TensorIteratorBaseEdENKUlvE_clEvENKUlvE_clEvEUldE_St5arrayIPcLm2EEEEviT0_T1_ --------------------------
	.section	.nv.info._ZN2at6native29vectorized_elementwise_kernelILi4EZZZNS0_53_GLOBAL__N__52d73765_15_RenormKernel_cu_1520ed90_310624renorm_scale_factor_implERNS_18TensorIteratorBaseEdENKUlvE_clEvENKUlvE_clEvEUldE_St5arrayIPcLm2EEEEviT0_T1_,"",@"SHT_CUDA_INFO"
	.sectionflags	@""
	.align	4


	//----- nvinfo : EIATTR_CUDA_API_VERSION
	.align		4
        /*0000*/ 	.byte	0x04, 0x37
        /*0002*/ 	.short	(.L_361 - .L_360)
.L_360:
        /*0004*/ 	.word	0x00000082


	//----- nvinfo : EIATTR_SW2861232_WAR
	.align		4
.L_361:
        /*0008*/ 	.byte	0x01, 0x35
	.zero		2


	//----- nvinfo : EIATTR_PARAM_CBANK
	.align		4
        /*000c*/ 	.byte	0x04, 0x0a
        /*000e*/ 	.short	(.L_363 - .L_362)
	.align		4
.L_362:
        /*0010*/ 	.word	index@(.nv.constant0._ZN2at6native29vectorized_elementwise_kernelILi4EZZZNS0_53_GLOBAL__N__52d73765_15_RenormKernel_cu_1520ed90_310624renorm_scale_factor_implERNS_18TensorIteratorBaseEdENKUlvE_clEvENKUlvE_clEvEUldE_St5arrayIPcLm2EEEEviT0_T1_)
        /*0014*/ 	.short	0x0160
        /*0016*/ 	.short	0x0028


	//----- nvinfo : EIATTR_CBANK_PARAM_SIZE
	.align		4
.L_363:
        /*0018*/ 	.byte	0x03, 0x19
        /*001a*/ 	.short	0x0028


	//----- nvinfo : EIATTR_KPARAM_INFO
	.align		4
        /*001c*/ 	.byte	0x04, 0x17
        /*001e*/ 	.short	(.L_365 - .L_364)
.L_364:
        /*0020*/ 	.word	0x00000000
        /*0024*/ 	.short	0x0002
        /*0026*/ 	.short	0x0018
        /*0028*/ 	.byte	0x00, 0xf0, 0x41, 0x00


	//----- nvinfo : EIATTR_KPARAM_INFO
	.align		4
.L_365:
        /*002c*/ 	.byte	0x04, 0x17
        /*002e*/ 	.short	(.L_367 - .L_366)
.L_366:
        /*0030*/ 	.word	0x00000000
        /*0034*/ 	.short	0x0001
        /*0036*/ 	.short	0x0008
        /*0038*/ 	.byte	0x00, 0xf0, 0x41, 0x00


	//----- nvinfo : EIATTR_KPARAM_INFO
	.align		4
.L_367:
        /*003c*/ 	.byte	0x04, 0x17
        /*003e*/ 	.short	(.L_369 - .L_368)
.L_368:
        /*0040*/ 	.word	0x00000000
        /*0044*/ 	.short	0x0000
        /*0046*/ 	.short	0x0000
        /*0048*/ 	.byte	0x00, 0xf0, 0x11, 0x00


	//----- nvinfo : EIATTR_MAXREG_COUNT
	.align		4
.L_369:
        /*004c*/ 	.byte	0x03, 0x1b
        /*004e*/ 	.short	0x00ff


	//----- nvinfo : EIATTR_MERCURY_ISA_VERSION
	.align		4
        /*0050*/ 	.byte	0x03, 0x5f
        /*0052*/ 	.short	0x0000


	//----- nvinfo : EIATTR_EXIT_INSTR_OFFSETS
	.align		4
        /*0054*/ 	.byte	0x04, 0x1c
        /*0056*/ 	.short	(.L_371 - .L_370)


	//   ....[0]....
.L_370:
        /*0058*/ 	.word	0x000010e0


	//   ....[1]....
        /*005c*/ 	.word	0x000028c0


	//   ....[2]....
        /*0060*/ 	.word	0x00002910


	//----- nvinfo : EIATTR_MAX_THREADS
	.align		4
.L_371:
        /*0064*/ 	.byte	0x04, 0x05
        /*0066*/ 	.short	(.L_373 - .L_372)
.L_372:
        /*0068*/ 	.word	0x00000080
        /*006c*/ 	.word	0x00000001
        /*0070*/ 	.word	0x00000001


	//----- nvinfo : EIATTR_CRS_STACK_SIZE
	.align		4
.L_373:
        /*0074*/ 	.byte	0x04, 0x1e
        /*0076*/ 	.short	(.L_375 - .L_374)
.L_374:
        /*0078*/ 	.word	0x00000000
.L_375:


//--------------------- .nv.info._ZN2at6native29vectorized_elementwise_kernelILi8EZZZNS0_53_GLOBAL__N__52d73765_15_RenormKernel_cu_1520ed90_310624renorm_scale_factor_implERNS_18TensorIteratorBaseEdENKUlvE_clEvENKUlvE_clEvEUldE_St5arrayIPcLm2EEEEviT0_T1_ --------------------------
	.section	.nv.info._ZN2at6native29vectorized_elementwise_kernelILi8EZZZNS0_53_GLOBAL__N__52d73765_15_RenormKernel_cu_1520ed90_310624renorm_scale_factor_implERNS_18TensorIteratorBaseEdENKUlvE_clEvENKUlvE_clEvEUldE_St5arrayIPcLm2EEEEviT0_T1_,"",@"SHT_CUDA_INFO"
	.sectionflags	@""
	.align	4


	//----- nvinfo : EIATTR_CUDA_API_VERSION
	.align		4
        /*0000*/ 	.byte	0x04, 0x37
        /*0002*/ 	.short	(.L_377 - .L_376)
.L_376:
        /*0004*/ 	.word	0x00000082


	//----- nvinfo : EIATTR_SW2861232_WAR
	.align		4
.L_377:
        /*0008*/ 	.byte	0x01, 0x35
	.zero		2


	//----- nvinfo : EIATTR_PARAM_CBANK
	.align		4
        /*000c*/ 	.byte	0x04, 0x0a
        /*000e*/ 	.short	(.L_379 - .L_378)
	.align		4
.L_378:
        /*0010*/ 	.word	index@(.nv.constant0._ZN2at6native29vectorized_elementwise_kernelILi8EZZZNS0_53_GLOBAL__N__52d73765_15_RenormKernel_cu_1520ed90_310624renorm_scale_factor_implERNS_18TensorIteratorBaseEdENKUlvE_clEvENKUlvE_clEvEUldE_St5arrayIPcLm2EEEEviT0_T1_)
        /*0014*/ 	.short	0x0160
        /*0016*/ 	.short	0x0028


	//----- nvinfo : EIATTR_CBANK_PARAM_SIZE
	.align		4
.L_379:
        /*0018*/ 	.byte	0x03, 0x19
        /*001a*/ 	.short	0x0028


	//----- nvinfo : EIATTR_KPARAM_INFO
	.align		4
        /*001c*/ 	.byte	0x04, 0x17
        /*001e*/ 	.short	(.L_381 - .L_380)
.L_380:
        /*0020*/ 	.word	0x00000000
        /*0024*/ 	.short	0x0002
        /*0026*/ 	.short	0x0018
        /*0028*/ 	.byte	0x00, 0xf0, 0x41, 0x00


	//----- nvinfo : EIATTR_KPARAM_INFO
	.align		4
.L_381:
        /*002c*/ 	.byte	0x04, 0x17
        /*002e*/ 	.short	(.L_383 - .L_382)
.L_382:
        /*0030*/ 	.word	0x00000000
        /*0034*/ 	.short	0x0001
        /*0036*/ 	.short	0x0008
        /*0038*/ 	.byte	0x00, 0xf0, 0x41, 0x00


	//----- nvinfo : EIATTR_KPARAM_INFO
	.align		4
.L_383:
        /*003c*/ 	.byte	0x04, 0x17
        /*003e*/ 	.short	(.L_385 - .L_384)
.L_384:
        /*0040*/ 	.word	0x00000000
        /*0044*/ 	.short	0x0000
        /*0046*/ 	.short	0x0000
        /*0048*/ 	.byte	0x00, 0xf0, 0x11, 0x00


	//----- nvinfo : EIATTR_MAXREG_COUNT
	.align		4
.L_385:
        /*004c*/ 	.byte	0x03, 0x1b
        /*004e*/ 	.short	0x00ff


	//----- nvinfo : EIATTR_MERCURY_ISA_VERSION
	.align		4
        /*0050*/ 	.byte	0x03, 0x5f
        /*0052*/ 	.short	0x0000


	//----- nvinfo : EIATTR_EXIT_INSTR_OFFSETS
	.align		4
        /*0054*/ 	.byte	0x04, 0x1c
        /*0056*/ 	.short	(.L_387 - .L_386)


	//   ....[0]....
.L_386:
        /*0058*/ 	.word	0x00000010


	//----- nvinfo : EIATTR_MAX_THREADS
	.align		4
.L_387:
        /*005c*/ 	.byte	0x04, 0x05
        /*005e*/ 	.short	(.L_389 - .L_388)
.L_388:
        /*0060*/ 	.word	0x00000080
        /*0064*/ 	.word	0x00000001
        /*0068*/ 	.word	0x00000001
.L_389:


//--------------------- .nv.callgraph             --------------------------
	.section	.nv.callgraph,"",@"SHT_CUDA_CALLGRAPH"
	.align	4
	.sectionentsize	8
	.align		4
        /*0000*/ 	.word	0x00000000
	.align		4
        /*0004*/ 	.word	0xffffffff
	.align		4
        /*0008*/ 	.word	index@(_ZN2at6native18elementwise_kernelILi128ELi4EZNS0_15gpu_kernel_implIZZZNS0_53_GLOBAL__N__52d73765_15_RenormKernel_cu_1520ed90_310624renorm_scale_factor_implERNS_18TensorIteratorBaseEdENKUlvE_clEvENKUlvE0_clEvEUlfE_EEvS5_RKT_EUliE_EEviT1_)
	.align		4
        /*000c*/ 	.word	index@(__assertfail)
	.align		4
        /*0010*/ 	.word	index@(_ZN2at6native27unrolled_elementwise_kernelIZZZNS0_53_GLOBAL__N__52d73765_15_RenormKernel_cu_1520ed90_310624renorm_scale_factor_implERNS_18TensorIteratorBaseEdENKUlvE_clEvENKUlvE0_clEvEUlfE_St5arrayIPcLm2EELi4E23TrivialOffsetCalculatorILi1EjESC_NS0_6memory12LoadWithCastILi1EEENSD_13StoreWithCastILi1EEEEEviT_T0_T2_T3_T4_T5_)
	.align		4
        /*0014*/ 	.word	index@(__assertfail)
	.align		4
        /*0018*/ 	.word	index@(_ZN2at6native18elementwise_kernelILi128ELi4EZNS0_15gpu_kernel_implIZZZNS0_53_GLOBAL__N__52d73765_15_RenormKernel_cu_1520ed90_310624renorm_scale_factor_implERNS_18TensorIteratorBaseEdENKUlvE_clEvENKUlvE_clEvEUldE_EEvS5_RKT_EUliE_EEviT1_)
	.align		4
        /*001c*/ 	.word	index@(__assertfail)
	.align		4
        /*0020*/ 	.word	index@(_ZN2at6native27unrolled_elementwise_kernelIZZZNS0_53_GLOBAL__N__52d73765_15_RenormKernel_cu_1520ed90_310624renorm_scale_factor_implERNS_18TensorIteratorBaseEdENKUlvE_clEvENKUlvE_clEvEUldE_St5arrayIPcLm2EELi4E23TrivialOffsetCalculatorILi1EjESC_NS0_6memory12LoadWithCastILi1EEENSD_13StoreWithCastILi1EEEEEviT_T0_T2_T3_T4_T5_)
	.align		4
        /*0024*/ 	.word	index@(__assertfail)
	.align		4
        /*0028*/ 	.word	0x00000000
	.align		4
        /*002c*/ 	.word	0xfffffffe
	.align		4
        /*0030*/ 	.word	0x00000000
	.align		4
        /*0034*/ 	.word	0xfffffffd
	.align		4
        /*0038*/ 	.word	0x00000000
	.align		4
        /*003c*/ 	.word	0xfffffffc


//--------------------- .nv.rel.action            --------------------------
	.section	.nv.rel.action,"",@"SHT_CUDA_RELOCINFO"
	.align	8
	.sectionentsize	8
        /*0000*/ 	.byte	0x73, 0x00, 0x00, 0x00, 0x00, 0x00, 0x00, 0x00, 0x00, 0x00, 0x00, 0x11, 0x25, 0x00, 0x05, 0x36


//--------------------- .nv.constant4             --------------------------
	.section	.nv.constant4,"a",@progbits
	.align	8
	.align		8
.nv.constant4:
        /*0000*/ 	.dword	__assertfail
	.align		8
        /*0008*/ 	.dword	__unnamed_1
	.align		8
        /*0010*/ 	.dword	__unnamed_2
	.align		8
        /*0018*/ 	.dword	__unnamed_3
	.align		8
        /*0020*/ 	.dword	__unnamed_4
	.align		8
        /*0028*/ 	.dword	_ZN51_INTERNAL_52d73765_15_RenormKernel_cu_1520ed90_31064cuda3std3__45__cpo5beginE
	.align		8
        /*0030*/ 	.dword	_ZN51_INTERNAL_52d73765_15_RenormKernel_cu_1520ed90_31064cuda3std3__45__cpo3endE
	.align		8
        /*0038*/ 	.dword	_ZN51_INTERNAL_52d73765_15_RenormKernel_cu_1520ed90_31064cuda3std3__45__cpo6cbeginE
	.align		8
        /*0040*/ 	.dword	_ZN51_INTERNAL_52d73765_15_RenormKernel_cu_1520ed90_31064cuda3std3__45__cpo4cendE
	.align		8
        /*0048*/ 	.dword	_ZN51_INTERNAL_52d73765_15_RenormKernel_cu_1520ed90_31064cuda3std3__45__cpo6rbeginE
	.align		8
        /*0050*/ 	.dword	_ZN51_INTERNAL_52d73765_15_RenormKernel_cu_1520ed90_31064cuda3std3__45__cpo4rendE
	.align		8
        /*0058*/ 	.dword	_ZN51_INTERNAL_52d73765_15_RenormKernel_cu_1520ed90_31064cuda3std3__45__cpo7crbeginE
	.align		8
        /*0060*/ 	.dword	_ZN51_INTERNAL_52d73765_15_RenormKernel_cu_1520ed90_31064cuda3std3__45__cpo5crendE
	.align		8
        /*0068*/ 	.dword	_ZN51_INTERNAL_52d73765_15_RenormKernel_cu_1520ed90_31064cuda3std3__453_GLOBAL__N__52d73765_15_RenormKernel_cu_1520ed90_31066ignoreE
	.align		8
        /*0070*/ 	.dword	_ZN51_INTERNAL_52d73765_15_RenormKernel_cu_1520ed90_31064cuda3std3__419piecewise_constructE
	.align		8
        /*0078*/ 	.dword	_ZN51_INTERNAL_52d73765_15_RenormKernel_cu_1520ed90_31064cuda3std3__48in_placeE
	.align		8
        /*0080*/ 	.dword	_ZN51_INTERNAL_52d73765_15_RenormKernel_cu_1520ed90_31064cuda3std3__420unreachable_sentinelE
	.align		8
        /*0088*/ 	.dword	_ZN51_INTERNAL_52d73765_15_RenormKernel_cu_1520ed90_31064cuda3std6ranges3__45__cpo4swapE
	.align		8
        /*0090*/ 	.dword	_ZN51_INTERNAL_52d73765_15_RenormKernel_cu_1520ed90_31064cuda3std6ranges3__45__cpo9iter_moveE
	.align		8
        /*0098*/ 	.dword	_ZN51_INTERNAL_52d73765_15_RenormKernel_cu_1520ed90_31064cuda3std6ranges3__45__cpo5beginE
	.align		8
        /*00a0*/ 	.dword	_ZN51_INTERNAL_52d73765_15_RenormKernel_cu_1520ed90_31064cuda3std6ranges3__45__cpo3endE
	.align		8
        /*00a8*/ 	.dword	_ZN51_INTERNAL_52d73765_15_RenormKernel_cu_1520ed90_31064cuda3std6ranges3__45__cpo6cbeginE
	.align		8
        /*00b0*/ 	.dword	_ZN51_INTERNAL_52d73765_15_RenormKernel_cu_1520ed90_31064cuda3std6ranges3__45__cpo4cendE
	.align		8
        /*00b8*/ 	.dword	_ZN51_INTERNAL_52d73765_15_RenormKernel_cu_1520ed90_31064cuda3std6ranges3__45__cpo7advanceE
	.align		8
        /*00c0*/ 	.dword	_ZN51_INTERNAL_52d73765_15_RenormKernel_cu_1520ed90_31064cuda3std6ranges3__45__cpo9iter_swapE
	.align		8
        /*00c8*/ 	.dword	_ZN51_INTERNAL_52d73765_15_RenormKernel_cu_1520ed90_31064cuda3std6ranges3__45__cpo4nextE
	.align		8
        /*00d0*/ 	.dword	_ZN51_INTERNAL_52d73765_15_RenormKernel_cu_1520ed90_31064cuda3std6ranges3__45__cpo4prevE
	.align		8
        /*00d8*/ 	.dword	_ZN51_INTERNAL_52d73765_15_RenormKernel_cu_1520ed90_31064cuda3std6ranges3__45__cpo4dataE
	.align		8
        /*00e0*/ 	.dword	_ZN51_INTERNAL_52d73765_15_RenormKernel_cu_1520ed90_31064cuda3std6ranges3__45__cpo5cdataE
	.align		8
        /*00e8*/ 	.dword	_ZN51_INTERNAL_52d73765_15_RenormKernel_cu_1520ed90_31064cuda3std6ranges3__45__cpo4sizeE
	.align		8
        /*00f0*/ 	.dword	_ZN51_INTERNAL_52d73765_15_RenormKernel_cu_1520ed90_31064cuda3std6ranges3__45__cpo5ssizeE
	.align		8
        /*00f8*/ 	.dword	_ZN51_INTERNAL_52d73765_15_RenormKernel_cu_1520ed90_31064cuda3std6ranges3__45__cpo8distanceE
	.align		8
        /*0100*/ 	.dword	_ZN51_INTERNAL_52d73765_15_RenormKernel_cu_1520ed90_31066thrust23THRUST_300001_SM_800_NS6system6detail10sequential3seqE
	.align		8
        /*0108*/ 	.dword	$str$5
	.align		8
        /*0110*/ 	.dword	$str$6


//--------------------- .nv.constant2._ZN2at6native18elementwise_kernelILi128ELi4EZNS0_15gpu_kernel_implIZZZNS0_53_GLOBAL__N__52d73765_15_RenormKernel_cu_1520ed90_310624renorm_scale_factor_implERNS_18TensorIteratorBaseEdENKUlvE_clEvENKUlvE0_clEvEUlfE_EEvS5_RKT_EUliE_EEviT1_ --------------------------
	.section	.nv.constant2._ZN2at6native18elementwise_kernelILi128ELi4EZNS0_15gpu_kernel_implIZZZNS0_53_GLOBAL__N__52d73765_15_RenormKernel_cu_1520ed90_310624renorm_scale_factor_implERNS_18TensorIteratorBaseEdENKUlvE_clEvENKUlvE0_clEvEUlfE_EEvS5_RKT_EUliE_EEviT1_,"a",@progbits
	.sectionflags	@""
	.align	4
.nv.constant2._ZN2at6native18elementwise_kernelILi128ELi4EZNS0_15gpu_kernel_implIZZZNS0_53_GLOBAL__N__52d73765_15_RenormKernel_cu_1520ed90_310624renorm_scale_factor_implERNS_18TensorIteratorBaseEdENKUlvE_clEvENKUlvE0_clEvEUlfE_EEvS5_RKT_EUliE_EEviT1_:
        /*0000*/ 	.byte	0x00, 0x00, 0x00, 0xf0, 0xff, 0xff, 0x0f, 0x38


//--------------------- .nv.constant0._ZN2at6native18elementwise_kernelILi128ELi4EZNS0_15gpu_kernel_implIZZZNS0_53_GLOBAL__N__52d73765_15_RenormKernel_cu_1520ed90_310624renorm_scale_factor_implERNS_18TensorIteratorBaseEdENKUlvE_clEvENKUlvE0_clEvEUlfE_EEvS5_RKT_EUliE_EEviT1_ --------------------------
	.section	.nv.constant0._ZN2at6native18elementwise_kernelILi128ELi4EZNS0_15gpu_kernel_implIZZZNS0_53_GLOBAL__N__52d73765_15_RenormKernel_cu_1520ed90_310624renorm_scale_factor_implERNS_18TensorIteratorBaseEdENKUlvE_clEvENKUlvE0_clEvEUlfE_EEvS5_RKT_EUliE_EEviT1_,"a",@progbits
	.sectionflags	@""
	.align	4
.nv.constant0._ZN2at6native18elementwise_kernelILi128ELi4EZNS0_15gpu_kernel_implIZZZNS0_53_GLOBAL__N__52d73765_15_RenormKernel_cu_1520ed90_310624renorm_scale_factor_implERNS_18TensorIteratorBaseEdENKUlvE_clEvENKUlvE0_clEvEUlfE_EEvS5_RKT_EUliE_EEviT1_:
	.zero		912


//--------------------- .nv.constant2._ZN2at6native27unrolled_elementwise_kernelIZZZNS0_53_GLOBAL__N__52d73765_15_RenormKernel_cu_1520ed90_310624renorm_scale_factor_implERNS_18TensorIteratorBaseEdENKUlvE_clEvENKUlvE0_clEvEUlfE_St5arrayIPcLm2EELi4E23TrivialOffsetCalculatorILi1EjESC_NS0_6memory12LoadWithCastILi1EEENSD_13StoreWithCastILi1EEEEEviT_T0_T2_T3_T4_T5_ --------------------------
	.section	.nv.constant2._ZN2at6native27unrolled_elementwise_kernelIZZZNS0_53_GLOBAL__N__52d73765_15_RenormKernel_cu_1520ed90_310624renorm_scale_factor_implERNS_18TensorIteratorBaseEdENKUlvE_clEvENKUlvE0_clEvEUlfE_St5arrayIPcLm2EELi4E23TrivialOffsetCalculatorILi1EjESC_NS0_6memory12LoadWithCastILi1EEENSD_13StoreWithCastILi1EEEEEviT_T0_T2_T3_T4_T5_,"a",@progbits
	.sectionflags	@""
	.align	4
.nv.constant2._ZN2at6native27unrolled_elementwise_kernelIZZZNS0_53_GLOBAL__N__52d73765_15_RenormKernel_cu_1520ed90_310624renorm_scale_factor_implERNS_18TensorIteratorBaseEdENKUlvE_clEvENKUlvE0_clEvEUlfE_St5arrayIPcLm2EELi4E23TrivialOffsetCalculatorILi1EjESC_NS0_6memory12LoadWithCastILi1EEENSD_13StoreWithCastILi1EEEEEviT_T0_T2_T3_T4_T5_:
        /*0000*/ 	.byte	0x00, 0x00, 0x00, 0xf0, 0xff, 0xff, 0x0f, 0x38


//--------------------- .nv.constant0._ZN2at6native27unrolled_elementwise_kernelIZZZNS0_53_GLOBAL__N__52d73765_15_RenormKernel_cu_1520ed90_310624renorm_scale_factor_implERNS_18TensorIteratorBaseEdENKUlvE_clEvENKUlvE0_clEvEUlfE_St5arrayIPcLm2EELi4E23TrivialOffsetCalculatorILi1EjESC_NS0_6memory12LoadWithCastILi1EEENSD_13StoreWithCastILi1EEEEEviT_T0_T2_T3_T4_T5_ --------------------------
	.section	.nv.constant0._ZN2at6native27unrolled_elementwise_kernelIZZZNS0_53_GLOBAL__N__52d73765_15_RenormKernel_cu_1520ed90_310624renorm_scale_factor_implERNS_18TensorIteratorBaseEdENKUlvE_clEvENKUlvE0_clEvEUlfE_St5arrayIPcLm2EELi4E23TrivialOffsetCalculatorILi1EjESC_NS0_6memory12LoadWithCastILi1EEENSD_13StoreWithCastILi1EEEEEviT_T0_T2_T3_T4_T5_,"a",@progbits
	.sectionflags	@""
	.align	4
.nv.constant0._ZN2at6native27unrolled_elementwise_kernelIZZZNS0_53_GLOBAL__N__52d73765_15_RenormKernel_cu_1520ed90_310624renorm_scale_factor_implERNS_18TensorIteratorBaseEdENKUlvE_clEvENKUlvE0_clEvEUlfE_St5arrayIPcLm2EELi4E23TrivialOffsetCalculatorILi1EjESC_NS0_6memory12LoadWithCastILi1EEENSD_13StoreWithCastILi1EEEEEviT_T0_T2_T3_T4_T5_:
	.zero		412


//--------------------- .nv.constant0._ZN2at6native18elementwise_kernelILi128ELi2EZNS0_22gpu_kernel_impl_nocastIZZZNS0_53_GLOBAL__N__52d73765_15_RenormKernel_cu_1520ed90_310624renorm_scale_factor_implERNS_18TensorIteratorBaseEdENKUlvE_clEvENKUlvE0_clEvEUlfE_EEvS5_RKT_EUliE_EEviT1_ --------------------------
	.section	.nv.constant0._ZN2at6native18elementwise_kernelILi128ELi2EZNS0_22gpu_kernel_impl_nocastIZZZNS0_53_GLOBAL__N__52d73765_15_RenormKernel_cu_1520ed90_310624renorm_scale_factor_implERNS_18TensorIteratorBaseEdENKUlvE_clEvENKUlvE0_clEvEUlfE_EEvS5_RKT_EUliE_EEviT1_,"a",@progbits
	.sectionflags	@""
	.align	4
.nv.constant0._ZN2at6native18elementwise_kernelILi128ELi2EZNS0_22gpu_kernel_impl_nocastIZZZNS0_53_GLOBAL__N__52d73765_15_RenormKernel_cu_1520ed90_310624renorm_scale_factor_implERNS_18TensorIteratorBaseEdENKUlvE_clEvENKUlvE0_clEvEUlfE_EEvS5_RKT_EUliE_EEviT1_:
	.zero		904


//--------------------- .nv.constant0._ZN2at6native27unrolled_elementwise_kernelIZZZNS0_53_GLOBAL__N__52d73765_15_RenormKernel_cu_1520ed90_310624renorm_scale_factor_implERNS_18TensorIteratorBaseEdENKUlvE_clEvENKUlvE0_clEvEUlfE_St5arrayIPcLm2EELi4E23TrivialOffsetCalculatorILi1EjESC_NS0_6memory15LoadWithoutCastENSD_16StoreWithoutCastEEEviT_T0_T2_T3_T4_T5_ --------------------------
	.section	.nv.constant0._ZN2at6native27unrolled_elementwise_kernelIZZZNS0_53_GLOBAL__N__52d73765_15_RenormKernel_cu_1520ed90_310624renorm_scale_factor_implERNS_18TensorIteratorBaseEdENKUlvE_clEvENKUlvE0_clEvEUlfE_St5arrayIPcLm2EELi4E23TrivialOffsetCalculatorILi1EjESC_NS0_6memory15LoadWithoutCastENSD_16StoreWithoutCastEEEviT_T0_T2_T3_T4_T5_,"a",@progbits
	.sectionflags	@""
	.align	4
.nv.constant0._ZN2at6native27unrolled_elementwise_kernelIZZZNS0_53_GLOBAL__N__52d73765_15_RenormKernel_cu_1520ed90_310624renorm_scale_factor_implERNS_18TensorIteratorBaseEdENKUlvE_clEvENKUlvE0_clEvEUlfE_St5arrayIPcLm2EELi4E23TrivialOffsetCalculatorILi1EjESC_NS0_6memory15LoadWithoutCastENSD_16StoreWithoutCastEEEviT_T0_T2_T3_T4_T5_:
	.zero		396


//--------------------- .nv.constant0._ZN2at6native29vectorized_elementwise_kernelILi2EZZZNS0_53_GLOBAL__N__52d73765_15_RenormKernel_cu_1520ed90_310624renorm_scale_factor_implERNS_18TensorIteratorBaseEdENKUlvE_clEvENKUlvE0_clEvEUlfE_St5arrayIPcLm2EEEEviT0_T1_ --------------------------
	.section	.nv.constant0._ZN2at6native29vectorized_elementwise_kernelILi2EZZZNS0_53_GLOBAL__N__52d73765_15_RenormKernel_cu_1520ed90_310624renorm_scale_factor_implERNS_18TensorIteratorBaseEdENKUlvE_clEvENKUlvE0_clEvEUlfE_St5arrayIPcLm2EEEEviT0_T1_,"a",@progbits
	.sectionflags	@""
	.align	4
.nv.constant0._ZN2at6native29vectorized_elementwise_kernelILi2EZZZNS0_53_GLOBAL__N__52d73765_15_RenormKernel_cu_1520ed90_310624renorm_scale_factor_implERNS_18TensorIteratorBaseEdENKUlvE_clEvENKUlvE0_clEvEUlfE_St5arrayIPcLm2EEEEviT0_T1_:
	.zero		392


//--------------------- .nv.constant0._ZN2at6native29vectorized_elementwise_kernelILi4EZZZNS0_53_GLOBAL__N__52d73765_15_RenormKernel_cu_1520ed90_310624renorm_scale_factor_implERNS_18TensorIteratorBaseEdENKUlvE_clEvENKUlvE0_clEvEUlfE_St5arrayIPcLm2EEEEviT0_T1_ --------------------------
	.section	.nv.constant0._ZN2at6native29vectorized_elementwise_kernelILi4EZZZNS0_53_GLOBAL__N__52d73765_15_RenormKernel_cu_1520ed90_310624renorm_scale_factor_implERNS_18TensorIteratorBaseEdENKUlvE_clEvENKUlvE0_clEvEUlfE_St5arrayIPcLm2EEEEviT0_T1_,"a",@progbits
	.sectionflags	@""
	.align	4
.nv.constant0._ZN2at6native29vectorized_elementwise_kernelILi4EZZZNS0_53_GLOBAL__N__52d73765_15_RenormKernel_cu_1520ed90_310624renorm_scale_factor_implERNS_18TensorIteratorBaseEdENKUlvE_clEvENKUlvE0_clEvEUlfE_St5arrayIPcLm2EEEEviT0_T1_:
	.zero		392


//--------------------- .nv.constant0._ZN2at6native29vectorized_elementwise_kernelILi8EZZZNS0_53_GLOBAL__N__52d73765_15_RenormKernel_cu_1520ed90_310624renorm_scale_factor_implERNS_18TensorIteratorBaseEdENKUlvE_clEvENKUlvE0_clEvEUlfE_St5arrayIPcLm2EEEEviT0_T1_ --------------------------
	.section	.nv.constant0._ZN2at6native29vectorized_elementwise_kernelILi8EZZZNS0_53_GLOBAL__N__52d73765_15_RenormKernel_cu_1520ed90_310624renorm_scale_factor_implERNS_18TensorIteratorBaseEdENKUlvE_clEvENKUlvE0_clEvEUlfE_St5arrayIPcLm2EEEEviT0_T1_,"a",@progbits
	.sectionflags	@""
	.align	4
.nv.constant0._ZN2at6native29vectorized_elementwise_kernelILi8EZZZNS0_53_GLOBAL__N__52d73765_15_RenormKernel_cu_1520ed90_310624renorm_scale_factor_implERNS_18TensorIteratorBaseEdENKUlvE_clEvENKUlvE0_clEvEUlfE_St5arrayIPcLm2EEEEviT0_T1_:
	.zero		392


//--------------------- .nv.constant2._ZN2at6native18elementwise_kernelILi128ELi4EZNS0_15gpu_kernel_implIZZZNS0_53_GLOBAL__N__52d73765_15_RenormKernel_cu_1520ed90_310624renorm_scale_factor_implERNS_18TensorIteratorBaseEdENKUlvE_clEvENKUlvE_clEvEUldE_EEvS5_RKT_EUliE_EEviT1_ --------------------------
	.section	.nv.constant2._ZN2at6native18elementwise_kernelILi128ELi4EZNS0_15gpu_kernel_implIZZZNS0_53_GLOBAL__N__52d73765_15_RenormKernel_cu_1520ed90_310624renorm_scale_factor_implERNS_18TensorIteratorBaseEdENKUlvE_clEvENKUlvE_clEvEUldE_EEvS5_RKT_EUliE_EEviT1_,"a",@progbits
	.sectionflags	@""
	.align	4
.nv.constant2._ZN2at6native18elementwise_kernelILi128ELi4EZNS0_15gpu_kernel_implIZZZNS0_53_GLOBAL__N__52d73765_15_RenormKernel_cu_1520ed90_310624renorm_scale_factor_implERNS_18TensorIteratorBaseEdENKUlvE_clEvENKUlvE_clEvEUldE_EEvS5_RKT_EUliE_EEviT1_:
        /*0000*/ 	.byte	0x48, 0xaf, 0xbc, 0x9a, 0xf2, 0xd7, 0x7a, 0x3e, 0x00, 0x00, 0x00, 0xf0, 0xff, 0xff, 0x0f, 0x38


//--------------------- .nv.constant0._ZN2at6native18elementwise_kernelILi128ELi4EZNS0_15gpu_kernel_implIZZZNS0_53_GLOBAL__N__52d73765_15_RenormKernel_cu_1520ed90_310624renorm_scale_factor_implERNS_18TensorIteratorBaseEdENKUlvE_clEvENKUlvE_clEvEUldE_EEvS5_RKT_EUliE_EEviT1_ --------------------------
	.section	.nv.constant0._ZN2at6native18elementwise_kernelILi128ELi4EZNS0_15gpu_kernel_implIZZZNS0_53_GLOBAL__N__52d73765_15_RenormKernel_cu_1520ed90_310624renorm_scale_factor_implERNS_18TensorIteratorBaseEdENKUlvE_clEvENKUlvE_clEvEUldE_EEvS5_RKT_EUliE_EEviT1_,"a",@progbits
	.sectionflags	@""
	.align	4
.nv.constant0._ZN2at6native18elementwise_kernelILi128ELi4EZNS0_15gpu_kernel_implIZZZNS0_53_GLOBAL__N__52d73765_15_RenormKernel_cu_1520ed90_310624renorm_scale_factor_implERNS_18TensorIteratorBaseEdENKUlvE_clEvENKUlvE_clEvEUldE_EEvS5_RKT_EUliE_EEviT1_:
	.zero		912


//--------------------- .nv.constant2._ZN2at6native27unrolled_elementwise_kernelIZZZNS0_53_GLOBAL__N__52d73765_15_RenormKernel_cu_1520ed90_310624renorm_scale_factor_implERNS_18TensorIteratorBaseEdENKUlvE_clEvENKUlvE_clEvEUldE_St5arrayIPcLm2EELi4E23TrivialOffsetCalculatorILi1EjESC_NS0_6memory12LoadWithCastILi1EEENSD_13StoreWithCastILi1EEEEEviT_T0_T2_T3_T4_T5_ --------------------------
	.section	.nv.constant2._ZN2at6native27unrolled_elementwise_kernelIZZZNS0_53_GLOBAL__N__52d73765_15_RenormKernel_cu_1520ed90_310624renorm_scale_factor_implERNS_18TensorIteratorBaseEdENKUlvE_clEvENKUlvE_clEvEUldE_St5arrayIPcLm2EELi4E23TrivialOffsetCalculatorILi1EjESC_NS0_6memory12LoadWithCastILi1EEENSD_13StoreWithCastILi1EEEEEviT_T0_T2_T3_T4_T5_,"a",@progbits
	.sectionflags	@""
	.align	4
.nv.constant2._ZN2at6native27unrolled_elementwise_kernelIZZZNS0_53_GLOBAL__N__52d73765_15_RenormKernel_cu_1520ed90_310624renorm_scale_factor_implERNS_18TensorIteratorBaseEdENKUlvE_clEvENKUlvE_clEvEUldE_St5arrayIPcLm2EELi4E23TrivialOffsetCalculatorILi1EjESC_NS0_6memory12LoadWithCastILi1EEENSD_13StoreWithCastILi1EEEEEviT_T0_T2_T3_T4_T5_:
        /*0000*/ 	.byte	0x48, 0xaf, 0xbc, 0x9a, 0xf2, 0xd7, 0x7a, 0x3e, 0x00, 0x00, 0x00, 0xf0, 0xff, 0xff, 0x0f, 0x38


//--------------------- .nv.constant0._ZN2at6native27unrolled_elementwise_kernelIZZZNS0_53_GLOBAL__N__52d73765_15_RenormKernel_cu_1520ed90_310624renorm_scale_factor_implERNS_18TensorIteratorBaseEdENKUlvE_clEvENKUlvE_clEvEUldE_St5arrayIPcLm2EELi4E23TrivialOffsetCalculatorILi1EjESC_NS0_6memory12LoadWithCastILi1EEENSD_13StoreWithCastILi1EEEEEviT_T0_T2_T3_T4_T5_ --------------------------
	.section	.nv.constant0._ZN2at6native27unrolled_elementwise_kernelIZZZNS0_53_GLOBAL__N__52d73765_15_RenormKernel_cu_1520ed90_310624renorm_scale_factor_implERNS_18TensorIteratorBaseEdENKUlvE_clEvENKUlvE_clEvEUldE_St5arrayIPcLm2EELi4E23TrivialOffsetCalculatorILi1EjESC_NS0_6memory12LoadWithCastILi1EEENSD_13StoreWithCastILi1EEEEEviT_T0_T2_T3_T4_T5_,"a",@progbits
	.sectionflags	@""
	.align	4
.nv.constant0._ZN2at6native27unrolled_elementwise_kernelIZZZNS0_53_GLOBAL__N__52d73765_15_RenormKernel_cu_1520ed90_310624renorm_scale_factor_implERNS_18TensorIteratorBaseEdENKUlvE_clEvENKUlvE_clEvEUldE_St5arrayIPcLm2EELi4E23TrivialOffsetCalculatorILi1EjESC_NS0_6memory12LoadWithCastILi1EEENSD_13StoreWithCastILi1EEEEEviT_T0_T2_T3_T4_T5_:
	.zero		412


//--------------------- .nv.constant2._ZN2at6native18elementwise_kernelILi128ELi2EZNS0_22gpu_kernel_impl_nocastIZZZNS0_53_GLOBAL__N__52d73765_15_RenormKernel_cu_1520ed90_310624renorm_scale_factor_implERNS_18TensorIteratorBaseEdENKUlvE_clEvENKUlvE_clEvEUldE_EEvS5_RKT_EUliE_EEviT1_ --------------------------
	.section	.nv.constant2._ZN2at6native18elementwise_kernelILi128ELi2EZNS0_22gpu_kernel_impl_nocastIZZZNS0_53_GLOBAL__N__52d73765_15_RenormKernel_cu_1520ed90_310624renorm_scale_factor_implERNS_18TensorIteratorBaseEdENKUlvE_clEvENKUlvE_clEvEUldE_EEvS5_RKT_EUliE_EEviT1_,"a",@progbits
	.sectionflags	@""
	.align	4
.nv.constant2._ZN2at6native18elementwise_kernelILi128ELi2EZNS0_22gpu_kernel_impl_nocastIZZZNS0_53_GLOBAL__N__52d73765_15_RenormKernel_cu_1520ed90_310624renorm_scale_factor_implERNS_18TensorIteratorBaseEdENKUlvE_clEvENKUlvE_clEvEUldE_EEvS5_RKT_EUliE_EEviT1_:
        /*0000*/ 	.byte	0x48, 0xaf, 0xbc, 0x9a, 0xf2, 0xd7, 0x7a, 0x3e


//--------------------- .nv.constant0._ZN2at6native18elementwise_kernelILi128ELi2EZNS0_22gpu_kernel_impl_nocastIZZZNS0_53_GLOBAL__N__52d73765_15_RenormKernel_cu_1520ed90_310624renorm_scale_factor_implERNS_18TensorIteratorBaseEdENKUlvE_clEvENKUlvE_clEvEUldE_EEvS5_RKT_EUliE_EEviT1_ --------------------------
	.section	.nv.constant0._ZN2at6native18elementwise_kernelILi128ELi2EZNS0_22gpu_kernel_impl_nocastIZZZNS0_53_GLOBAL__N__52d73765_15_RenormKernel_cu_1520ed90_310624renorm_scale_factor_implERNS_18TensorIteratorBaseEdENKUlvE_clEvENKUlvE_clEvEUldE_EEvS5_RKT_EUliE_EEviT1_,"a",@progbits
	.sectionflags	@""
	.align	4
.nv.constant0._ZN2at6native18elementwise_kernelILi128ELi2EZNS0_22gpu_kernel_impl_nocastIZZZNS0_53_GLOBAL__N__52d73765_15_RenormKernel_cu_1520ed90_310624renorm_scale_factor_implERNS_18TensorIteratorBaseEdENKUlvE_clEvENKUlvE_clEvEUldE_EEvS5_RKT_EUliE_EEviT1_:
	.zero		904


//--------------------- .nv.constant2._ZN2at6native27unrolled_elementwise_kernelIZZZNS0_53_GLOBAL__N__52d73765_15_RenormKernel_cu_1520ed90_310624renorm_scale_factor_implERNS_18TensorIteratorBaseEdENKUlvE_clEvENKUlvE_clEvEUldE_St5arrayIPcLm2EELi4E23TrivialOffsetCalculatorILi1EjESC_NS0_6memory15LoadWithoutCastENSD_16StoreWithoutCastEEEviT_T0_T2_T3_T4_T5_ --------------------------
	.section	.nv.constant2._ZN2at6native27unrolled_elementwise_kernelIZZZNS0_53_GLOBAL__N__52d73765_15_RenormKernel_cu_1520ed90_310624renorm_scale_factor_implERNS_18TensorIteratorBaseEdENKUlvE_clEvENKUlvE_clEvEUldE_St5arrayIPcLm2EELi4E23TrivialOffsetCalculatorILi1EjESC_NS0_6memory15LoadWithoutCastENSD_16StoreWithoutCastEEEviT_T0_T2_T3_T4_T5_,"a",@progbits
	.sectionflags	@""
	.align	4
.nv.constant2._ZN2at6native27unrolled_elementwise_kernelIZZZNS0_53_GLOBAL__N__52d73765_15_RenormKernel_cu_1520ed90_310624renorm_scale_factor_implERNS_18TensorIteratorBaseEdENKUlvE_clEvENKUlvE_clEvEUldE_St5arrayIPcLm2EELi4E23TrivialOffsetCalculatorILi1EjESC_NS0_6memory15LoadWithoutCastENSD_16StoreWithoutCastEEEviT_T0_T2_T3_T4_T5_:
        /*0000*/ 	.byte	0x48, 0xaf, 0xbc, 0x9a, 0xf2, 0xd7, 0x7a, 0x3e


//--------------------- .nv.constant0._ZN2at6native27unrolled_elementwise_kernelIZZZNS0_53_GLOBAL__N__52d73765_15_RenormKernel_cu_1520ed90_310624renorm_scale_factor_implERNS_18TensorIteratorBaseEdENKUlvE_clEvENKUlvE_clEvEUldE_St5arrayIPcLm2EELi4E23TrivialOffsetCalculatorILi1EjESC_NS0_6memory15LoadWithoutCastENSD_16StoreWithoutCastEEEviT_T0_T2_T3_T4_T5_ --------------------------
	.section	.nv.constant0._ZN2at6native27unrolled_elementwise_kernelIZZZNS0_53_GLOBAL__N__52d73765_15_RenormKernel_cu_1520ed90_310624renorm_scale_factor_implERNS_18TensorIteratorBaseEdENKUlvE_clEvENKUlvE_clEvEUldE_St5arrayIPcLm2EELi4E23TrivialOffsetCalculatorILi1EjESC_NS0_6memory15LoadWithoutCastENSD_16StoreWithoutCastEEEviT_T0_T2_T3_T4_T5_,"a",@progbits
	.sectionflags	@""
	.align	4
.nv.constant0._ZN2at6native27unrolled_elementwise_kernelIZZZNS0_53_GLOBAL__N__52d73765_15_RenormKernel_cu_1520ed90_310624renorm_scale_factor_implERNS_18TensorIteratorBaseEdENKUlvE_clEvENKUlvE_clEvEUldE_St5arrayIPcLm2EELi4E23TrivialOffsetCalculatorILi1EjESC_NS0_6memory15LoadWithoutCastENSD_16StoreWithoutCastEEEviT_T0_T2_T3_T4_T5_:
	.zero		396


//--------------------- .nv.constant2._ZN2at6native29vectorized_elementwise_kernelILi2EZZZNS0_53_GLOBAL__N__52d73765_15_RenormKernel_cu_1520ed90_310624renorm_scale_factor_implERNS_18TensorIteratorBaseEdENKUlvE_clEvENKUlvE_clEvEUldE_St5arrayIPcLm2EEEEviT0_T1_ --------------------------
	.section	.nv.constant2._ZN2at6native29vectorized_elementwise_kernelILi2EZZZNS0_53_GLOBAL__N__52d73765_15_RenormKernel_cu_1520ed90_310624renorm_scale_factor_implERNS_18TensorIteratorBaseEdENKUlvE_clEvENKUlvE_clEvEUldE_St5arrayIPcLm2EEEEviT0_T1_,"a",@progbits
	.sectionflags	@""
	.align	4
.nv.constant2._ZN2at6native29vectorized_elementwise_kernelILi2EZZZNS0_53_GLOBAL__N__52d73765_15_RenormKernel_cu_1520ed90_310624renorm_scale_factor_implERNS_18TensorIteratorBaseEdENKUlvE_clEvENKUlvE_clEvEUldE_St5arrayIPcLm2EEEEviT0_T1_:
        /*0000*/ 	.byte	0x48, 0xaf, 0xbc, 0x9a, 0xf2, 0xd7, 0x7a, 0x3e


//--------------------- .nv.constant0._ZN2at6native29vectorized_elementwise_kernelILi2EZZZNS0_53_GLOBAL__N__52d73765_15_RenormKernel_cu_1520ed90_310624renorm_scale_factor_implERNS_18TensorIteratorBaseEdENKUlvE_clEvENKUlvE_clEvEUldE_St5arrayIPcLm2EEEEviT0_T1_ --------------------------
	.section	.nv.constant0._ZN2at6native29vectorized_elementwise_kernelILi2EZZZNS0_53_GLOBAL__N__52d73765_15_RenormKernel_cu_1520ed90_310624renorm_scale_factor_implERNS_18TensorIteratorBaseEdENKUlvE_clEvENKUlvE_clEvEUldE_St5arrayIPcLm2EEEEviT0_T1_,"a",@progbits
	.sectionflags	@""
	.align	4
.nv.constant0._ZN2at6native29vectorized_elementwise_kernelILi2EZZZNS0_53_GLOBAL__N__52d73765_15_RenormKernel_cu_1520ed90_310624renorm_scale_factor_implERNS_18TensorIteratorBaseEdENKUlvE_clEvENKUlvE_clEvEUldE_St5arrayIPcLm2EEEEviT0_T1_:
	.zero		392


//--------------------- .nv.constant2._ZN2at6native29vectorized_elementwise_kernelILi4EZZZNS0_53_GLOBAL__N__52d73765_15_RenormKernel_cu_1520ed90_310624renorm_scale_factor_implERNS_18TensorIteratorBaseEdENKUlvE_clEvENKUlvE_clEvEUldE_St5arrayIPcLm2EEEEviT0_T1_ --------------------------
	.section	.nv.constant2._ZN2at6native29vectorized_elementwise_kernelILi4EZZZNS0_53_GLOBAL__N__52d73765_15_RenormKernel_cu_1520ed90_310624renorm_scale_factor_implERNS_18TensorIteratorBaseEdENKUlvE_clEvENKUlvE_clEvEUldE_St5arrayIPcLm2EEEEviT0_T1_,"a",@progbits
	.sectionflags	@""
	.align	4
.nv.constant2._ZN2at6native29vectorized_elementwise_kernelILi4EZZZNS0_53_GLOBAL__N__52d73765_15_RenormKernel_cu_1520ed90_310624renorm_scale_factor_implERNS_18TensorIteratorBaseEdENKUlvE_clEvENKUlvE_clEvEUldE_St5arrayIPcLm2EEEEviT0_T1_:
        /*0000*/ 	.byte	0x48, 0xaf, 0xbc, 0x9a, 0xf2, 0xd7, 0x7a, 0x3e


//--------------------- .nv.constant0._ZN2at6native29vectorized_elementwise_kernelILi4EZZZNS0_53_GLOBAL__N__52d73765_15_RenormKernel_cu_1520ed90_310624renorm_scale_factor_implERNS_18TensorIteratorBaseEdENKUlvE_clEvENKUlvE_clEvEUldE_St5arrayIPcLm2EEEEviT0_T1_ --------------------------
	.section	.nv.constant0._ZN2at6native29vectorized_elementwise_kernelILi4EZZZNS0_53_GLOBAL__N__52d73765_15_RenormKernel_cu_1520ed90_310624renorm_scale_factor_implERNS_18TensorIteratorBaseEdENKUlvE_clEvENKUlvE_clEvEUldE_St5arrayIPcLm2EEEEviT0_T1_,"a",@progbits
	.sectionflags	@""
	.align	4
.nv.constant0._ZN2at6native29vectorized_elementwise_kernelILi4EZZZNS0_53_GLOBAL__N__52d73765_15_RenormKernel_cu_1520ed90_310624renorm_scale_factor_implERNS_18TensorIteratorBaseEdENKUlvE_clEvENKUlvE_clEvEUldE_St5arrayIPcLm2EEEEviT0_T1_:
	.zero		392


//--------------------- .nv.constant0._ZN2at6native29vectorized_elementwise_kernelILi8EZZZNS0_53_GLOBAL__N__52d73765_15_RenormKernel_cu_1520ed90_310624renorm_scale_factor_implERNS_18TensorIteratorBaseEdENKUlvE_clEvENKUlvE_clEvEUldE_St5arrayIPcLm2EEEEviT0_T1_ --------------------------
	.section	.nv.constant0._ZN2at6native29vectorized_elementwise_kernelILi8EZZZNS0_53_GLOBAL__N__52d73765_15_RenormKernel_cu_1520ed90_310624renorm_scale_factor_implERNS_18TensorIteratorBaseEdENKUlvE_clEvENKUlvE_clEvEUldE_St5arrayIPcLm2EEEEviT0_T1_,"a",@progbits
	.sectionflags	@""
	.align	4
.nv.constant0._ZN2at6native29vectorized_elementwise_kernelILi8EZZZNS0_53_GLOBAL__N__52d73765_15_RenormKernel_cu_1520ed90_310624renorm_scale_factor_implERNS_18TensorIteratorBaseEdENKUlvE_clEvENKUlvE_clEvEUldE_St5arrayIPcLm2EEEEviT0_T1_:
	.zero		392


//--------------------- .text._ZN2at6native18elementwise_kernelILi128ELi4EZNS0_15gpu_kernel_implIZZZNS0_53_GLOBAL__N__52d73765_15_RenormKernel_cu_1520ed90_310624renorm_scale_factor_implERNS_18TensorIteratorBaseEdENKUlvE_clEvENKUlvE0_clEvEUlfE_EEvS5_RKT_EUliE_EEviT1_ --------------------------
	.section	.text._ZN2at6native18elementwise_kernelILi128ELi4EZNS0_15gpu_kernel_implIZZZNS0_53_GLOBAL__N__52d73765_15_RenormKernel_cu_1520ed90_310624renorm_scale_factor_implERNS_18TensorIteratorBaseEdENKUlvE_clEvENKUlvE0_clEvEUlfE_EEvS5_RKT_EUliE_EEviT1_,"ax",@progbits
	.sectioninfo	@"SHI_REGISTERS=26"
	.align	128
        .global         _ZN2at6native18elementwise_kernelILi128ELi4EZNS0_15gpu_kernel_implIZZZNS0_53_GLOBAL__N__52d73765_15_RenormKernel_cu_1520ed90_310624renorm_scale_factor_implERNS_18TensorIteratorBaseEdENKUlvE_clEvENKUlvE0_clEvEUlfE_EEvS5_RKT_EUliE_EEviT1_
        .type           _ZN2at6native18elementwise_kernelILi128ELi4EZNS0_15gpu_kernel_implIZZZNS0_53_GLOBAL__N__52d73765_15_RenormKernel_cu_1520ed90_310624renorm_scale_factor_implERNS_18TensorIteratorBaseEdENKUlvE_clEvENKUlvE0_clEvEUlfE_EEvS5_RKT_EUliE_EEviT1_,@function
        .size           _ZN2at6native18elementwise_kernelILi128ELi4EZNS0_15gpu_kernel_implIZZZNS0_53_GLOBAL__N__52d73765_15_RenormKernel_cu_1520ed90_310624renorm_scale_factor_implERNS_18TensorIteratorBaseEdENKUlvE_clEvENKUlvE0_clEvEUlfE_EEvS5_RKT_EUliE_EEviT1_,(.L_x_1351 - _ZN2at6native18elementwise_kernelILi128ELi4EZNS0_15gpu_kernel_implIZZZNS0_53_GLOBAL__N__52d73765_15_RenormKernel_cu_1520ed90_310624renorm_scale_factor_implERNS_18TensorIteratorBaseEdENKUlvE_clEvENKUlvE0_clEvEUlfE_EEvS5_RKT_EUliE_EEviT1_)
        .other          _ZN2at6native18elementwise_kernelILi128ELi4EZNS0_15gpu_kernel_implIZZZNS0_53_GLOBAL__N__52d73765_15_RenormKernel_cu_1520ed90_310624renorm_scale_factor_implERNS_18TensorIteratorBaseEdENKUlvE_clEvENKUlvE0_clEvEUlfE_EEvS5_RKT_EUliE_EEviT1_,@"STO_CUDA_ENTRY STV_DEFAULT"
_ZN2at6native18elementwise_kernelILi128ELi4EZNS0_15gpu_kernel_implIZZZNS0_53_GLOBAL__N__52d73765_15_RenormKernel_cu_1520ed90_310624renorm_scale_factor_implERNS_18TensorIteratorBaseEdENKUlvE_clEvENKUlvE0_clEvEUlfE_EEvS5_RKT_EUliE_EEviT1_:
.text._ZN2at6native18elementwise_kernelILi128ELi4EZNS0_15gpu_kernel_implIZZZNS0_53_GLOBAL__N__52d73765_15_RenormKernel_cu_1520ed90_310624renorm_scale_factor_implERNS_18TensorIteratorBaseEdENKUlvE_clEvENKUlvE0_clEvEUlfE_EEvS5_RKT_EUliE_EEviT1_:
[----:B------:R-:W-:Y:S02]  /*0000*/  IMAD.MOV.U32 R1, RZ, RZ, c[0x0][0x28] ;  /* 0x00000a00ff017624 */ /* 0x000fe400078e00ff */
[----:B------:R-:W0:Y:S01]  /*0010*/  S2R R18, SR_CTAID.X ;  /* 0x0000000000127919 */ /* 0x000e220000002500 */
[----:B------:R-:W-:Y:S01]  /*0020*/  ULDC.64 UR36, c[0x0][0x118] ;  /* 0x0000460000247ab9 */ /* 0x000fe20000000a00 */
[----:B------:R-:W-:Y:S02]  /*0030*/  BSSY B7, `(.L_x_0) ;  /* 0x00002b8000077945 */ /* 0x000fe40003800000 */
[----:B------:R-:W0:Y:S02]  /*0040*/  S2R R23, SR_TID.X ;  /* 0x0000000000177919 */ /* 0x000e240000002100 */
[----:B0-----:R-:W-:-:S05]  /*0050*/  IMAD R19, R18, 0x200, R23 ;  /* 0x0000020012137824 */ /* 0x001fca00078e0217 */
[----:B------:R-:W-:-:S13]  /*0060*/  ISETP.GE.AND P0, PT, R19, c[0x0][0x160], PT ;  /* 0x0000580013007a0c */ /* 0x000fda0003f06270 */
[----:B------:R-:W-:Y:S05]  /*0070*/  @P0 BRA `(.L_x_1) ;  /* 0x00002b3000000947 */ /* 0x000fea0003800000 */
[----:B------:R-:W-:Y:S01]  /*0080*/  ISETP.NE.AND P0, PT, RZ, c[0x0][0x168], PT ;  /* 0x00005a00ff007a0c */ /* 0x000fe20003f05270 */
[----:B------:R-:W-:Y:S02]  /*0090*/  IMAD.MOV.U32 R0, RZ, RZ, RZ ;  /* 0x000000ffff007224 */ /* 0x000fe400078e00ff */
[----:B------:R-:W-:-:S10]  /*00a0*/  IMAD.MOV.U32 R16, RZ, RZ, RZ ;  /* 0x000000ffff107224 */ /* 0x000fd400078e00ff */
[----:B------:R-:W-:Y:S05]  /*00b0*/  @!P0 BRA `(.L_x_2) ;  /* 0x00000e0000008947 */ /* 0x000fea0003800000 */
[----:B------:R-:W-:Y:S02]  /*00c0*/  IMAD.MOV.U32 R2, RZ, RZ, RZ ;  /* 0x000000ffff027224 */ /* 0x000fe400078e00ff */
[----:B------:R-:W-:Y:S02]  /*00d0*/  IMAD.MOV.U32 R3, RZ, RZ, R19 ;  /* 0x000000ffff037224 */ /* 0x000fe400078e0013 */
[----:B------:R-:W-:Y:S02]  /*00e0*/  IMAD.MOV.U32 R6, RZ, RZ, c[0x0][0x168] ;  /* 0x00005a00ff067624 */ /* 0x000fe400078e00ff */
[----:B------:R-:W-:-:S03]  /*00f0*/  IMAD.HI.U32 R2, R19, c[0x0][0x170], R2 ;  /* 0x00005c0013027a27 */ /* 0x000fc600078e0002 */
[----:B------:R-:W-:Y:S02]  /*0100*/  ISETP.NE.AND P0, PT, R6, 0x1, PT ;  /* 0x000000010600780c */ /* 0x000fe40003f05270 */
[----:B------:R-:W-:-:S05]  /*0110*/  SHF.R.U32.HI R3, RZ, c[0x0][0x174], R2 ;  /* 0x00005d00ff037a19 */ /* 0x000fca0000011602 */
[----:B------:R-:W-:-:S04]  /*0120*/  IMAD.MOV R0, RZ, RZ, -R3 ;  /* 0x000000ffff007224 */ /* 0x000fc800078e0a03 */
[----:B------:R-:W-:-:S04]  /*0130*/  IMAD R0, R0, c[0x0][0x16c], R19 ;  /* 0x00005b0000007a24 */ /* 0x000fc800078e0213 */
[C---:B------:R-:W-:Y:S02]  /*0140*/  IMAD R16, R0.reuse, c[0x0][0x298], RZ ;  /* 0x0000a60000107a24 */ /* 0x040fe400078e02ff */
[----:B------:R-:W-:Y:S01]  /*0150*/  IMAD R0, R0, c[0x0][0x29c], RZ ;  /* 0x0000a70000007a24 */ /* 0x000fe200078e02ff */
[----:B------:R-:W-:Y:S05]  /*0160*/  @!P0 BRA `(.L_x_2) ;  /* 0x00000d5000008947 */ /* 0x000fea0003800000 */
[----:B------:R-:W-:Y:S01]  /*0170*/  IMAD.MOV.U32 R2, RZ, RZ, RZ ;  /* 0x000000ffff027224 */ /* 0x000fe200078e00ff */
[----:B------:R-:W-:-:S03]  /*0180*/  ISETP.NE.AND P0, PT, R6, 0x2, PT ;  /* 0x000000020600780c */ /* 0x000fc60003f05270 */
[----:B------:R-:W-:-:S05]  /*0190*/  IMAD.HI.U32 R4, R3, c[0x0][0x17c], R2 ;  /* 0x00005f0003047a27 */ /* 0x000fca00078e0002 */
[----:B------:R-:W-:-:S05]  /*01a0*/  SHF.R.U32.HI R5, RZ, c[0x0][0x180], R4 ;  /* 0x00006000ff057a19 */ /* 0x000fca0000011604 */
[----:B------:R-:W-:-:S04]  /*01b0*/  IMAD.MOV R2, RZ, RZ, -R5 ;  /* 0x000000ffff027224 */ /* 0x000fc800078e0a05 */
[----:B------:R-:W-:-:S04]  /*01c0*/  IMAD R3, R2, c[0x0][0x178], R3 ;  /* 0x00005e0002037a24 */ /* 0x000fc800078e0203 */
[C---:B------:R-:W-:Y:S02]  /*01d0*/  IMAD R16, R3.reuse, c[0x0][0x2a0], R16 ;  /* 0x0000a80003107a24 */ /* 0x040fe400078e0210 */
[----:B------:R-:W-:Y:S01]  /*01e0*/  IMAD R0, R3, c[0x0][0x2a4], R0 ;  /* 0x0000a90003007a24 */ /* 0x000fe200078e0200 */
        /* <DEDUP_REMOVED lines=190> */
[----:B------:R-:W-:Y:S01]  /*0dd0*/  ISETP.NE.AND P0, PT, R6, 0x18, PT ;  /* 0x000000180600780c */ /* 0x000fe20003f05270 */
[----:B------:R-:W-:-:S04]  /*0de0*/  IMAD.MOV.U32 R2, RZ, RZ, RZ ;  /* 0x000000ffff027224 */ /* 0x000fc800078e00ff */
[----:B------:R-:W-:-:S05]  /*0df0*/  IMAD.HI.U32 R4, R3, c[0x0][0x284], R2 ;  /* 0x0000a10003047a27 */ /* 0x000fca00078e0002 */
[----:B------:R-:W-:-:S03]  /*0e00*/  SHF.R.U32.HI R5, RZ, c[0x0][0x288], R4 ;  /* 0x0000a200ff057a19 */ /* 0x000fc60000011604 */
[----:B------:R-:W-:Y:S02]  /*0e10*/  @P0 IMAD.MOV.U32 R4, RZ, RZ, RZ ;  /* 0x000000ffff040224 */ /* 0x000fe400078e00ff */
[--C-:B------:R-:W-:Y:S02]  /*0e20*/  IMAD.MOV R7, RZ, RZ, -R5.reuse ;  /* 0x000000ffff077224 */ /* 0x100fe400078e0a05 */
[----:B------:R-:W-:-:S04]  /*0e30*/  @P0 IMAD.HI.U32 R2, R5, c[0x0][0x290], R4 ;  /* 0x0000a40005020a27 */ /* 0x000fc800078e0004 */
[----:B------:R-:W-:Y:S01]  /*0e40*/  IMAD R3, R7, c[0x0][0x280], R3 ;  /* 0x0000a00007037a24 */ /* 0x000fe200078e0203 */
[----:B------:R-:W-:-:S03]  /*0e50*/  @P0 SHF.R.U32.HI R2, RZ, c[0x0][0x294], R2 ;  /* 0x0000a500ff020a19 */ /* 0x000fc60000011602 */
[C---:B------:R-:W-:Y:S02]  /*0e60*/  IMAD R16, R3.reuse, c[0x0][0x350], R16 ;  /* 0x0000d40003107a24 */ /* 0x040fe400078e0210 */
[----:B------:R-:W-:Y:S02]  /*0e70*/  @P0 IMAD.MOV R4, RZ, RZ, -R2 ;  /* 0x000000ffff040224 */ /* 0x000fe400078e0a02 */
[----:B------:R-:W-:Y:S02]  /*0e80*/  IMAD R0, R3, c[0x0][0x354], R0 ;  /* 0x0000d50003007a24 */ /* 0x000fe400078e0200 */
[----:B------:R-:W-:-:S04]  /*0e90*/  @P0 IMAD R5, R4, c[0x0][0x28c], R5 ;  /* 0x0000a30004050a24 */ /* 0x000fc800078e0205 */
[C---:B------:R-:W-:Y:S02]  /*0ea0*/  @P0 IMAD R16, R5.reuse, c[0x0][0x358], R16 ;  /* 0x0000d60005100a24 */ /* 0x040fe400078e0210 */
[----:B------:R-:W-:Y:S02]  /*0eb0*/  @P0 IMAD R0, R5, c[0x0][0x35c], R0 ;  /* 0x0000d70005000a24 */ /* 0x000fe400078e0200 */
.L_x_2:
[----:B------:R-:W0:Y:S01]  /*0ec0*/  LDC.U8 R5, c[0x0][0x381] ;  /* 0x0000e040ff057b82 */ /* 0x000e220000000000 */
[----:B------:R-:W-:Y:S01]  /*0ed0*/  IADD3 R16, P1, R16, c[0x0][0x360], RZ ;  /* 0x0000d80010107a10 */ /* 0x000fe20007f3e0ff */
[----:B------:R-:W-:Y:S01]  /*0ee0*/  BSSY B6, `(.L_x_3) ;  /* 0x00000df000067945 */ /* 0x000fe20003800000 */
[----:B------:R-:W-:-:S03]  /*0ef0*/  IADD3 R2, P2, R0, c[0x0][0x368], RZ ;  /* 0x0000da0000027a10 */ /* 0x000fc60007f5e0ff */
[----:B------:R-:W-:Y:S02]  /*0f00*/  IMAD.X R17, RZ, RZ, c[0x0][0x364], P1 ;  /* 0x0000d900ff117624 */ /* 0x000fe400008e06ff */
[----:B------:R-:W-:Y:S01]  /*0f10*/  IMAD.X R3, RZ, RZ, c[0x0][0x36c], P2 ;  /* 0x0000db00ff037624 */ /* 0x000fe200010e06ff */
[----:B0-----:R-:W-:-:S04]  /*0f20*/  PRMT R4, R5, 0x9910, RZ ;  /* 0x0000991005047816 */ /* 0x001fc800000000ff */
[----:B------:R-:W-:-:S13]  /*0f30*/  ISETP.GT.AND P0, PT, R4, 0x9, PT ;  /* 0x000000090400780c */ /* 0x000fda0003f04270 */
[----:B------:R-:W-:Y:S05]  /*0f40*/  @P0 BRA `(.L_x_4) ;  /* 0x0000038000000947 */ /* 0x000fea0003800000 */
[----:B------:R-:W-:-:S13]  /*0f50*/  ISETP.GT.AND P0, PT, R4, 0x4, PT ;  /* 0x000000040400780c */ /* 0x000fda0003f04270 */
[----:B------:R-:W-:Y:S05]  /*0f60*/  @P0 BRA `(.L_x_5) ;  /* 0x000001b000000947 */ /* 0x000fea0003800000 */
[----:B------:R-:W-:-:S13]  /*0f70*/  ISETP.GT.AND P0, PT, R4, 0x1, PT ;  /* 0x000000010400780c */ /* 0x000fda0003f04270 */
[----:B------:R-:W-:Y:S05]  /*0f80*/  @P0 BRA `(.L_x_6) ;  /* 0x000000a000000947 */ /* 0x000fea0003800000 */
[----:B------:R-:W-:-:S13]  /*0f90*/  ISETP.NE.AND P0, PT, R5, RZ, PT ;  /* 0x000000ff0500720c */ /* 0x000fda0003f05270 */
[----:B------:R-:W-:Y:S05]  /*0fa0*/  @!P0 BRA `(.L_x_7) ;  /* 0x0000005000008947 */ /* 0x000fea0003800000 */
[----:B------:R-:W-:-:S13]  /*0fb0*/  ISETP.NE.AND P0, PT, R4, 0x1, PT ;  /* 0x000000010400780c */ /* 0x000fda0003f05270 */
[----:B------:R-:W-:Y:S05]  /*0fc0*/  @P0 BRA `(.L_x_8) ;  /* 0x00000b6000000947 */ /* 0x000fea0003800000 */
[----:B------:R-:W2:Y:S02]  /*0fd0*/  LDG.E.S8 R0, [R2.64] ;  /* 0x0000002402007981 */ /* 0x000ea4000c1e1300 */
[----:B--2---:R-:W0:Y:S01]  /*0fe0*/  I2F.S16 R0, R0 ;  /* 0x0000000000007306 */ /* 0x004e220000101400 */
[----:B------:R-:W-:Y:S05]  /*0ff0*/  BRA `(.L_x_9) ;  /* 0x00000cd000007947 */ /* 0x000fea0003800000 */
.L_x_7:
[----:B------:R-:W2:Y:S02]  /*1000*/  LDG.E.U8 R0, [R2.64] ;  /* 0x0000002402007981 */ /* 0x000ea4000c1e1100 */
[----:B--2---:R-:W0:Y:S01]  /*1010*/  I2F.U16 R0, R0 ;  /* 0x0000000000007306 */ /* 0x004e220000101000 */
[----:B------:R-:W-:Y:S05]  /*1020*/  BRA `(.L_x_9) ;  /* 0x00000ca000007947 */ /* 0x000fea0003800000 */
.L_x_6:
[----:B------:R-:W-:-:S13]  /*1030*/  ISETP.NE.AND P0, PT, R4, 0x2, PT ;  /* 0x000000020400780c */ /* 0x000fda0003f05270 */
[----:B------:R-:W-:Y:S05]  /*1040*/  @!P0 BRA `(.L_x_10) ;  /* 0x000000a000008947 */ /* 0x000fea0003800000 */
[----:B------:R-:W-:-:S13]  /*1050*/  ISETP.NE.AND P0, PT, R4, 0x3, PT ;  /* 0x000000030400780c */ /* 0x000fda0003f05270 */
[----:B------:R-:W-:Y:S05]  /*1060*/  @!P0 BRA `(.L_x_11) ;  /* 0x0000005000008947 */ /* 0x000fea0003800000 */
[----:B------:R-:W-:-:S13]  /*1070*/  ISETP.NE.AND P0, PT, R4, 0x4, PT ;  /* 0x000000040400780c */ /* 0x000fda0003f05270 */
[----:B------:R-:W-:Y:S05]  /*1080*/  @P0 BRA `(.L_x_8) ;  /* 0x00000aa000000947 */ /* 0x000fea0003800000 */
[----:B------:R-:W2:Y:S02]  /*1090*/  LDG.E.64 R2, [R2.64] ;  /* 0x0000002402027981 */ /* 0x000ea4000c1e1b00 */
[----:B--2---:R0:W1:Y:S01]  /*10a0*/  I2F.S64 R0, R2 ;  /* 0x0000000200007312 */ /* 0x0040620000301400 */
[----:B------:R-:W-:Y:S05]  /*10b0*/  BRA `(.L_x_9) ;  /* 0x00000c1000007947 */ /* 0x000fea0003800000 */
.L_x_11:
[----:B------:R-:W2:Y:S02]  /*10c0*/  LDG.E R0, [R2.64] ;  /* 0x0000002402007981 */ /* 0x000ea4000c1e1900 */
[----:B--2---:R-:W0:Y:S01]  /*10d0*/  I2F R0, R0 ;  /* 0x0000000000007306 */ /* 0x004e220000201400 */
[----:B------:R-:W-:Y:S05]  /*10e0*/  BRA `(.L_x_9) ;  /* 0x00000be000007947 */ /* 0x000fea0003800000 */
.L_x_10:
[----:B------:R-:W2:Y:S02]  /*10f0*/  LDG.E.U16 R0, [R2.64] ;  /* 0x0000002402007981 */ /* 0x000ea4000c1e1500 */
[----:B--2---:R-:W0:Y:S01]  /*1100*/  I2F.S16 R0, R0 ;  /* 0x0000000000007306 */ /* 0x004e220000101400 */
[----:B------:R-:W-:Y:S05]  /*1110*/  BRA `(.L_x_9) ;  /* 0x00000bb000007947 */ /* 0x000fea0003800000 */
.L_x_5:
[----:B------:R-:W-:-:S13]  /*1120*/  ISETP.GT.AND P0, PT, R4, 0x6, PT ;  /* 0x000000060400780c */ /* 0x000fda0003f04270 */
[----:B------:R-:W-:Y:S05]  /*1130*/  @P0 BRA `(.L_x_12) ;  /* 0x0000009000000947 */ /* 0x000fea0003800000 */
[----:B------:R-:W-:-:S13]  /*1140*/  ISETP.NE.AND P0, PT, R4, 0x5, PT ;  /* 0x000000050400780c */ /* 0x000fda0003f05270 */
[----:B------:R-:W-:Y:S05]  /*1150*/  @!P0 BRA `(.L_x_13) ;  /* 0x0000004000008947 */ /* 0x000fea0003800000 */
[----:B------:R-:W-:-:S13]  /*1160*/  ISETP.NE.AND P0, PT, R4, 0x6, PT ;  /* 0x000000060400780c */ /* 0x000fda0003f05270 */
[----:B------:R-:W-:Y:S05]  /*1170*/  @P0 BRA `(.L_x_8) ;  /* 0x000009b000000947 */ /* 0x000fea0003800000 */
[----:B------:R0:W5:Y:S01]  /*1180*/  LDG.E R0, [R2.64] ;  /* 0x0000002402007981 */ /* 0x000162000c1e1900 */
[----:B------:R-:W-:Y:S05]  /*1190*/  BRA `(.L_x_9) ;  /* 0x00000b3000007947 */ /* 0x000fea0003800000 */
.L_x_13:
[----:B------:R-:W2:Y:S02]  /*11a0*/  LDG.E.U16 R0, [R2.64] ;  /* 0x0000002402007981 */ /* 0x000ea4000c1e1500 */
[----:B--2---:R-:W-:Y:S01]  /*11b0*/  HADD2.F32 R0, -RZ, R0.H0_H0 ;  /* 0x20000000ff007230 */ /* 0x004fe20000004100 */
[----:B------:R-:W-:Y:S05]  /*11c0*/  BRA `(.L_x_9) ;  /* 0x00000b0000007947 */ /* 0x000fea0003800000 */
.L_x_12:
[----:B------:R-:W-:-:S13]  /*11d0*/  ISETP.NE.AND P0, PT, R4, 0x7, PT ;  /* 0x000000070400780c */ /* 0x000fda0003f05270 */
[----:B------:R-:W-:Y:S05]  /*11e0*/  @!P0 BRA `(.L_x_14) ;  /* 0x0000009000008947 */ /* 0x000fea0003800000 */
[----:B------:R-:W-:-:S13]  /*11f0*/  ISETP.NE.AND P0, PT, R4, 0x8, PT ;  /* 0x000000080400780c */ /* 0x000fda0003f05270 */
[----:B------:R-:W-:Y:S05]  /*1200*/  @!P0 BRA `(.L_x_15) ;  /* 0x0000004000008947 */ /* 0x000fea0003800000 */
[----:B------:R-:W-:-:S13]  /*1210*/  ISETP.NE.AND P0, PT, R4, 0x9, PT ;  /* 0x000000090400780c */ /* 0x000fda0003f05270 */
[----:B------:R-:W-:Y:S05]  /*1220*/  @P0 BRA `(.L_x_8) ;  /* 0x0000090000000947 */ /* 0x000fea0003800000 */
[----:B------:R0:W5:Y:S01]  /*1230*/  LDG.E R0, [R2.64] ;  /* 0x0000002402007981 */ /* 0x000162000c1e1900 */
[----:B------:R-:W-:Y:S05]  /*1240*/  BRA `(.L_x_9) ;  /* 0x00000a8000007947 */ /* 0x000fea0003800000 */
.L_x_15:
[----:B------:R-:W2:Y:S02]  /*1250*/  LDG.E.U16 R0, [R2.64] ;  /* 0x0000002402007981 */ /* 0x000ea4000c1e1500 */
[----:B--2---:R-:W-:Y:S01]  /*1260*/  HADD2.F32 R0, -RZ, R0.H0_H0 ;  /* 0x20000000ff007230 */ /* 0x004fe20000004100 */
[----:B------:R-:W-:Y:S05]  /*1270*/  BRA `(.L_x_9) ;  /* 0x00000a5000007947 */ /* 0x000fea0003800000 */
.L_x_14:
[----:B------:R-:W2:Y:S02]  /*1280*/  LDG.E.64 R2, [R2.64] ;  /* 0x0000002402027981 */ /* 0x000ea4000c1e1b00 */
[----:B--2---:R-:W0:Y:S01]  /*1290*/  F2F.F32.F64 R0, R2 ;  /* 0x0000000200007310 */ /* 0x004e220000301000 */
[----:B------:R-:W0:-:S14]  /*12a0*/  DSETP.GEU.AND P0, PT, |R2|, c[0x2][0x0], PT ;  /* 0x008000000200762a */ /* 0x000e1c0003f0e200 */
[----:B0-----:R-:W-:Y:S01]  /*12b0*/  @!P0 FMUL R0, R0, 1.175494350822287508e-38 ;  /* 0x0080000000008820 */ /* 0x001fe20000400000 */
[----:B------:R-:W-:Y:S05]  /*12c0*/  BRA `(.L_x_9) ;  /* 0x00000a0000007947 */ /* 0x000fea0003800000 */
.L_x_4:
[----:B------:R-:W-:-:S13]  /*12d0*/  ISETP.GT.AND P0, PT, R4, 0x18, PT ;  /* 0x000000180400780c */ /* 0x000fda0003f04270 */
[----:B------:R-:W-:Y:S05]  /*12e0*/  @P0 BRA `(.L_x_16) ;  /* 0x0000039000000947 */ /* 0x000fea0003800000 */
[----:B------:R-:W-:-:S13]  /*12f0*/  ISETP.GT.AND P0, PT, R4, 0xe, PT ;  /* 0x0000000e0400780c */ /* 0x000fda0003f04270 */
[----:B------:R-:W-:Y:S05]  /*1300*/  @P0 BRA `(.L_x_17) ;  /* 0x000000d000000947 */ /* 0x000fea0003800000 */
[----:B------:R-:W-:-:S13]  /*1310*/  ISETP.NE.AND P0, PT, R4, 0xa, PT ;  /* 0x0000000a0400780c */ /* 0x000fda0003f05270 */
[----:B------:R-:W-:Y:S05]  /*1320*/  @!P0 BRA `(.L_x_18) ;  /* 0x0000006000008947 */ /* 0x000fea0003800000 */
[----:B------:R-:W-:-:S13]  /*1330*/  ISETP.NE.AND P0, PT, R4, 0xb, PT ;  /* 0x0000000b0400780c */ /* 0x000fda0003f05270 */
[----:B------:R-:W-:Y:S05]  /*1340*/  @P0 BRA `(.L_x_8) ;  /* 0x000007e000000947 */ /* 0x000fea0003800000 */
[----:B------:R-:W2:Y:S02]  /*1350*/  LDG.E.U8 R2, [R2.64] ;  /* 0x0000002402027981 */ /* 0x000ea4000c1e1100 */
[----:B--2---:R-:W-:-:S04]  /*1360*/  ISETP.NE.AND P0, PT, R2, RZ, PT ;  /* 0x000000ff0200720c */ /* 0x004fc80003f05270 */
[----:B------:R-:W-:Y:S01]  /*1370*/  FSEL R0, RZ, 1, !P0 ;  /* 0x3f800000ff007808 */ /* 0x000fe20004000000 */
[----:B------:R-:W-:Y:S05]  /*1380*/  BRA `(.L_x_9) ;  /* 0x0000094000007947 */ /* 0x000fea0003800000 */
.L_x_18:
[----:B------:R-:W2:Y:S02]  /*1390*/  LDG.E.64 R2, [R2.64] ;  /* 0x0000002402027981 */ /* 0x000ea4000c1e1b00 */
[----:B--2---:R-:W0:Y:S01]  /*13a0*/  F2F.F32.F64 R0, R2 ;  /* 0x0000000200007310 */ /* 0x004e220000301000 */
[----:B------:R-:W0:-:S14]  /*13b0*/  DSETP.GEU.AND P0, PT, |R2|, c[0x2][0x0], PT ;  /* 0x008000000200762a */ /* 0x000e1c0003f0e200 */
[----:B0-----:R-:W-:Y:S01]  /*13c0*/  @!P0 FMUL R0, R0, 1.175494350822287508e-38 ;  /* 0x0080000000008820 */ /* 0x001fe20000400000 */
[----:B------:R-:W-:Y:S05]  /*13d0*/  BRA `(.L_x_9) ;  /* 0x000008f000007947 */ /* 0x000fea0003800000 */
.L_x_17:
[----:B------:R-:W-:-:S13]  /*13e0*/  ISETP.NE.AND P0, PT, R4, 0xf, PT ;  /* 0x0000000f0400780c */ /* 0x000fda0003f05270 */
[----:B------:R-:W-:Y:S05]  /*13f0*/  @!P0 BRA `(.L_x_19) ;  /* 0x0000025000008947 */ /* 0x000fea0003800000 */
[----:B------:R-:W-:-:S13]  /*1400*/  ISETP.NE.AND P0, PT, R4, 0x17, PT ;  /* 0x000000170400780c */ /* 0x000fda0003f05270 */
[----:B------:R-:W-:Y:S05]  /*1410*/  @!P0 BRA `(.L_x_20) ;  /* 0x0000016000008947 */ /* 0x000fea0003800000 */
[----:B------:R-:W-:-:S13]  /*1420*/  ISETP.NE.AND P0, PT, R4, 0x18, PT ;  /* 0x000000180400780c */ /* 0x000fda0003f05270 */
[----:B------:R-:W-:Y:S05]  /*1430*/  @P0 BRA `(.L_x_8) ;  /* 0x000006f000000947 */ /* 0x000fea0003800000 */
[----:B------:R-:W2:Y:S01]  /*1440*/  LDG.E.U8 R0, [R2.64] ;  /* 0x0000002402007981 */ /* 0x000ea2000c1e1100 */
[----:B------:R-:W-:Y:S02]  /*1450*/  IMAD.MOV.U32 R8, RZ, RZ, -0x800000 ;  /* 0xff800000ff087424 */ /* 0x000fe400078e00ff */
[----:B--2---:R-:W-:-:S05]  /*1460*/  IMAD.SHL.U32 R0, R0, 0x1000000, RZ ;  /* 0x0100000000007824 */ /* 0x004fca00078e00ff */
[----:B------:R-:W-:-:S04]  /*1470*/  LOP3.LUT R4, R0, 0x7f000000, RZ, 0xc0, !PT ;  /* 0x7f00000000047812 */ /* 0x000fc800078ec0ff */
[----:B------:R-:W0:Y:S01]  /*1480*/  FLO.U32 R5, R4 ;  /* 0x0000000400057300 */ /* 0x000e2200000e0000 */
[C---:B------:R-:W-:Y:S02]  /*1490*/  IADD3 R6, R4.reuse, 0x1000000, RZ ;  /* 0x0100000004067810 */ /* 0x040fe40007ffe0ff */
[----:B------:R-:W-:Y:S02]  /*14a0*/  IADD3 R2, R4, -0x1, RZ ;  /* 0xffffffff04027810 */ /* 0x000fe40007ffe0ff */
[----:B------:R-:W-:Y:S02]  /*14b0*/  SHF.R.S32.HI R6, RZ, 0x8, R6 ;  /* 0x00000008ff067819 */ /* 0x000fe40000011406 */
[----:B------:R-:W-:Y:S02]  /*14c0*/  SHF.R.S32.HI R2, RZ, 0x1f, R2 ;  /* 0x0000001fff027819 */ /* 0x000fe40000011402 */
[----:B0-----:R-:W-:-:S04]  /*14d0*/  IADD3 R5, -R5, 0x1f, RZ ;  /* 0x0000001f05057810 */ /* 0x001fc80007ffe1ff */
[C---:B------:R-:W-:Y:S02]  /*14e0*/  ISETP.GT.U32.AND P0, PT, R5.reuse, 0x4, PT ;  /* 0x000000040500780c */ /* 0x040fe40003f04070 */
[----:B------:R-:W-:-:S04]  /*14f0*/  IADD3 R5, R5, -0x4, RZ ;  /* 0xfffffffc05057810 */ /* 0x000fc80007ffe0ff */
[----:B------:R-:W-:-:S05]  /*1500*/  SEL R5, R5, RZ, P0 ;  /* 0x000000ff05057207 */ /* 0x000fca0000000000 */
[----:B------:R-:W-:Y:S01]  /*1510*/  IMAD R8, R5, R8, 0x3c000000 ;  /* 0x3c00000005087424 */ /* 0x000fe200078e0208 */
[----:B------:R-:W-:-:S04]  /*1520*/  SHF.L.U32 R5, R4, R5, RZ ;  /* 0x0000000504057219 */ /* 0x000fc800000006ff */
[----:B------:R-:W-:-:S04]  /*1530*/  LEA.HI R5, R5, R8, RZ, 0x1c ;  /* 0x0000000805057211 */ /* 0x000fc800078fe0ff */
[----:B------:R-:W-:-:S04]  /*1540*/  LOP3.LUT R5, R5, 0x7f800000, R6, 0xf8, !PT ;  /* 0x7f80000005057812 */ /* 0x000fc800078ef806 */
[----:B------:R-:W-:-:S04]  /*1550*/  LOP3.LUT R5, R5, R2, RZ, 0x30, !PT ;  /* 0x0000000205057212 */ /* 0x000fc800078e30ff */
[----:B------:R-:W-:Y:S01]  /*1560*/  LOP3.LUT R0, R5, 0x80000000, R0, 0xf8, !PT ;  /* 0x8000000005007812 */ /* 0x000fe200078ef800 */
[----:B------:R-:W-:Y:S05]  /*1570*/  BRA `(.L_x_9) ;  /* 0x0000075000007947 */ /* 0x000fea0003800000 */
.L_x_20:
[----:B------:R-:W2:Y:S02]  /*1580*/  LDG.E.U8 R2, [R2.64] ;  /* 0x0000002402027981 */ /* 0x000ea4000c1e1100 */
[C---:B--2---:R-:W-:Y:S02]  /*1590*/  IMAD.SHL.U32 R0, R2.reuse, 0x2000000, RZ ;  /* 0x0200000002007824 */ /* 0x044fe400078e00ff */
[----:B------:R-:W-:-:S03]  /*15a0*/  IMAD.SHL.U32 R5, R2, 0x1000000, RZ ;  /* 0x0100000002057824 */ /* 0x000fc600078e00ff */
[----:B------:R-:W-:-:S13]  /*15b0*/  ISETP.GE.U32.AND P0, PT, R0, 0x8000000, PT ;  /* 0x080000000000780c */ /* 0x000fda0003f06070 */
[C---:B------:R-:W-:Y:S02]  /*15c0*/  @!P0 IMAD.SHL.U32 R0, R2.reuse, 0x100, RZ ;  /* 0x0000010002008824 */ /* 0x040fe400078e00ff */
[----:B------:R-:W-:-:S03]  /*15d0*/  @P0 IMAD.SHL.U32 R4, R2, 0x200000, RZ ;  /* 0x0020000002040824 */ /* 0x000fc600078e00ff */
[----:B------:R-:W-:Y:S02]  /*15e0*/  @!P0 LOP3.LUT R0, R0, 0x7f00, RZ, 0xc0, !PT ;  /* 0x00007f0000008812 */ /* 0x000fe400078ec0ff */
[----:B------:R-:W-:Y:S02]  /*15f0*/  @P0 LOP3.LUT R4, R4, 0x70000000, RZ, 0xfc, !PT ;  /* 0x7000000004040812 */ /* 0x000fe400078efcff */
[----:B------:R-:W-:-:S03]  /*1600*/  @!P0 LOP3.LUT R0, R0, 0x3f000000, RZ, 0xfc, !PT ;  /* 0x3f00000000008812 */ /* 0x000fc600078efcff */
[----:B------:R-:W-:Y:S02]  /*1610*/  @P0 FMUL.FTZ R4, R4, 1.9259299443872358531e-34 ;  /* 0x0780000004040820 */ /* 0x000fe40000410000 */
[----:B------:R-:W-:-:S05]  /*1620*/  @!P0 FADD.FTZ R4, R0, -0.5 ;  /* 0xbf00000000048421 */ /* 0x000fca0000010000 */
[----:B------:R-:W-:Y:S01]  /*1630*/  LOP3.LUT R0, R4, 0x80000000, R5, 0xf8, !PT ;  /* 0x8000000004007812 */ /* 0x000fe200078ef805 */
[----:B------:R-:W-:Y:S05]  /*1640*/  BRA `(.L_x_9) ;  /* 0x0000068000007947 */ /* 0x000fea0003800000 */
.L_x_19:
[----:B------:R-:W2:Y:S02]  /*1650*/  LDG.E.U16 R0, [R2.64] ;  /* 0x0000002402007981 */ /* 0x000ea4000c1e1500 */
[----:B--2---:R-:W-:Y:S01]  /*1660*/  PRMT R0, RZ, 0x5410, R0 ;  /* 0x00005410ff007816 */ /* 0x004fe20000000000 */
[----:B------:R-:W-:Y:S05]  /*1670*/  BRA `(.L_x_9) ;  /* 0x0000065000007947 */ /* 0x000fea0003800000 */
.L_x_16:
[----:B------:R-:W-:-:S13]  /*1680*/  ISETP.GT.AND P0, PT, R4, 0x1b, PT ;  /* 0x0000001b0400780c */ /* 0x000fda0003f04270 */
[----:B------:R-:W-:Y:S05]  /*1690*/  @P0 BRA `(.L_x_21) ;  /* 0x000003b000000947 */ /* 0x000fea0003800000 */
[----:B------:R-:W-:-:S13]  /*16a0*/  ISETP.NE.AND P0, PT, R4, 0x19, PT ;  /* 0x000000190400780c */ /* 0x000fda0003f05270 */
[----:B------:R-:W-:Y:S05]  /*16b0*/  @!P0 BRA `(.L_x_22) ;  /* 0x0000020000008947 */ /* 0x000fea0003800000 */
[----:B------:R-:W-:-:S13]  /*16c0*/  ISETP.NE.AND P0, PT, R4, 0x1a, PT ;  /* 0x0000001a0400780c */ /* 0x000fda0003f05270 */
[----:B------:R-:W-:Y:S05]  /*16d0*/  @!P0 BRA `(.L_x_23) ;  /* 0x0000005000008947 */ /* 0x000fea0003800000 */
[----:B------:R-:W-:-:S13]  /*16e0*/  ISETP.NE.AND P0, PT, R4, 0x1b, PT ;  /* 0x0000001b0400780c */ /* 0x000fda0003f05270 */
[----:B------:R-:W-:Y:S05]  /*16f0*/  @P0 BRA `(.L_x_8) ;  /* 0x0000043000000947 */ /* 0x000fea0003800000 */
[----:B------:R-:W2:Y:S02]  /*1700*/  LDG.E.U16 R0, [R2.64] ;  /* 0x0000002402007981 */ /* 0x000ea4000c1e1500 */
[----:B--2---:R-:W0:Y:S01]  /*1710*/  I2F.U16 R0, R0 ;  /* 0x0000000000007306 */ /* 0x004e220000101000 */
[----:B------:R-:W-:Y:S05]  /*1720*/  BRA `(.L_x_9) ;  /* 0x000005a000007947 */ /* 0x000fea0003800000 */
.L_x_23:
[----:B------:R-:W2:Y:S01]  /*1730*/  LDG.E.U8 R2, [R2.64] ;  /* 0x0000002402027981 */ /* 0x000ea2000c1e1100 */
[----:B------:R-:W-:Y:S01]  /*1740*/  IMAD.MOV.U32 R0, RZ, RZ, RZ ;  /* 0x000000ffff007224 */ /* 0x000fe200078e00ff */
[----:B--2---:R-:W-:-:S13]  /*1750*/  ISETP.NE.AND P0, PT, R2, RZ, PT ;  /* 0x000000ff0200720c */ /* 0x004fda0003f05270 */
[----:B------:R-:W-:Y:S05]  /*1760*/  @!P0 BRA `(.L_x_9) ;  /* 0x0000056000008947 */ /* 0x000fea0003800000 */
[----:B------:R-:W-:-:S13]  /*1770*/  ISETP.NE.AND P0, PT, R2, 0x80, PT ;  /* 0x000000800200780c */ /* 0x000fda0003f05270 */
[----:B------:R-:W-:Y:S01]  /*1780*/  @!P0 IMAD.MOV.U32 R0, RZ, RZ, 0x7f800001 ;  /* 0x7f800001ff008424 */ /* 0x000fe200078e00ff */
[----:B------:R-:W-:Y:S05]  /*1790*/  @!P0 BRA `(.L_x_9) ;  /* 0x0000053000008947 */ /* 0x000fea0003800000 */
[C---:B------:R-:W-:Y:S01]  /*17a0*/  LOP3.LUT P0, R0, R2.reuse, 0x78, RZ, 0xc0, !PT ;  /* 0x0000007802007812 */ /* 0x040fe2000780c0ff */
[----:B------:R-:W-:Y:S01]  /*17b0*/  BSSY B0, `(.L_x_24) ;  /* 0x000000c000007945 */ /* 0x000fe20003800000 */
[----:B------:R-:W-:Y:S02]  /*17c0*/  SHF.R.U32.HI R3, RZ, 0x7, R2 ;  /* 0x00000007ff037819 */ /* 0x000fe40000011602 */
[----:B------:R-:W-:Y:S02]  /*17d0*/  LOP3.LUT R2, R2, 0x7, RZ, 0xc0, !PT ;  /* 0x0000000702027812 */ /* 0x000fe400078ec0ff */
[----:B------:R-:W-:Y:S01]  /*17e0*/  SHF.R.U32.HI R0, RZ, 0x3, R0 ;  /* 0x00000003ff007819 */ /* 0x000fe20000011600 */
[----:B------:R-:W-:-:S06]  /*17f0*/  IMAD.U32 R4, R3, -0x80000000, RZ ;  /* 0x8000000003047824 */ /* 0x000fcc00078e00ff */
[----:B------:R-:W-:Y:S05]  /*1800*/  @P0 BRA `(.L_x_25) ;  /* 0x0000006000000947 */ /* 0x000fea0003800000 */
[----:B------:R-:W0:Y:S02]  /*1810*/  FLO.U32 R3, R2 ;  /* 0x0000000200037300 */ /* 0x000e2400000e0000 */
[----:B0-----:R-:W-:-:S04]  /*1820*/  IADD3 R3, -R3, 0x1f, RZ ;  /* 0x0000001f03037810 */ /* 0x001fc80007ffe1ff */
[----:B------:R-:W-:Y:S02]  /*1830*/  IADD3 R5, R3, -0x1c, RZ ;  /* 0xffffffe403057810 */ /* 0x000fe40007ffe0ff */
[----:B------:R-:W-:Y:S02]  /*1840*/  IADD3 R0, R0, 0x1d, -R3 ;  /* 0x0000001d00007810 */ /* 0x000fe40007ffe803 */
[----:B------:R-:W-:-:S04]  /*1850*/  SHF.L.U32 R5, R2, R5, RZ ;  /* 0x0000000502057219 */ /* 0x000fc800000006ff */
[----:B------:R-:W-:Y:S02]  /*1860*/  LOP3.LUT R2, R5, 0x7, RZ, 0xc0, !PT ;  /* 0x0000000705027812 */ /* 0x000fe400078ec0ff */
.L_x_25:
[----:B------:R-:W-:Y:S05]  /*1870*/  BSYNC B0 ;  /* 0x0000000000007941 */ /* 0x000fea0003800000 */
.L_x_24:
[----:B------:R-:W-:Y:S01]  /*1880*/  LEA R3, R0, 0x3b800000, 0x17 ;  /* 0x3b80000000037811 */ /* 0x000fe200078eb8ff */
[----:B------:R-:W-:-:S05]  /*1890*/  IMAD.SHL.U32 R0, R2, 0x100000, RZ ;  /* 0x0010000002007824 */ /* 0x000fca00078e00ff */
[----:B------:R-:W-:Y:S01]  /*18a0*/  LOP3.LUT R0, R3, R0, R4, 0xfe, !PT ;  /* 0x0000000003007212 */ /* 0x000fe200078efe04 */
[----:B------:R-:W-:Y:S05]  /*18b0*/  BRA `(.L_x_9) ;  /* 0x0000041000007947 */ /* 0x000fea0003800000 */
.L_x_22:
        /* <DEDUP_REMOVED lines=20> */
.L_x_27:
[----:B------:R-:W-:Y:S05]  /*1a00*/  BSYNC B0 ;  /* 0x0000000000007941 */ /* 0x000fea0003800000 */
.L_x_26:
[----:B------:R-:W-:Y:S01]  /*1a10*/  LEA R3, R0, 0x37800000, 0x17 ;  /* 0x3780000000037811 */ /* 0x000fe200078eb8ff */
[----:B------:R-:W-:-:S05]  /*1a20*/  IMAD.SHL.U32 R0, R2, 0x200000, RZ ;  /* 0x0020000002007824 */ /* 0x000fca00078e00ff */
[----:B------:R-:W-:Y:S01]  /*1a30*/  LOP3.LUT R0, R3, R0, R4, 0xfe, !PT ;  /* 0x0000000003007212 */ /* 0x000fe200078efe04 */
[----:B------:R-:W-:Y:S05]  /*1a40*/  BRA `(.L_x_9) ;  /* 0x0000028000007947 */ /* 0x000fea0003800000 */
.L_x_21:
[----:B------:R-:W-:-:S13]  /*1a50*/  ISETP.NE.AND P0, PT, R4, 0x1c, PT ;  /* 0x0000001c0400780c */ /* 0x000fda0003f05270 */
[----:B------:R-:W-:Y:S05]  /*1a60*/  @!P0 BRA `(.L_x_28) ;  /* 0x0000024000008947 */ /* 0x000fea0003800000 */
[----:B------:R-:W-:-:S13]  /*1a70*/  ISETP.NE.AND P0, PT, R4, 0x1d, PT ;  /* 0x0000001d0400780c */ /* 0x000fda0003f05270 */
[----:B------:R-:W-:Y:S05]  /*1a80*/  @!P0 BRA `(.L_x_29) ;  /* 0x000001f000008947 */ /* 0x000fea0003800000 */
[----:B------:R-:W-:-:S13]  /*1a90*/  ISETP.NE.AND P0, PT, R4, 0x2c, PT ;  /* 0x0000002c0400780c */ /* 0x000fda0003f05270 */
[----:B------:R-:W-:Y:S05]  /*1aa0*/  @P0 BRA `(.L_x_8) ;  /* 0x0000008000000947 */ /* 0x000fea0003800000 */
[----:B------:R-:W2:Y:S01]  /*1ab0*/  LDG.E.U8 R2, [R2.64] ;  /* 0x0000002402027981 */ /* 0x000ea2000c1e1100 */
[----:B------:R-:W-:Y:S01]  /*1ac0*/  IMAD.MOV.U32 R0, RZ, RZ, 0x400000 ;  /* 0x00400000ff007424 */ /* 0x000fe200078e00ff */
[----:B--2---:R-:W-:-:S13]  /*1ad0*/  ISETP.NE.AND P0, PT, R2, RZ, PT ;  /* 0x000000ff0200720c */ /* 0x004fda0003f05270 */
[----:B------:R-:W-:Y:S05]  /*1ae0*/  @!P0 BRA `(.L_x_9) ;  /* 0x000001e000008947 */ /* 0x000fea0003800000 */
[----:B------:R-:W-:-:S13]  /*1af0*/  ISETP.NE.AND P0, PT, R2, 0xff, PT ;  /* 0x000000ff0200780c */ /* 0x000fda0003f05270 */
[----:B------:R-:W-:Y:S02]  /*1b00*/  @!P0 IMAD.MOV.U32 R0, RZ, RZ, 0x7f800001 ;  /* 0x7f800001ff008424 */ /* 0x000fe400078e00ff */
[----:B------:R-:W-:Y:S01]  /*1b10*/  @P0 IMAD.SHL.U32 R0, R2, 0x800000, RZ ;  /* 0x0080000002000824 */ /* 0x000fe200078e00ff */
[----:B------:R-:W-:Y:S05]  /*1b20*/  BRA `(.L_x_9) ;  /* 0x000001a000007947 */ /* 0x000fea0003800000 */
.L_x_8:
[----:B------:R-:W-:Y:S01]  /*1b30*/  MOV R2, 0x0 ;  /* 0x0000000000027802 */ /* 0x000fe20000000f00 */
[----:B------:R-:W-:Y:S02]  /*1b40*/  IMAD.MOV.U32 R4, RZ, RZ, c[0x4][0x108] ;  /* 0x01004200ff047624 */ /* 0x000fe400078e00ff */
[----:B------:R-:W-:Y:S02]  /*1b50*/  IMAD.MOV.U32 R5, RZ, RZ, c[0x4][0x10c] ;  /* 0x01004300ff057624 */ /* 0x000fe400078e00ff */
[----:B------:R-:W-:Y:S01]  /*1b60*/  IMAD.MOV.U32 R6, RZ, RZ, c[0x4][0x110] ;  /* 0x01004400ff067624 */ /* 0x000fe200078e00ff */
[----:B------:R-:W0:Y:S01]  /*1b70*/  LDC.64 R2, c[0x4][R2] ;  /* 0x0100000002027b82 */ /* 0x000e220000000a00 */
[----:B------:R-:W-:-:S02]  /*1b80*/  IMAD.MOV.U32 R7, RZ, RZ, c[0x4][0x114] ;  /* 0x01004500ff077624 */ /* 0x000fc400078e00ff */
[----:B------:R-:W-:Y:S02]  /*1b90*/  IMAD.MOV.U32 R8, RZ, RZ, 0x4e ;  /* 0x0000004eff087424 */ /* 0x000fe400078e00ff */
[----:B------:R-:W-:Y:S02]  /*1ba0*/  IMAD.MOV.U32 R10, RZ, RZ, c[0x4][0x18] ;  /* 0x01000600ff0a7624 */ /* 0x000fe400078e00ff */
[----:B------:R-:W-:Y:S02]  /*1bb0*/  IMAD.MOV.U32 R11, RZ, RZ, c[0x4][0x1c] ;  /* 0x01000700ff0b7624 */ /* 0x000fe400078e00ff */
[----:B------:R-:W-:Y:S02]  /*1bc0*/  IMAD.MOV.U32 R12, RZ, RZ, 0x1 ;  /* 0x00000001ff0c7424 */ /* 0x000fe400078e00ff */
[----:B------:R-:W-:Y:S02]  /*1bd0*/  IMAD.MOV.U32 R13, RZ, RZ, RZ ;  /* 0x000000ffff0d7224 */ /* 0x000fe400078e00ff */
[----:B------:R-:W-:Y:S01]  /*1be0*/  LEPC R14 ;  /* 0x00000000000e734e */ /* 0x000fe20000000000 */
[----:B------:R-:W-:Y:S02]  /*1bf0*/  MOV R9, 0x1c60 ;  /* 0x00001c6000097802 */ /* 0x000fe40000000f00 */
[----:B------:R-:W-:-:S02]  /*1c00*/  MOV R20, 0x1be0 ;  /* 0x00001be000147802 */ /* 0x000fc40000000f00 */
[----:B------:R-:W-:Y:S02]  /*1c10*/  MOV R21, 0x0 ;  /* 0x0000000000157802 */ /* 0x000fe40000000f00 */
[----:B------:R-:W-:Y:S02]  /*1c20*/  MOV R0, 0x0 ;  /* 0x0000000000007802 */ /* 0x000fe40000000f00 */
[----:B------:R-:W-:-:S04]  /*1c30*/  IADD3 R20, P0, P1, -R20, R9, R14 ;  /* 0x0000000914147210 */ /* 0x000fc8000791e10e */
[----:B------:R-:W-:-:S04]  /*1c40*/  IADD3.X R21, ~R0, R21, R15, P0, P1 ;  /* 0x0000001500157210 */ /* 0x000fc800007e250f */
[----:B0-----:R-:W-:Y:S05]  /*1c50*/  CALL.ABS.NOINC R2 ;  /* 0x0000000002007343 */ /* 0x001fea0003c00000 */
[----:B------:R-:W-:Y:S01]  /*1c60*/  IMAD.MOV.U32 R0, RZ, RZ, RZ ;  /* 0x000000ffff007224 */ /* 0x000fe200078e00ff */
[----:B------:R-:W-:Y:S05]  /*1c70*/  BRA `(.L_x_9) ;  /* 0x0000005000007947 */ /* 0x000fea0003800000 */
.L_x_29:
[----:B------:R-:W2:Y:S02]  /*1c80*/  LDG.E.64 R2, [R2.64] ;  /* 0x0000002402027981 */ /* 0x000ea4000c1e1b00 */
[----:B--2---:R0:W1:Y:S01]  /*1c90*/  I2F.U64 R0, R2 ;  /* 0x0000000200007312 */ /* 0x0040620000301000 */
[----:B------:R-:W-:Y:S05]  /*1ca0*/  BRA `(.L_x_9) ;  /* 0x0000002000007947 */ /* 0x000fea0003800000 */
.L_x_28:
[----:B------:R-:W2:Y:S02]  /*1cb0*/  LDG.E R0, [R2.64] ;  /* 0x0000002402007981 */ /* 0x000ea4000c1e1900 */
[----:B--2---:R-:W0:Y:S02]  /*1cc0*/  I2F.U32 R0, R0 ;  /* 0x0000000000007306 */ /* 0x004e240000201000 */
.L_x_9:
[----:B------:R-:W-:Y:S05]  /*1cd0*/  BSYNC B6 ;  /* 0x0000000000067941 */ /* 0x000fea0003800000 */
.L_x_3:
[----:B------:R-:W2:Y:S01]  /*1ce0*/  LDC.U8 R4, c[0x0][0x380] ;  /* 0x0000e000ff047b82 */ /* 0x000ea20000000000 */
[----:B01---5:R-:W-:Y:S01]  /*1cf0*/  FSETP.GT.FTZ.AND P0, PT, R0, c[0x0][0x370], PT ;  /* 0x0000dc0000007a0b */ /* 0x023fe20003f14000 */
[----:B------:R-:W-:-:S12]  /*1d00*/  IMAD.MOV.U32 R2, RZ, RZ, 0x3f800000 ;  /* 0x3f800000ff027424 */ /* 0x000fd800078e00ff */
[----:B------:R-:W-:-:S06]  /*1d10*/  @P0 FADD.FTZ R0, R0, 1.0000000116860974231e-07 ;  /* 0x33d6bf9500000421 */ /* 0x000fcc0000010000 */
[----:B------:R-:W0:Y:S01]  /*1d20*/  @P0 MUFU.RCP R0, R0 ;  /* 0x0000000000000308 */ /* 0x000e220000001000 */
[----:B--2---:R-:W-:-:S04]  /*1d30*/  PRMT R3, R4, 0x9910, RZ ;  /* 0x0000991004037816 */ /* 0x004fc800000000ff */
[----:B------:R-:W-:Y:S01]  /*1d40*/  ISETP.GT.AND P1, PT, R3, 0x9, PT ;  /* 0x000000090300780c */ /* 0x000fe20003f24270 */
[----:B0-----:R-:W-:-:S12]  /*1d50*/  @P0 FMUL.FTZ R2, R0, c[0x0][0x370] ;  /* 0x0000dc0000020a20 */ /* 0x001fd80000410000 */
        /* <DEDUP_REMOVED lines=9> */
[----:B------:R-:W0:Y:S02]  /*1df0*/  F2I.FTZ.TRUNC.NTZ R3, R2 ;  /* 0x0000000200037305 */ /* 0x000e24000021f100 */
[----:B0-----:R0:W-:Y:S01]  /*1e00*/  STG.E.U8 [R16.64], R3 ;  /* 0x0000000310007986 */ /* 0x0011e2000c101124 */
[----:B------:R-:W-:Y:S05]  /*1e10*/  BRA `(.L_x_35) ;  /* 0x00000d7000007947 */ /* 0x000fea0003800000 */
.L_x_33:
[----:B------:R-:W0:Y:S02]  /*1e20*/  F2I.S64.TRUNC R2, R2 ;  /* 0x0000000200027311 */ /* 0x000e24000020d900 */
[----:B0-----:R-:W-:-:S05]  /*1e30*/  IMAD.MOV.U32 R5, RZ, RZ, R2 ;  /* 0x000000ffff057224 */ /* 0x001fca00078e0002 */
[----:B------:R0:W-:Y:S01]  /*1e40*/  STG.E.U8 [R16.64], R5 ;  /* 0x0000000510007986 */ /* 0x0001e2000c101124 */
[----:B------:R-:W-:Y:S05]  /*1e50*/  BRA `(.L_x_35) ;  /* 0x00000d3000007947 */ /* 0x000fea0003800000 */
.L_x_32:
[----:B------:R-:W-:-:S13]  /*1e60*/  ISETP.NE.AND P0, PT, R3, 0x2, PT ;  /* 0x000000020300780c */ /* 0x000fda0003f05270 */
[----:B------:R-:W-:Y:S05]  /*1e70*/  @!P0 BRA `(.L_x_36) ;  /* 0x000000a000008947 */ /* 0x000fea0003800000 */
[----:B------:R-:W-:-:S13]  /*1e80*/  ISETP.NE.AND P0, PT, R3, 0x3, PT ;  /* 0x000000030300780c */ /* 0x000fda0003f05270 */
[----:B------:R-:W-:Y:S05]  /*1e90*/  @!P0 BRA `(.L_x_37) ;  /* 0x0000005000008947 */ /* 0x000fea0003800000 */
[----:B------:R-:W-:-:S13]  /*1ea0*/  ISETP.NE.AND P0, PT, R3, 0x4, PT ;  /* 0x000000040300780c */ /* 0x000fda0003f05270 */
[----:B------:R-:W-:Y:S05]  /*1eb0*/  @P0 BRA `(.L_x_34) ;  /* 0x00000b4000000947 */ /* 0x000fea0003800000 */
[----:B------:R-:W0:Y:S02]  /*1ec0*/  F2I.S64.TRUNC R2, R2 ;  /* 0x0000000200027311 */ /* 0x000e24000020d900 */
[----:B0-----:R0:W-:Y:S01]  /*1ed0*/  STG.E.64 [R16.64], R2 ;  /* 0x0000000210007986 */ /* 0x0011e2000c101b24 */
[----:B------:R-:W-:Y:S05]  /*1ee0*/  BRA `(.L_x_35) ;  /* 0x00000ca000007947 */ /* 0x000fea0003800000 */
.L_x_37:
[----:B------:R-:W0:Y:S02]  /*1ef0*/  F2I.FTZ.TRUNC.NTZ R3, R2 ;  /* 0x0000000200037305 */ /* 0x000e24000021f100 */
[----:B0-----:R0:W-:Y:S01]  /*1f00*/  STG.E [R16.64], R3 ;  /* 0x0000000310007986 */ /* 0x0011e2000c101924 */
[----:B------:R-:W-:Y:S05]  /*1f10*/  BRA `(.L_x_35) ;  /* 0x00000c7000007947 */ /* 0x000fea0003800000 */
.L_x_36:
[----:B------:R-:W0:Y:S02]  /*1f20*/  F2I.FTZ.TRUNC.NTZ R3, R2 ;  /* 0x0000000200037305 */ /* 0x000e24000021f100 */
[----:B0-----:R0:W-:Y:S01]  /*1f30*/  STG.E.U16 [R16.64], R3 ;  /* 0x0000000310007986 */ /* 0x0011e2000c101524 */
[----:B------:R-:W-:Y:S05]  /*1f40*/  BRA `(.L_x_35) ;  /* 0x00000c4000007947 */ /* 0x000fea0003800000 */
.L_x_31:
[----:B------:R-:W-:-:S13]  /*1f50*/  ISETP.GT.AND P0, PT, R3, 0x6, PT ;  /* 0x000000060300780c */ /* 0x000fda0003f04270 */
[----:B------:R-:W-:Y:S05]  /*1f60*/  @P0 BRA `(.L_x_38) ;  /* 0x0000009000000947 */ /* 0x000fea0003800000 */
[----:B------:R-:W-:-:S13]  /*1f70*/  ISETP.NE.AND P0, PT, R3, 0x5, PT ;  /* 0x000000050300780c */ /* 0x000fda0003f05270 */
[----:B------:R-:W-:Y:S05]  /*1f80*/  @!P0 BRA `(.L_x_39) ;  /* 0x0000004000008947 */ /* 0x000fea0003800000 */
[----:B------:R-:W-:-:S13]  /*1f90*/  ISETP.NE.AND P0, PT, R3, 0x6, PT ;  /* 0x000000060300780c */ /* 0x000fda0003f05270 */
[----:B------:R-:W-:Y:S05]  /*1fa0*/  @P0 BRA `(.L_x_34) ;  /* 0x00000a5000000947 */ /* 0x000fea0003800000 */
[----:B------:R0:W-:Y:S01]  /*1fb0*/  STG.E [R16.64], R2 ;  /* 0x0000000210007986 */ /* 0x0001e2000c101924 */
[----:B------:R-:W-:Y:S05]  /*1fc0*/  BRA `(.L_x_35) ;  /* 0x00000bc000007947 */ /* 0x000fea0003800000 */
.L_x_39:
[----:B------:R-:W-:-:S05]  /*1fd0*/  F2FP.PACK_AB R2, RZ, R2 ;  /* 0x00000002ff02723e */ /* 0x000fca00000000ff */
[----:B------:R0:W-:Y:S01]  /*1fe0*/  STG.E.U16 [R16.64], R2 ;  /* 0x0000000210007986 */ /* 0x0001e2000c101524 */
[----:B------:R-:W-:Y:S05]  /*1ff0*/  BRA `(.L_x_35) ;  /* 0x00000b9000007947 */ /* 0x000fea0003800000 */
.L_x_38:
[----:B------:R-:W-:-:S13]  /*2000*/  ISETP.NE.AND P0, PT, R3, 0x7, PT ;  /* 0x000000070300780c */ /* 0x000fda0003f05270 */
[----:B------:R-:W-:Y:S05]  /*2010*/  @!P0 BRA `(.L_x_40) ;  /* 0x000000b000008947 */ /* 0x000fea0003800000 */
[----:B------:R-:W-:-:S13]  /*2020*/  ISETP.NE.AND P0, PT, R3, 0x8, PT ;  /* 0x000000080300780c */ /* 0x000fda0003f05270 */
[----:B------:R-:W-:Y:S05]  /*2030*/  @!P0 BRA `(.L_x_41) ;  /* 0x0000005000008947 */ /* 0x000fea0003800000 */
[----:B------:R-:W-:-:S13]  /*2040*/  ISETP.NE.AND P0, PT, R3, 0x9, PT ;  /* 0x000000090300780c */ /* 0x000fda0003f05270 */
[----:B------:R-:W-:Y:S05]  /*2050*/  @P0 BRA `(.L_x_34) ;  /* 0x000009a000000947 */ /* 0x000fea0003800000 */
[----:B------:R-:W-:-:S05]  /*2060*/  IMAD.MOV.U32 R3, RZ, RZ, RZ ;  /* 0x000000ffff037224 */ /* 0x000fca00078e00ff */
[----:B------:R0:W-:Y:S01]  /*2070*/  STG.E.64 [R16.64], R2 ;  /* 0x0000000210007986 */ /* 0x0001e2000c101b24 */
[----:B------:R-:W-:Y:S05]  /*2080*/  BRA `(.L_x_35) ;  /* 0x00000b0000007947 */ /* 0x000fea0003800000 */
.L_x_41:
[----:B------:R-:W-:-:S04]  /*2090*/  F2FP.PACK_AB R3, RZ, R2 ;  /* 0x00000002ff03723e */ /* 0x000fc800000000ff */
[----:B------:R-:W-:-:S05]  /*20a0*/  PRMT R3, R3, 0x5410, RZ ;  /* 0x0000541003037816 */ /* 0x000fca00000000ff */
[----:B------:R0:W-:Y:S01]  /*20b0*/  STG.E [R16.64], R3 ;  /* 0x0000000310007986 */ /* 0x0001e2000c101924 */
[----:B------:R-:W-:Y:S05]  /*20c0*/  BRA `(.L_x_35) ;  /* 0x00000ac000007947 */ /* 0x000fea0003800000 */
.L_x_40:
[----:B------:R-:W-:-:S06]  /*20d0*/  FMUL.FTZ R2, R2, 1 ;  /* 0x3f80000002027820 */ /* 0x000fcc0000410000 */
[----:B------:R-:W0:Y:S02]  /*20e0*/  F2F.F64.F32 R2, R2 ;  /* 0x0000000200027310 */ /* 0x000e240000201800 */
[----:B0-----:R0:W-:Y:S01]  /*20f0*/  STG.E.64 [R16.64], R2 ;  /* 0x0000000210007986 */ /* 0x0011e2000c101b24 */
[----:B------:R-:W-:Y:S05]  /*2100*/  BRA `(.L_x_35) ;  /* 0x00000a8000007947 */ /* 0x000fea0003800000 */
.L_x_30:
        /* <DEDUP_REMOVED lines=8> */
[----:B------:R-:W-:-:S04]  /*2190*/  FSETP.NEU.FTZ.AND P0, PT, R2, RZ, PT ;  /* 0x000000ff0200720b */ /* 0x000fc80003f1d000 */
[----:B------:R-:W-:-:S05]  /*21a0*/  SEL R3, RZ, 0x1, !P0 ;  /* 0x00000001ff037807 */ /* 0x000fca0004000000 */
[----:B------:R0:W-:Y:S01]  /*21b0*/  STG.E.U8 [R16.64], R3 ;  /* 0x0000000310007986 */ /* 0x0001e2000c101124 */
[----:B------:R-:W-:Y:S05]  /*21c0*/  BRA `(.L_x_35) ;  /* 0x000009c000007947 */ /* 0x000fea0003800000 */
.L_x_44:
[----:B------:R-:W-:Y:S01]  /*21d0*/  FMUL.FTZ R4, R2, 1 ;  /* 0x3f80000002047820 */ /* 0x000fe20000410000 */
[----:B------:R-:W-:-:S05]  /*21e0*/  CS2R R6, SRZ ;  /* 0x0000000000067805 */ /* 0x000fca000001ff00 */
[----:B------:R-:W0:Y:S02]  /*21f0*/  F2F.F64.F32 R4, R4 ;  /* 0x0000000400047310 */ /* 0x000e240000201800 */
[----:B0-----:R0:W-:Y:S01]  /*2200*/  STG.E.128 [R16.64], R4 ;  /* 0x0000000410007986 */ /* 0x0011e2000c101d24 */
[----:B------:R-:W-:Y:S05]  /*2210*/  BRA `(.L_x_35) ;  /* 0x0000097000007947 */ /* 0x000fea0003800000 */
.L_x_43:
[----:B------:R-:W-:-:S13]  /*2220*/  ISETP.NE.AND P0, PT, R3, 0xf, PT ;  /* 0x0000000f0300780c */ /* 0x000fda0003f05270 */
[----:B------:R-:W-:Y:S05]  /*2230*/  @!P0 BRA `(.L_x_45) ;  /* 0x000002b000008947 */ /* 0x000fea0003800000 */
[----:B------:R-:W-:-:S13]  /*2240*/  ISETP.NE.AND P0, PT, R3, 0x17, PT ;  /* 0x000000170300780c */ /* 0x000fda0003f05270 */
[----:B------:R-:W-:Y:S05]  /*2250*/  @!P0 BRA `(.L_x_46) ;  /* 0x0000014000008947 */ /* 0x000fea0003800000 */
[----:B------:R-:W-:-:S13]  /*2260*/  ISETP.NE.AND P0, PT, R3, 0x18, PT ;  /* 0x000000180300780c */ /* 0x000fda0003f05270 */
[----:B------:R-:W-:Y:S05]  /*2270*/  @P0 BRA `(.L_x_34) ;  /* 0x0000078000000947 */ /* 0x000fea0003800000 */
[C---:B------:R-:W-:Y:S01]  /*2280*/  LOP3.LUT R4, R2.reuse, 0x7fffffff, RZ, 0xc0, !PT ;  /* 0x7fffffff02047812 */ /* 0x040fe200078ec0ff */
[----:B------:R-:W-:Y:S01]  /*2290*/  BSSY B0, `(.L_x_47) ;  /* 0x000000d000007945 */ /* 0x000fe20003800000 */
[----:B------:R-:W-:Y:S02]  /*22a0*/  LOP3.LUT R0, R2, 0x80000000, RZ, 0xc0, !PT ;  /* 0x8000000002007812 */ /* 0x000fe400078ec0ff */
[----:B------:R-:W-:Y:S02]  /*22b0*/  ISETP.GT.U32.AND P0, PT, R4, 0x43efffff, PT ;  /* 0x43efffff0400780c */ /* 0x000fe40003f04070 */
[----:B------:R-:W-:Y:S01]  /*22c0*/  SHF.R.U32.HI R5, RZ, 0x18, R0 ;  /* 0x00000018ff057819 */ /* 0x000fe20000011600 */
[----:B------:R-:W-:-:S10]  /*22d0*/  IMAD.MOV.U32 R0, RZ, RZ, 0x7f ;  /* 0x0000007fff007424 */ /* 0x000fd400078e00ff */
[----:B------:R-:W-:Y:S05]  /*22e0*/  @P0 BRA `(.L_x_48) ;  /* 0x0000007000000947 */ /* 0x000fea0003800000 */
[----:B------:R-:W-:-:S13]  /*22f0*/  ISETP.GE.U32.AND P0, PT, R4, 0x3c800000, PT ;  /* 0x3c8000000400780c */ /* 0x000fda0003f06070 */
[----:B------:R-:W-:-:S04]  /*2300*/  @P0 SHF.R.U32.HI R0, RZ, 0x14, R2 ;  /* 0x00000014ff000819 */ /* 0x000fc80000011602 */
[----:B------:R-:W-:-:S04]  /*2310*/  @P0 LOP3.LUT R3, R0, 0x1, RZ, 0xc0, !PT ;  /* 0x0000000100030812 */ /* 0x000fc800078ec0ff */
[----:B------:R-:W-:Y:S01]  /*2320*/  @P0 IADD3 R3, R2, 0x407ffff, R3 ;  /* 0x0407ffff02030810 */ /* 0x000fe20007ffe003 */
[----:B------:R-:W-:-:S03]  /*2330*/  @!P0 FADD.FTZ R2, R4, 16384 ;  /* 0x4680000004028421 */ /* 0x000fc60000010000 */
[----:B------:R-:W-:Y:S02]  /*2340*/  @P0 SHF.R.U32.HI R0, RZ, 0x14, R3 ;  /* 0x00000014ff000819 */ /* 0x000fe40000011603 */
[----:B------:R-:W-:Y:S02]  /*2350*/  @!P0 IADD3 R0, R2, -0x46800000, RZ ;  /* 0xb980000002008810 */ /* 0x000fe40007ffe0ff */
.L_x_48:
[----:B------:R-:W-:Y:S05]  /*2360*/  BSYNC B0 ;  /* 0x0000000000007941 */ /* 0x000fea0003800000 */
.L_x_47:
[----:B------:R-:W-:-:S05]  /*2370*/  LOP3.LUT R5, R0, R5, RZ, 0xfc, !PT ;  /* 0x0000000500057212 */ /* 0x000fca00078efcff */
[----:B------:R0:W-:Y:S01]  /*2380*/  STG.E.U8 [R16.64], R5 ;  /* 0x0000000510007986 */ /* 0x0001e2000c101124 */
[----:B------:R-:W-:Y:S05]  /*2390*/  BRA `(.L_x_35) ;  /* 0x000007f000007947 */ /* 0x000fea0003800000 */
.L_x_46:
[----:B------:R-:W-:Y:S01]  /*23a0*/  LOP3.LUT R4, R2, 0x7fffffff, RZ, 0xc0, !PT ;  /* 0x7fffffff02047812 */ /* 0x000fe200078ec0ff */
[----:B------:R-:W-:Y:S03]  /*23b0*/  BSSY B0, `(.L_x_49) ;  /* 0x000000e000007945 */ /* 0x000fe60003800000 */
[----:B------:R-:W-:-:S13]  /*23c0*/  ISETP.GT.U32.AND P0, PT, R4, 0x477fffff, PT ;  /* 0x477fffff0400780c */ /* 0x000fda0003f04070 */
[----:B------:R-:W-:Y:S05]  /*23d0*/  @P0 BRA `(.L_x_50) ;  /* 0x0000008000000947 */ /* 0x000fea0003800000 */
[----:B------:R-:W-:-:S13]  /*23e0*/  ISETP.GE.U32.AND P0, PT, R4, 0x38800000, PT ;  /* 0x388000000400780c */ /* 0x000fda0003f06070 */
[----:B------:R-:W-:-:S04]  /*23f0*/  @P0 SHF.R.U32.HI R0, RZ, 0x15, R2 ;  /* 0x00000015ff000819 */ /* 0x000fc80000011602 */
[----:B------:R-:W-:-:S04]  /*2400*/  @P0 LOP3.LUT R3, R0, 0x1, RZ, 0xc0, !PT ;  /* 0x0000000100030812 */ /* 0x000fc800078ec0ff */
[----:B------:R-:W-:Y:S01]  /*2410*/  @P0 IADD3 R0, R2, 0x80fffff, R3 ;  /* 0x080fffff02000810 */ /* 0x000fe20007ffe003 */
[----:B------:R-:W-:-:S03]  /*2420*/  @!P0 FADD.FTZ R3, R4, 128 ;  /* 0x4300000004038421 */ /* 0x000fc60000010000 */
[----:B------:R-:W-:Y:S02]  /*2430*/  @P0 SHF.R.U32.HI R0, RZ, 0x15, R0 ;  /* 0x00000015ff000819 */ /* 0x000fe40000011600 */
[----:B------:R-:W-:Y:S01]  /*2440*/  @!P0 IADD3 R0, R3, -0x43000000, RZ ;  /* 0xbd00000003008810 */ /* 0x000fe20007ffe0ff */
[----:B------:R-:W-:Y:S05]  /*2450*/  BRA `(.L_x_51) ;  /* 0x0000003000007947 */ /* 0x000fea0003800000 */
.L_x_50:
[----:B------:R-:W-:Y:S01]  /*2460*/  IMAD.MOV.U32 R0, RZ, RZ, 0x7f ;  /* 0x0000007fff007424 */ /* 0x000fe200078e00ff */
[----:B------:R-:W-:-:S04]  /*2470*/  ISETP.GT.U32.AND P0, PT, R4, 0x7f800000, PT ;  /* 0x7f8000000400780c */ /* 0x000fc80003f04070 */
[----:B------:R-:W-:-:S04]  /*2480*/  SEL R0, R0, 0x7c, P0 ;  /* 0x0000007c00007807 */ /* 0x000fc80000000000 */
.L_x_51:
[----:B------:R-:W-:Y:S05]  /*2490*/  BSYNC B0 ;  /* 0x0000000000007941 */ /* 0x000fea0003800000 */
.L_x_49:
[----:B------:R-:W-:-:S04]  /*24a0*/  LOP3.LUT R2, R2, 0x80000000, RZ, 0xc0, !PT ;  /* 0x8000000002027812 */ /* 0x000fc800078ec0ff */
[----:B------:R-:W-:-:S04]  /*24b0*/  SHF.R.U32.HI R3, RZ, 0x18, R2 ;  /* 0x00000018ff037819 */ /* 0x000fc80000011602 */
[----:B------:R-:W-:-:S05]  /*24c0*/  LOP3.LUT R3, R0, R3, RZ, 0xfc, !PT ;  /* 0x0000000300037212 */ /* 0x000fca00078efcff */
[----:B------:R0:W-:Y:S01]  /*24d0*/  STG.E.U8 [R16.64], R3 ;  /* 0x0000000310007986 */ /* 0x0001e2000c101124 */
[----:B------:R-:W-:Y:S05]  /*24e0*/  BRA `(.L_x_35) ;  /* 0x000006a000007947 */ /* 0x000fea0003800000 */
.L_x_45:
[----:B------:R-:W-:-:S05]  /*24f0*/  F2FP.BF16.PACK_AB R2, RZ, R2 ;  /* 0x00000002ff02723e */ /* 0x000fca00000010ff */
[----:B------:R0:W-:Y:S01]  /*2500*/  STG.E.U16 [R16.64], R2 ;  /* 0x0000000210007986 */ /* 0x0001e2000c101524 */
[----:B------:R-:W-:Y:S05]  /*2510*/  BRA `(.L_x_35) ;  /* 0x0000067000007947 */ /* 0x000fea0003800000 */
.L_x_42:
        /* <DEDUP_REMOVED lines=8> */
[----:B------:R-:W0:Y:S02]  /*25a0*/  F2I.FTZ.U32.TRUNC.NTZ R3, R2 ;  /* 0x0000000200037305 */ /* 0x000e24000021f000 */
[----:B0-----:R0:W-:Y:S01]  /*25b0*/  STG.E.U16 [R16.64], R3 ;  /* 0x0000000310007986 */ /* 0x0011e2000c101524 */
[----:B------:R-:W-:Y:S05]  /*25c0*/  BRA `(.L_x_35) ;  /* 0x000005c000007947 */ /* 0x000fea0003800000 */
.L_x_54:
[----:B------:R-:W-:Y:S01]  /*25d0*/  LOP3.LUT R3, R2, 0x7fffffff, RZ, 0xc0, !PT ;  /* 0x7fffffff02037812 */ /* 0x000fe200078ec0ff */
[----:B------:R-:W-:Y:S01]  /*25e0*/  BSSY B0, `(.L_x_55) ;  /* 0x0000013000007945 */ /* 0x000fe20003800000 */
[----:B------:R-:W-:Y:S02]  /*25f0*/  IMAD.MOV.U32 R8, RZ, RZ, 0x80 ;  /* 0x00000080ff087424 */ /* 0x000fe400078e00ff */
[----:B------:R-:W-:-:S13]  /*2600*/  ISETP.GT.U32.AND P0, PT, R3, 0x437fffff, PT ;  /* 0x437fffff0300780c */ /* 0x000fda0003f04070 */
[----:B------:R-:W-:Y:S05]  /*2610*/  @P0 BRA `(.L_x_56) ;  /* 0x000000f000000947 */ /* 0x000fea0003800000 */
[----:B------:R-:W-:-:S13]  /*2620*/  ISETP.GE.U32.AND P0, PT, R3, 0x3c000000, PT ;  /* 0x3c0000000300780c */ /* 0x000fda0003f06070 */
[----:B------:R-:W-:-:S04]  /*2630*/  @P0 SHF.R.U32.HI R0, RZ, 0x14, R2 ;  /* 0x00000014ff000819 */ /* 0x000fc80000011602 */
[----:B------:R-:W-:-:S04]  /*2640*/  @P0 LOP3.LUT R5, R0, 0x1, RZ, 0xc0, !PT ;  /* 0x0000000100050812 */ /* 0x000fc800078ec0ff */
[----:B------:R-:W-:-:S04]  /*2650*/  @P0 IADD3 R0, R2, 0x487ffff, R5 ;  /* 0x0487ffff02000810 */ /* 0x000fc80007ffe005 */
[----:B------:R-:W-:-:S04]  /*2660*/  @P0 SHF.R.U32.HI R0, RZ, 0x14, R0 ;  /* 0x00000014ff000819 */ /* 0x000fc80000011600 */
[----:B------:R-:W-:Y:S01]  /*2670*/  @P0 LOP3.LUT R0, R0, 0xff, RZ, 0xc0, !PT ;  /* 0x000000ff00000812 */ /* 0x000fe200078ec0ff */
[----:B------:R-:W-:Y:S05]  /*2680*/  @P0 BRA `(.L_x_57) ;  /* 0x0000004000000947 */ /* 0x000fea0003800000 */
[----:B------:R-:W-:Y:S01]  /*2690*/  FADD.FTZ R0, R3, 8192 ;  /* 0x4600000003007421 */ /* 0x000fe20000010000 */
[----:B------:R-:W-:-:S04]  /*26a0*/  PRMT R8, RZ, 0x7610, R8 ;  /* 0x00007610ff087816 */ /* 0x000fc80000000008 */
[----:B------:R-:W-:-:S13]  /*26b0*/  LOP3.LUT P0, R0, R0, 0xff, RZ, 0xc0, !PT ;  /* 0x000000ff00007812 */ /* 0x000fda000780c0ff */
[----:B------:R-:W-:Y:S05]  /*26c0*/  @!P0 BRA `(.L_x_56) ;  /* 0x0000004000008947 */ /* 0x000fea0003800000 */
.L_x_57:
[----:B------:R-:W-:-:S04]  /*26d0*/  LOP3.LUT R2, R2, 0x80000000, RZ, 0xc0, !PT ;  /* 0x8000000002027812 */ /* 0x000fc800078ec0ff */
[----:B------:R-:W-:-:S04]  /*26e0*/  SHF.R.U32.HI R3, RZ, 0x18, R2 ;  /* 0x00000018ff037819 */ /* 0x000fc80000011602 */
[----:B------:R-:W-:-:S04]  /*26f0*/  LOP3.LUT R0, R0, R3, RZ, 0xfc, !PT ;  /* 0x0000000300007212 */ /* 0x000fc800078efcff */
[----:B------:R-:W-:Y:S02]  /*2700*/  PRMT R8, R0, 0x7610, R8 ;  /* 0x0000761000087816 */ /* 0x000fe40000000008 */
.L_x_56:
[----:B------:R-:W-:Y:S05]  /*2710*/  BSYNC B0 ;  /* 0x0000000000007941 */ /* 0x000fea0003800000 */
.L_x_55:
[----:B------:R0:W-:Y:S01]  /*2720*/  STG.E.U8 [R16.64], R8 ;  /* 0x0000000810007986 */ /* 0x0001e2000c101124 */
[----:B------:R-:W-:Y:S05]  /*2730*/  BRA `(.L_x_35) ;  /* 0x0000045000007947 */ /* 0x000fea0003800000 */
.L_x_53:
        /* <DEDUP_REMOVED lines=16> */
.L_x_60:
[----:B------:R-:W-:-:S04]  /*2840*/  LOP3.LUT R2, R2, 0x80000000, RZ, 0xc0, !PT ;  /* 0x8000000002027812 */ /* 0x000fc800078ec0ff */
[----:B------:R-:W-:-:S04]  /*2850*/  SHF.R.U32.HI R3, RZ, 0x18, R2 ;  /* 0x00000018ff037819 */ /* 0x000fc80000011602 */
[----:B------:R-:W-:-:S04]  /*2860*/  LOP3.LUT R0, R0, R3, RZ, 0xfc, !PT ;  /* 0x0000000300007212 */ /* 0x000fc800078efcff */
[----:B------:R-:W-:Y:S02]  /*2870*/  PRMT R8, R0, 0x7610, R8 ;  /* 0x0000761000087816 */ /* 0x000fe40000000008 */
.L_x_59:
[----:B------:R-:W-:Y:S05]  /*2880*/  BSYNC B0 ;  /* 0x0000000000007941 */ /* 0x000fea0003800000 */
.L_x_58:
[----:B------:R0:W-:Y:S01]  /*2890*/  STG.E.U8 [R16.64], R8 ;  /* 0x0000000810007986 */ /* 0x0001e2000c101124 */
[----:B------:R-:W-:Y:S05]  /*28a0*/  BRA `(.L_x_35) ;  /* 0x000002e000007947 */ /* 0x000fea0003800000 */
.L_x_52:
[----:B------:R-:W-:-:S13]  /*28b0*/  ISETP.NE.AND P0, PT, R3, 0x1c, PT ;  /* 0x0000001c0300780c */ /* 0x000fda0003f05270 */
[----:B------:R-:W-:Y:S05]  /*28c0*/  @!P0 BRA `(.L_x_61) ;  /* 0x000002a000008947 */ /* 0x000fea0003800000 */
[----:B------:R-:W-:-:S13]  /*28d0*/  ISETP.NE.AND P0, PT, R3, 0x1d, PT ;  /* 0x0000001d0300780c */ /* 0x000fda0003f05270 */
[----:B------:R-:W-:Y:S05]  /*28e0*/  @!P0 BRA `(.L_x_62) ;  /* 0x0000025000008947 */ /* 0x000fea0003800000 */
[----:B------:R-:W-:-:S13]  /*28f0*/  ISETP.NE.AND P0, PT, R3, 0x2c, PT ;  /* 0x0000002c0300780c */ /* 0x000fda0003f05270 */
[----:B------:R-:W-:Y:S05]  /*2900*/  @P0 BRA `(.L_x_34) ;  /* 0x000000f000000947 */ /* 0x000fea0003800000 */
[----:B------:R-:W-:Y:S02]  /*2910*/  SHF.R.U32.HI R4, RZ, 0x17, R2 ;  /* 0x00000017ff047819 */ /* 0x000fe40000011602 */
[----:B------:R-:W-:Y:S02]  /*2920*/  PLOP3.LUT P0, PT, PT, PT, PT, 0x80, 0x0 ;  /* 0x000000000000781c */ /* 0x000fe40003f0f070 */
[----:B------:R-:W-:-:S04]  /*2930*/  LOP3.LUT R3, R4, 0xff, RZ, 0xc0, !PT ;  /* 0x000000ff04037812 */ /* 0x000fc800078ec0ff */
[----:B------:R-:W-:-:S13]  /*2940*/  ISETP.NE.AND P2, PT, R3, 0xff, PT ;  /* 0x000000ff0300780c */ /* 0x000fda0003f45270 */
[--C-:B------:R-:W-:Y:S02]  /*2950*/  @P2 SHF.R.U32.HI R0, RZ, 0x16, R2.reuse ;  /* 0x00000016ff002819 */ /* 0x100fe40000011602 */
[----:B------:R-:W-:Y:S01]  /*2960*/  @P2 LOP3.LUT P1, RZ, R3, 0x3fffff, R2, 0xf8, !PT ;  /* 0x003fffff03ff2812 */ /* 0x000fe2000782f802 */
[----:B------:R-:W-:Y:S01]  /*2970*/  IMAD.MOV.U32 R3, RZ, RZ, 0xff ;  /* 0x000000ffff037424 */ /* 0x000fe200078e00ff */
[----:B------:R-:W-:-:S04]  /*2980*/  @P2 LOP3.LUT R0, R0, 0x1, RZ, 0xc0, !PT ;  /* 0x0000000100002812 */ /* 0x000fc800078ec0ff */
[----:B------:R-:W-:Y:S02]  /*2990*/  @P2 ISETP.EQ.U32.AND P1, PT, R0, 0x1, P1 ;  /* 0x000000010000280c */ /* 0x000fe40000f22070 */
[----:B------:R-:W-:Y:S02]  /*29a0*/  @P2 IADD3 R0, R4, 0x1, RZ ;  /* 0x0000000104002810 */ /* 0x000fe40007ffe0ff */
[----:B------:R-:W-:-:S13]  /*29b0*/  @P2 PLOP3.LUT P0, PT, P1, PT, PT, 0x80, 0x0 ;  /* 0x000000000000281c */ /* 0x000fda0000f0f070 */
[----:B------:R-:W-:-:S04]  /*29c0*/  @!P0 IMAD.MOV R0, RZ, RZ, R4 ;  /* 0x000000ffff008224 */ /* 0x000fc800078e0204 */
[----:B------:R-:W-:-:S05]  /*29d0*/  @P2 IMAD.MOV.U32 R3, RZ, RZ, R0 ;  /* 0x000000ffff032224 */ /* 0x000fca00078e0000 */
[----:B------:R0:W-:Y:S01]  /*29e0*/  STG.E.U8 [R16.64], R3 ;  /* 0x0000000310007986 */ /* 0x0001e2000c101124 */
[----:B------:R-:W-:Y:S05]  /*29f0*/  BRA `(.L_x_35) ;  /* 0x0000019000007947 */ /* 0x000fea0003800000 */
.L_x_34:
[----:B------:R-:W-:Y:S01]  /*2a00*/  MOV R2, 0x0 ;  /* 0x0000000000027802 */ /* 0x000fe20000000f00 */
[----:B------:R-:W-:Y:S02]  /*2a10*/  IMAD.MOV.U32 R4, RZ, RZ, c[0x4][0x108] ;  /* 0x01004200ff047624 */ /* 0x000fe400078e00ff */
[----:B------:R-:W-:Y:S02]  /*2a20*/  IMAD.MOV.U32 R5, RZ, RZ, c[0x4][0x10c] ;  /* 0x01004300ff057624 */ /* 0x000fe400078e00ff */
[----:B------:R-:W-:Y:S01]  /*2a30*/  IMAD.MOV.U32 R6, RZ, RZ, c[0x4][0x110] ;  /* 0x01004400ff067624 */ /* 0x000fe200078e00ff */
[----:B------:R-:W0:Y:S01]  /*2a40*/  LDC.64 R2, c[0x4][R2] ;  /* 0x0100000002027b82 */ /* 0x000e220000000a00 */
[----:B------:R-:W-:Y:S02]  /*2a50*/  IMAD.MOV.U32 R7, RZ, RZ, c[0x4][0x114] ;  /* 0x01004500ff077624 */ /* 0x000fe400078e00ff */
[----:B------:R-:W-:-:S02]  /*2a60*/  IMAD.MOV.U32 R8, RZ, RZ, 0x65 ;  /* 0x00000065ff087424 */ /* 0x000fc400078e00ff */
[----:B------:R-:W-:Y:S02]  /*2a70*/  IMAD.MOV.U32 R10, RZ, RZ, c[0x4][0x20] ;  /* 0x01000800ff0a7624 */ /* 0x000fe400078e00ff */
[----:B------:R-:W-:Y:S02]  /*2a80*/  IMAD.MOV.U32 R11, RZ, RZ, c[0x4][0x24] ;  /* 0x01000900ff0b7624 */ /* 0x000fe400078e00ff */
[----:B------:R-:W-:Y:S02]  /*2a90*/  IMAD.MOV.U32 R12, RZ, RZ, 0x1 ;  /* 0x00000001ff0c7424 */ /* 0x000fe400078e00ff */
[----:B------:R-:W-:Y:S02]  /*2aa0*/  IMAD.MOV.U32 R13, RZ, RZ, RZ ;  /* 0x000000ffff0d7224 */ /* 0x000fe400078e00ff */
[----:B------:R-:W-:Y:S01]  /*2ab0*/  LEPC R14 ;  /* 0x00000000000e734e */ /* 0x000fe20000000000 */
[----:B------:R-:W-:Y:S02]  /*2ac0*/  MOV R9, 0x2b30 ;  /* 0x00002b3000097802 */ /* 0x000fe40000000f00 */
[----:B------:R-:W-:Y:S02]  /*2ad0*/  MOV R20, 0x2ab0 ;  /* 0x00002ab000147802 */ /* 0x000fe40000000f00 */
[----:B------:R-:W-:-:S02]  /*2ae0*/  MOV R21, 0x0 ;  /* 0x0000000000157802 */ /* 0x000fc40000000f00 */
[----:B------:R-:W-:Y:S02]  /*2af0*/  MOV R0, 0x0 ;  /* 0x0000000000007802 */ /* 0x000fe40000000f00 */
[----:B------:R-:W-:-:S04]  /*2b00*/  IADD3 R20, P0, P1, -R20, R9, R14 ;  /* 0x0000000914147210 */ /* 0x000fc8000791e10e */
[----:B------:R-:W-:-:S04]  /*2b10*/  IADD3.X R21, ~R0, R21, R15, P0, P1 ;  /* 0x0000001500157210 */ /* 0x000fc800007e250f */
[----:B0-----:R-:W-:Y:S05]  /*2b20*/  CALL.ABS.NOINC R2 ;  /* 0x0000000002007343 */ /* 0x001fea0003c00000 */
[----:B------:R-:W-:Y:S05]  /*2b30*/  BRA `(.L_x_35) ;  /* 0x0000005000007947 */ /* 0x000fea0003800000 */
.L_x_62:
[----:B------:R-:W0:Y:S02]  /*2b40*/  F2I.U64.TRUNC R2, R2 ;  /* 0x0000000200027311 */ /* 0x000e24000020d800 */
[----:B0-----:R0:W-:Y:S01]  /*2b50*/  STG.E.64 [R16.64], R2 ;  /* 0x0000000210007986 */ /* 0x0011e2000c101b24 */
[----:B------:R-:W-:Y:S05]  /*2b60*/  BRA `(.L_x_35) ;  /* 0x0000002000007947 */ /* 0x000fea0003800000 */
.L_x_61:
[----:B------:R-:W0:Y:S02]  /*2b70*/  F2I.FTZ.U32.TRUNC.NTZ R3, R2 ;  /* 0x0000000200037305 */ /* 0x000e24000021f000 */
[----:B0-----:R0:W-:Y:S02]  /*2b80*/  STG.E [R16.64], R3 ;  /* 0x0000000310007986 */ /* 0x0011e4000c101924 */
.L_x_35:
[----:B------:R-:W-:-:S05]  /*2b90*/  IMAD R18, R18, 0x200, R23 ;  /* 0x0000020012127824 */ /* 0x000fca00078e0217 */
[----:B------:R-:W-:Y:S02]  /*2ba0*/  IADD3 R19, R18, 0x80, RZ ;  /* 0x0000008012137810 */ /* 0x000fe40007ffe0ff */
.L_x_1:
[----:B------:R-:W-:Y:S05]  /*2bb0*/  BSYNC B7 ;  /* 0x0000000000077941 */ /* 0x000fea0003800000 */
.L_x_0:
[----:B------:R-:W-:Y:S01]  /*2bc0*/  ISETP.GE.AND P0, PT, R19, c[0x0][0x160], PT ;  /* 0x0000580013007a0c */ /* 0x000fe20003f06270 */
[----:B------:R-:W-:-:S12]  /*2bd0*/  BSSY B7, `(.L_x_63) ;  /* 0x0000568000077945 */ /* 0x000fd80003800000 */
[----:B------:R-:W-:Y:S05]  /*2be0*/  @P0 BRA `(.L_x_64) ;  /* 0x0000566000000947 */ /* 0x000fea0003800000 */
[----:B------:R-:W-:Y:S01]  /*2bf0*/  ISETP.NE.AND P0, PT, RZ, c[0x0][0x168], PT ;  /* 0x00005a00ff007a0c */ /* 0x000fe20003f05270 */
[----:B------:R-:W-:Y:S02]  /*2c00*/  IMAD.MOV.U32 R0, RZ, RZ, RZ ;  /* 0x000000ffff007224 */ /* 0x000fe400078e00ff */
[----:B0-----:R-:W-:-:S10]  /*2c10*/  IMAD.MOV.U32 R16, RZ, RZ, RZ ;  /* 0x000000ffff107224 */ /* 0x001fd400078e00ff */
[----:B------:R-:W-:Y:S05]  /*2c20*/  @!P0 BRA `(.L_x_65) ;  /* 0x00000e0000008947 */ /* 0x000fea0003800000 */
[----:B------:R-:W-:Y:S02]  /*2c30*/  IMAD.MOV.U32 R18, RZ, RZ, RZ ;  /* 0x000000ffff127224 */ /* 0x000fe400078e00ff */
[----:B------:R-:W-:Y:S02]  /*2c40*/  IMAD.MOV.U32 R4, RZ, RZ, 0x1 ;  /* 0x00000001ff047424 */ /* 0x000fe400078e00ff */
[----:B------:R-:W-:-:S03]  /*2c50*/  IMAD.HI.U32 R2, R19, c[0x0][0x170], R18 ;  /* 0x00005c0013027a27 */ /* 0x000fc600078e0012 */
[----:B------:R-:W-:Y:S02]  /*2c60*/  ISETP.NE.AND P0, PT, R4, c[0x0][0x168], PT ;  /* 0x00005a0004007a0c */ /* 0x000fe40003f05270 */
[----:B------:R-:W-:-:S05]  /*2c70*/  SHF.R.U32.HI R3, RZ, c[0x0][0x174], R2 ;  /* 0x00005d00ff037a19 */ /* 0x000fca0000011602 */
[----:B------:R-:W-:-:S04]  /*2c80*/  IMAD.MOV R0, RZ, RZ, -R3 ;  /* 0x000000ffff007224 */ /* 0x000fc800078e0a03 */
[----:B------:R-:W-:-:S04]  /*2c90*/  IMAD R0, R0, c[0x0][0x16c], R19 ;  /* 0x00005b0000007a24 */ /* 0x000fc800078e0213 */
[C---:B------:R-:W-:Y:S02]  /*2ca0*/  IMAD R16, R0.reuse, c[0x0][0x298], RZ ;  /* 0x0000a60000107a24 */ /* 0x040fe400078e02ff */
[----:B------:R-:W-:Y:S01]  /*2cb0*/  IMAD R0, R0, c[0x0][0x29c], RZ ;  /* 0x0000a70000007a24 */ /* 0x000fe200078e02ff */
[----:B------:R-:W-:Y:S05]  /*2cc0*/  @!P0 BRA `(.L_x_65) ;  /* 0x00000d6000008947 */ /* 0x000fea0003800000 */
[----:B------:R-:W-:Y:S02]  /*2cd0*/  IMAD.MOV.U32 R2, RZ, RZ, RZ ;  /* 0x000000ffff027224 */ /* 0x000fe400078e00ff */
[----:B------:R-:W-:Y:S02]  /*2ce0*/  IMAD.MOV.U32 R6, RZ, RZ, c[0x0][0x168] ;  /* 0x00005a00ff067624 */ /* 0x000fe400078e00ff */
[----:B------:R-:W-:-:S03]  /*2cf0*/  IMAD.HI.U32 R4, R3, c[0x0][0x17c], R2 ;  /* 0x00005f0003047a27 */ /* 0x000fc600078e0002 */
[----:B------:R-:W-:Y:S02]  /*2d00*/  ISETP.NE.AND P0, PT, R6, 0x2, PT ;  /* 0x000000020600780c */ /* 0x000fe40003f05270 */
        /* <DEDUP_REMOVED lines=210> */
.L_x_65:
        /* <DEDUP_REMOVED lines=20> */
.L_x_70:
[----:B------:R-:W2:Y:S02]  /*3b70*/  LDG.E.U8 R0, [R2.64] ;  /* 0x0000002402007981 */ /* 0x000ea4000c1e1100 */
[----:B--2---:R-:W0:Y:S01]  /*3b80*/  I2F.U16 R0, R0 ;  /* 0x0000000000007306 */ /* 0x004e220000101000 */
[----:B------:R-:W-:Y:S05]  /*3b90*/  BRA `(.L_x_72) ;  /* 0x00000ca000007947 */ /* 0x000fea0003800000 */
.L_x_69:
        /* <DEDUP_REMOVED lines=9> */
.L_x_74:
[----:B------:R-:W2:Y:S02]  /*3c30*/  LDG.E R0, [R2.64] ;  /* 0x0000002402007981 */ /* 0x000ea4000c1e1900 */
[----:B--2---:R-:W0:Y:S01]  /*3c40*/  I2F R0, R0 ;  /* 0x0000000000007306 */ /* 0x004e220000201400 */
[----:B------:R-:W-:Y:S05]  /*3c50*/  BRA `(.L_x_72) ;  /* 0x00000be000007947 */ /* 0x000fea0003800000 */
.L_x_73:
[----:B------:R-:W2:Y:S02]  /*3c60*/  LDG.E.U16 R0, [R2.64] ;  /* 0x0000002402007981 */ /* 0x000ea4000c1e1500 */
[----:B--2---:R-:W0:Y:S01]  /*3c70*/  I2F.S16 R0, R0 ;  /* 0x0000000000007306 */ /* 0x004e220000101400 */
[----:B------:R-:W-:Y:S05]  /*3c80*/  BRA `(.L_x_72) ;  /* 0x00000bb000007947 */ /* 0x000fea0003800000 */
.L_x_68:
        /* <DEDUP_REMOVED lines=8> */
.L_x_76:
[----:B------:R-:W2:Y:S02]  /*3d10*/  LDG.E.U16 R0, [R2.64] ;  /* 0x0000002402007981 */ /* 0x000ea4000c1e1500 */
[----:B--2---:R-:W-:Y:S01]  /*3d20*/  HADD2.F32 R0, -RZ, R0.H0_H0 ;  /* 0x20000000ff007230 */ /* 0x004fe20000004100 */
[----:B------:R-:W-:Y:S05]  /*3d30*/  BRA `(.L_x_72) ;  /* 0x00000b0000007947 */ /* 0x000fea0003800000 */
.L_x_75:
        /* <DEDUP_REMOVED lines=8> */
.L_x_78:
[----:B------:R-:W2:Y:S02]  /*3dc0*/  LDG.E.U16 R0, [R2.64] ;  /* 0x0000002402007981 */ /* 0x000ea4000c1e1500 */
[----:B--2---:R-:W-:Y:S01]  /*3dd0*/  HADD2.F32 R0, -RZ, R0.H0_H0 ;  /* 0x20000000ff007230 */ /* 0x004fe20000004100 */
[----:B------:R-:W-:Y:S05]  /*3de0*/  BRA `(.L_x_72) ;  /* 0x00000a5000007947 */ /* 0x000fea0003800000 */
.L_x_77:
[----:B------:R-:W2:Y:S02]  /*3df0*/  LDG.E.64 R2, [R2.64] ;  /* 0x0000002402027981 */ /* 0x000ea4000c1e1b00 */
[----:B--2---:R-:W0:Y:S01]  /*3e00*/  F2F.F32.F64 R0, R2 ;  /* 0x0000000200007310 */ /* 0x004e220000301000 */
[----:B------:R-:W0:-:S14]  /*3e10*/  DSETP.GEU.AND P0, PT, |R2|, c[0x2][0x0], PT ;  /* 0x008000000200762a */ /* 0x000e1c0003f0e200 */
[----:B0-----:R-:W-:Y:S01]  /*3e20*/  @!P0 FMUL R0, R0, 1.175494350822287508e-38 ;  /* 0x0080000000008820 */ /* 0x001fe20000400000 */
[----:B------:R-:W-:Y:S05]  /*3e30*/  BRA `(.L_x_72) ;  /* 0x00000a0000007947 */ /* 0x000fea0003800000 */
.L_x_67:
        /* <DEDUP_REMOVED lines=12> */
.L_x_81:
[----:B------:R-:W2:Y:S02]  /*3f00*/  LDG.E.64 R2, [R2.64] ;  /* 0x0000002402027981 */ /* 0x000ea4000c1e1b00 */
[----:B--2---:R-:W0:Y:S01]  /*3f10*/  F2F.F32.F64 R0, R2 ;  /* 0x0000000200007310 */ /* 0x004e220000301000 */
[----:B------:R-:W0:-:S14]  /*3f20*/  DSETP.GEU.AND P0, PT, |R2|, c[0x2][0x0], PT ;  /* 0x008000000200762a */ /* 0x000e1c0003f0e200 */
[----:B0-----:R-:W-:Y:S01]  /*3f30*/  @!P0 FMUL R0, R0, 1.175494350822287508e-38 ;  /* 0x0080000000008820 */ /* 0x001fe20000400000 */
[----:B------:R-:W-:Y:S05]  /*3f40*/  BRA `(.L_x_72) ;  /* 0x000008f000007947 */ /* 0x000fea0003800000 */
.L_x_80:
        /* <DEDUP_REMOVED lines=26> */
.L_x_83:
        /* <DEDUP_REMOVED lines=13> */
.L_x_82:
[----:B------:R-:W2:Y:S02]  /*41c0*/  LDG.E.U16 R0, [R2.64] ;  /* 0x0000002402007981 */ /* 0x000ea4000c1e1500 */
[----:B--2---:R-:W-:Y:S01]  /*41d0*/  PRMT R0, RZ, 0x5410, R0 ;  /* 0x00005410ff007816 */ /* 0x004fe20000000000 */
[----:B------:R-:W-:Y:S05]  /*41e0*/  BRA `(.L_x_72) ;  /* 0x0000065000007947 */ /* 0x000fea0003800000 */
.L_x_79:
        /* <DEDUP_REMOVED lines=11> */
.L_x_86:
        /* <DEDUP_REMOVED lines=20> */
.L_x_88:
[----:B------:R-:W-:Y:S05]  /*43e0*/  BSYNC B0 ;  /* 0x0000000000007941 */ /* 0x000fea0003800000 */
.L_x_87:
[----:B------:R-:W-:Y:S01]  /*43f0*/  LEA R3, R0, 0x3b800000, 0x17 ;  /* 0x3b80000000037811 */ /* 0x000fe200078eb8ff */
[----:B------:R-:W-:-:S05]  /*4400*/  IMAD.SHL.U32 R0, R2, 0x100000, RZ ;  /* 0x0010000002007824 */ /* 0x000fca00078e00ff */
[----:B------:R-:W-:Y:S01]  /*4410*/  LOP3.LUT R0, R3, R0, R4, 0xfe, !PT ;  /* 0x0000000003007212 */ /* 0x000fe200078efe04 */
[----:B------:R-:W-:Y:S05]  /*4420*/  BRA `(.L_x_72) ;  /* 0x0000041000007947 */ /* 0x000fea0003800000 */
.L_x_85:
        /* <DEDUP_REMOVED lines=20> */
.L_x_90:
[----:B------:R-:W-:Y:S05]  /*4570*/  BSYNC B0 ;  /* 0x0000000000007941 */ /* 0x000fea0003800000 */
.L_x_89:
[----:B------:R-:W-:Y:S01]  /*4580*/  LEA R3, R0, 0x37800000, 0x17 ;  /* 0x3780000000037811 */ /* 0x000fe200078eb8ff */
[----:B------:R-:W-:-:S05]  /*4590*/  IMAD.SHL.U32 R0, R2, 0x200000, RZ ;  /* 0x0020000002007824 */ /* 0x000fca00078e00ff */
[----:B------:R-:W-:Y:S01]  /*45a0*/  LOP3.LUT R0, R3, R0, R4, 0xfe, !PT ;  /* 0x0000000003007212 */ /* 0x000fe200078efe04 */
[----:B------:R-:W-:Y:S05]  /*45b0*/  BRA `(.L_x_72) ;  /* 0x0000028000007947 */ /* 0x000fea0003800000 */
.L_x_84:
        /* <DEDUP_REMOVED lines=14> */
.L_x_71:
        /* <DEDUP_REMOVED lines=21> */
.L_x_92:
[----:B------:R-:W2:Y:S02]  /*47f0*/  LDG.E.64 R2, [R2.64] ;  /* 0x0000002402027981 */ /* 0x000ea4000c1e1b00 */
[----:B--2---:R0:W1:Y:S01]  /*4800*/  I2F.U64 R0, R2 ;  /* 0x0000000200007312 */ /* 0x0040620000301000 */
[----:B------:R-:W-:Y:S05]  /*4810*/  BRA `(.L_x_72) ;  /* 0x0000002000007947 */ /* 0x000fea0003800000 */
.L_x_91:
[----:B------:R-:W2:Y:S02]  /*4820*/  LDG.E R0, [R2.64] ;  /* 0x0000002402007981 */ /* 0x000ea4000c1e1900 */
[----:B--2---:R-:W0:Y:S02]  /*4830*/  I2F.U32 R0, R0 ;  /* 0x0000000000007306 */ /* 0x004e240000201000 */
.L_x_72:
[----:B------:R-:W-:Y:S05]  /*4840*/  BSYNC B6 ;  /* 0x0000000000067941 */ /* 0x000fea0003800000 */
.L_x_66:
        /* <DEDUP_REMOVED lines=20> */
.L_x_96:
[----:B------:R-:W0:Y:S02]  /*4990*/  F2I.S64.TRUNC R2, R2 ;  /* 0x0000000200027311 */ /* 0x000e24000020d900 */
[----:B0-----:R-:W-:-:S05]  /*49a0*/  IMAD.MOV.U32 R5, RZ, RZ, R2 ;  /* 0x000000ffff057224 */ /* 0x001fca00078e0002 */
[----:B------:R0:W-:Y:S01]  /*49b0*/  STG.E.U8 [R16.64], R5 ;  /* 0x0000000510007986 */ /* 0x0001e2000c101124 */
[----:B------:R-:W-:Y:S05]  /*49c0*/  BRA `(.L_x_98) ;  /* 0x00000d3000007947 */ /* 0x000fea0003800000 */
.L_x_95:
        /* <DEDUP_REMOVED lines=9> */
.L_x_100:
[----:B------:R-:W0:Y:S02]  /*4a60*/  F2I.FTZ.TRUNC.NTZ R3, R2 ;  /* 0x0000000200037305 */ /* 0x000e24000021f100 */
[----:B0-----:R0:W-:Y:S01]  /*4a70*/  STG.E [R16.64], R3 ;  /* 0x0000000310007986 */ /* 0x0011e2000c101924 */
[----:B------:R-:W-:Y:S05]  /*4a80*/  BRA `(.L_x_98) ;  /* 0x00000c7000007947 */ /* 0x000fea0003800000 */
.L_x_99:
[----:B------:R-:W0:Y:S02]  /*4a90*/  F2I.FTZ.TRUNC.NTZ R3, R2 ;  /* 0x0000000200037305 */ /* 0x000e24000021f100 */
[----:B0-----:R0:W-:Y:S01]  /*4aa0*/  STG.E.U16 [R16.64], R3 ;  /* 0x0000000310007986 */ /* 0x0011e2000c101524 */
[----:B------:R-:W-:Y:S05]  /*4ab0*/  BRA `(.L_x_98) ;  /* 0x00000c4000007947 */ /* 0x000fea0003800000 */
.L_x_94:
        /* <DEDUP_REMOVED lines=8> */
.L_x_102:
[----:B------:R-:W-:-:S05]  /*4b40*/  F2FP.PACK_AB R2, RZ, R2 ;  /* 0x00000002ff02723e */ /* 0x000fca00000000ff */
[----:B------:R0:W-:Y:S01]  /*4b50*/  STG.E.U16 [R16.64], R2 ;  /* 0x0000000210007986 */ /* 0x0001e2000c101524 */
[----:B------:R-:W-:Y:S05]  /*4b60*/  BRA `(.L_x_98) ;  /* 0x00000b9000007947 */ /* 0x000fea0003800000 */
.L_x_101:
        /* <DEDUP_REMOVED lines=9> */
.L_x_104:
[----:B------:R-:W-:-:S04]  /*4c00*/  F2FP.PACK_AB R3, RZ, R2 ;  /* 0x00000002ff03723e */ /* 0x000fc800000000ff */
[----:B------:R-:W-:-:S05]  /*4c10*/  PRMT R3, R3, 0x5410, RZ ;  /* 0x0000541003037816 */ /* 0x000fca00000000ff */
[----:B------:R0:W-:Y:S01]  /*4c20*/  STG.E [R16.64], R3 ;  /* 0x0000000310007986 */ /* 0x0001e2000c101924 */
[----:B------:R-:W-:Y:S05]  /*4c30*/  BRA `(.L_x_98) ;  /* 0x00000ac000007947 */ /* 0x000fea0003800000 */
.L_x_103:
[----:B------:R-:W-:-:S06]  /*4c40*/  FMUL.FTZ R2, R2, 1 ;  /* 0x3f80000002027820 */ /* 0x000fcc0000410000 */
[----:B------:R-:W0:Y:S02]  /*4c50*/  F2F.F64.F32 R2, R2 ;  /* 0x0000000200027310 */ /* 0x000e240000201800 */
[----:B0-----:R0:W-:Y:S01]  /*4c60*/  STG.E.64 [R16.64], R2 ;  /* 0x0000000210007986 */ /* 0x0011e2000c101b24 */
[----:B------:R-:W-:Y:S05]  /*4c70*/  BRA `(.L_x_98) ;  /* 0x00000a8000007947 */ /* 0x000fea0003800000 */
.L_x_93:
        /* <DEDUP_REMOVED lines=12> */
.L_x_107:
[----:B------:R-:W-:Y:S01]  /*4d40*/  FMUL.FTZ R4, R2, 1 ;  /* 0x3f80000002047820 */ /* 0x000fe20000410000 */
[----:B------:R-:W-:-:S05]  /*4d50*/  CS2R R6, SRZ ;  /* 0x0000000000067805 */ /* 0x000fca000001ff00 */
[----:B------:R-:W0:Y:S02]  /*4d60*/  F2F.F64.F32 R4, R4 ;  /* 0x0000000400047310 */ /* 0x000e240000201800 */
[----:B0-----:R0:W-:Y:S01]  /*4d70*/  STG.E.128 [R16.64], R4 ;  /* 0x0000000410007986 */ /* 0x0011e2000c101d24 */
[----:B------:R-:W-:Y:S05]  /*4d80*/  BRA `(.L_x_98) ;  /* 0x0000097000007947 */ /* 0x000fea0003800000 */
.L_x_106:
        /* <DEDUP_REMOVED lines=20> */
.L_x_111:
[----:B------:R-:W-:Y:S05]  /*4ed0*/  BSYNC B0 ;  /* 0x0000000000007941 */ /* 0x000fea0003800000 */
.L_x_110:
[----:B------:R-:W-:-:S05]  /*4ee0*/  LOP3.LUT R5, R0, R5, RZ, 0xfc, !PT ;  /* 0x0000000500057212 */ /* 0x000fca00078efcff */
[----:B------:R0:W-:Y:S01]  /*4ef0*/  STG.E.U8 [R16.64], R5 ;  /* 0x0000000510007986 */ /* 0x0001e2000c101124 */
[----:B------:R-:W-:Y:S05]  /*4f00*/  BRA `(.L_x_98) ;  /* 0x000007f000007947 */ /* 0x000fea0003800000 */
.L_x_109:
        /* <DEDUP_REMOVED lines=12> */
.L_x_113:
[----:B------:R-:W-:Y:S01]  /*4fd0*/  IMAD.MOV.U32 R0, RZ, RZ, 0x7f ;  /* 0x0000007fff007424 */ /* 0x000fe200078e00ff */
[----:B------:R-:W-:-:S04]  /*4fe0*/  ISETP.GT.U32.AND P0, PT, R4, 0x7f800000, PT ;  /* 0x7f8000000400780c */ /* 0x000fc80003f04070 */
[----:B------:R-:W-:-:S04]  /*4ff0*/  SEL R0, R0, 0x7c, P0 ;  /* 0x0000007c00007807 */ /* 0x000fc80000000000 */
.L_x_114:
[----:B------:R-:W-:Y:S05]  /*5000*/  BSYNC B0 ;  /* 0x0000000000007941 */ /* 0x000fea0003800000 */
.L_x_112:
[----:B------:R-:W-:-:S04]  /*5010*/  LOP3.LUT R2, R2, 0x80000000, RZ, 0xc0, !PT ;  /* 0x8000000002027812 */ /* 0x000fc800078ec0ff */
[----:B------:R-:W-:-:S04]  /*5020*/  SHF.R.U32.HI R3, RZ, 0x18, R2 ;  /* 0x00000018ff037819 */ /* 0x000fc80000011602 */
[----:B------:R-:W-:-:S05]  /*5030*/  LOP3.LUT R3, R0, R3, RZ, 0xfc, !PT ;  /* 0x0000000300037212 */ /* 0x000fca00078efcff */
[----:B------:R0:W-:Y:S01]  /*5040*/  STG.E.U8 [R16.64], R3 ;  /* 0x0000000310007986 */ /* 0x0001e2000c101124 */
[----:B------:R-:W-:Y:S05]  /*5050*/  BRA `(.L_x_98) ;  /* 0x000006a000007947 */ /* 0x000fea0003800000 */
.L_x_108:
[----:B------:R-:W-:-:S05]  /*5060*/  F2FP.BF16.PACK_AB R2, RZ, R2 ;  /* 0x00000002ff02723e */ /* 0x000fca00000010ff */
[----:B------:R0:W-:Y:S01]  /*5070*/  STG.E.U16 [R16.64], R2 ;  /* 0x0000000210007986 */ /* 0x0001e2000c101524 */
[----:B------:R-:W-:Y:S05]  /*5080*/  BRA `(.L_x_98) ;  /* 0x0000067000007947 */ /* 0x000fea0003800000 */
.L_x_105:
        /* <DEDUP_REMOVED lines=11> */
.L_x_117:
        /* <DEDUP_REMOVED lines=16> */
.L_x_120:
[----:B------:R-:W-:-:S04]  /*5240*/  LOP3.LUT R2, R2, 0x80000000, RZ, 0xc0, !PT ;  /* 0x8000000002027812 */ /* 0x000fc800078ec0ff */
[----:B------:R-:W-:-:S04]  /*5250*/  SHF.R.U32.HI R3, RZ, 0x18, R2 ;  /* 0x00000018ff037819 */ /* 0x000fc80000011602 */
[----:B------:R-:W-:-:S04]  /*5260*/  LOP3.LUT R0, R0, R3, RZ, 0xfc, !PT ;  /* 0x0000000300007212 */ /* 0x000fc800078efcff */
[----:B------:R-:W-:Y:S02]  /*5270*/  PRMT R8, R0, 0x7610, R8 ;  /* 0x0000761000087816 */ /* 0x000fe40000000008 */
.L_x_119:
[----:B------:R-:W-:Y:S05]  /*5280*/  BSYNC B0 ;  /* 0x0000000000007941 */ /* 0x000fea0003800000 */
.L_x_118:
[----:B------:R0:W-:Y:S01]  /*5290*/  STG.E.U8 [R16.64], R8 ;  /* 0x0000000810007986 */ /* 0x0001e2000c101124 */
[----:B------:R-:W-:Y:S05]  /*52a0*/  BRA `(.L_x_98) ;  /* 0x0000045000007947 */ /* 0x000fea0003800000 */
.L_x_116:
        /* <DEDUP_REMOVED lines=16> */
.L_x_123:
[----:B------:R-:W-:-:S04]  /*53b0*/  LOP3.LUT R2, R2, 0x80000000, RZ, 0xc0, !PT ;  /* 0x8000000002027812 */ /* 0x000fc800078ec0ff */
[----:B------:R-:W-:-:S04]  /*53c0*/  SHF.R.U32.HI R3, RZ, 0x18, R2 ;  /* 0x00000018ff037819 */ /* 0x000fc80000011602 */
[----:B------:R-:W-:-:S04]  /*53d0*/  LOP3.LUT R0, R0, R3, RZ, 0xfc, !PT ;  /* 0x0000000300007212 */ /* 0x000fc800078efcff */
[----:B------:R-:W-:Y:S02]  /*53e0*/  PRMT R8, R0, 0x7610, R8 ;  /* 0x0000761000087816 */ /* 0x000fe40000000008 */
.L_x_122:
[----:B------:R-:W-:Y:S05]  /*53f0*/  BSYNC B0 ;  /* 0x0000000000007941 */ /* 0x000fea0003800000 */
.L_x_121:
[----:B------:R0:W-:Y:S01]  /*5400*/  STG.E.U8 [R16.64], R8 ;  /* 0x0000000810007986 */ /* 0x0001e2000c101124 */
[----:B------:R-:W-:Y:S05]  /*5410*/  BRA `(.L_x_98) ;  /* 0x000002e000007947 */ /* 0x000fea0003800000 */
.L_x_115:
        /* <DEDUP_REMOVED lines=21> */
.L_x_97:
        /* <DEDUP_REMOVED lines=20> */
.L_x_125:
[----:B------:R-:W0:Y:S02]  /*56b0*/  F2I.U64.TRUNC R2, R2 ;  /* 0x0000000200027311 */ /* 0x000e24000020d800 */
[----:B0-----:R0:W-:Y:S01]  /*56c0*/  STG.E.64 [R16.64], R2 ;  /* 0x0000000210007986 */ /* 0x0011e2000c101b24 */
[----:B------:R-:W-:Y:S05]  /*56d0*/  BRA `(.L_x_98) ;  /* 0x0000002000007947 */ /* 0x000fea0003800000 */
.L_x_124:
[----:B------:R-:W0:Y:S02]  /*56e0*/  F2I.FTZ.U32.TRUNC.NTZ R3, R2 ;  /* 0x0000000200037305 */ /* 0x000e24000021f000 */
[----:B0-----:R0:W-:Y:S02]  /*56f0*/  STG.E [R16.64], R3 ;  /* 0x0000000310007986 */ /* 0x0011e4000c101924 */
.L_x_98:
[----:B------:R-:W-:-:S04]  /*5700*/  IADD3 R19, R19, 0x80, RZ ;  /* 0x0000008013137810 */ /* 0x000fc80007ffe0ff */
[----:B------:R-:W-:-:S13]  /*5710*/  ISETP.GE.AND P0, PT, R19, c[0x0][0x160], PT ;  /* 0x0000580013007a0c */ /* 0x000fda0003f06270 */
        /* <DEDUP_REMOVED lines=229> */
.L_x_126:
        /* <DEDUP_REMOVED lines=20> */
.L_x_131:
[----:B------:R-:W2:Y:S02]  /*66b0*/  LDG.E.U8 R0, [R2.64] ;  /* 0x0000002402007981 */ /* 0x000ea4000c1e1100 */
[----:B--2---:R-:W0:Y:S01]  /*66c0*/  I2F.U16 R0, R0 ;  /* 0x0000000000007306 */ /* 0x004e220000101000 */
[----:B------:R-:W-:Y:S05]  /*66d0*/  BRA `(.L_x_133) ;  /* 0x00000ca000007947 */ /* 0x000fea0003800000 */
.L_x_130:
        /* <DEDUP_REMOVED lines=9> */
.L_x_135:
[----:B------:R-:W2:Y:S02]  /*6770*/  LDG.E R0, [R2.64] ;  /* 0x0000002402007981 */ /* 0x000ea4000c1e1900 */
[----:B--2---:R-:W0:Y:S01]  /*6780*/  I2F R0, R0 ;  /* 0x0000000000007306 */ /* 0x004e220000201400 */
[----:B------:R-:W-:Y:S05]  /*6790*/  BRA `(.L_x_133) ;  /* 0x00000be000007947 */ /* 0x000fea0003800000 */
.L_x_134:
[----:B------:R-:W2:Y:S02]  /*67a0*/  LDG.E.U16 R0, [R2.64] ;  /* 0x0000002402007981 */ /* 0x000ea4000c1e1500 */
[----:B--2---:R-:W0:Y:S01]  /*67b0*/  I2F.S16 R0, R0 ;  /* 0x0000000000007306 */ /* 0x004e220000101400 */
[----:B------:R-:W-:Y:S05]  /*67c0*/  BRA `(.L_x_133) ;  /* 0x00000bb000007947 */ /* 0x000fea0003800000 */
.L_x_129:
        /* <DEDUP_REMOVED lines=8> */
.L_x_137:
[----:B------:R-:W2:Y:S02]  /*6850*/  LDG.E.U16 R0, [R2.64] ;  /* 0x0000002402007981 */ /* 0x000ea4000c1e1500 */
[----:B--2---:R-:W-:Y:S01]  /*6860*/  HADD2.F32 R0, -RZ, R0.H0_H0 ;  /* 0x20000000ff007230 */ /* 0x004fe20000004100 */
[----:B------:R-:W-:Y:S05]  /*6870*/  BRA `(.L_x_133) ;  /* 0x00000b0000007947 */ /* 0x000fea0003800000 */
.L_x_136:
        /* <DEDUP_REMOVED lines=8> */
.L_x_139:
[----:B------:R-:W2:Y:S02]  /*6900*/  LDG.E.U16 R0, [R2.64] ;  /* 0x0000002402007981 */ /* 0x000ea4000c1e1500 */
[----:B--2---:R-:W-:Y:S01]  /*6910*/  HADD2.F32 R0, -RZ, R0.H0_H0 ;  /* 0x20000000ff007230 */ /* 0x004fe20000004100 */
[----:B------:R-:W-:Y:S05]  /*6920*/  BRA `(.L_x_133) ;  /* 0x00000a5000007947 */ /* 0x000fea0003800000 */
.L_x_138:
[----:B------:R-:W2:Y:S02]  /*6930*/  LDG.E.64 R2, [R2.64] ;  /* 0x0000002402027981 */ /* 0x000ea4000c1e1b00 */
[----:B--2---:R-:W0:Y:S01]  /*6940*/  F2F.F32.F64 R0, R2 ;  /* 0x0000000200007310 */ /* 0x004e220000301000 */
[----:B------:R-:W0:-:S14]  /*6950*/  DSETP.GEU.AND P0, PT, |R2|, c[0x2][0x0], PT ;  /* 0x008000000200762a */ /* 0x000e1c0003f0e200 */
[----:B0-----:R-:W-:Y:S01]  /*6960*/  @!P0 FMUL R0, R0, 1.175494350822287508e-38 ;  /* 0x0080000000008820 */ /* 0x001fe20000400000 */
[----:B------:R-:W-:Y:S05]  /*6970*/  BRA `(.L_x_133) ;  /* 0x00000a0000007947 */ /* 0x000fea0003800000 */
.L_x_128:
        /* <DEDUP_REMOVED lines=12> */
.L_x_142:
[----:B------:R-:W2:Y:S02]  /*6a40*/  LDG.E.64 R2, [R2.64] ;  /* 0x0000002402027981 */ /* 0x000ea4000c1e1b00 */
[----:B--2---:R-:W0:Y:S01]  /*6a50*/  F2F.F32.F64 R0, R2 ;  /* 0x0000000200007310 */ /* 0x004e220000301000 */
[----:B------:R-:W0:-:S14]  /*6a60*/  DSETP.GEU.AND P0, PT, |R2|, c[0x2][0x0], PT ;  /* 0x008000000200762a */ /* 0x000e1c0003f0e200 */
[----:B0-----:R-:W-:Y:S01]  /*6a70*/  @!P0 FMUL R0, R0, 1.175494350822287508e-38 ;  /* 0x0080000000008820 */ /* 0x001fe20000400000 */
[----:B------:R-:W-:Y:S05]  /*6a80*/  BRA `(.L_x_133) ;  /* 0x000008f000007947 */ /* 0x000fea0003800000 */
.L_x_141:
        /* <DEDUP_REMOVED lines=26> */
.L_x_144:
        /* <DEDUP_REMOVED lines=13> */
.L_x_143:
[----:B------:R-:W2:Y:S02]  /*6d00*/  LDG.E.U16 R0, [R2.64] ;  /* 0x0000002402007981 */ /* 0x000ea4000c1e1500 */
[----:B--2---:R-:W-:Y:S01]  /*6d10*/  PRMT R0, RZ, 0x5410, R0 ;  /* 0x00005410ff007816 */ /* 0x004fe20000000000 */
[----:B------:R-:W-:Y:S05]  /*6d20*/  BRA `(.L_x_133) ;  /* 0x0000065000007947 */ /* 0x000fea0003800000 */
.L_x_140:
        /* <DEDUP_REMOVED lines=11> */
.L_x_147:
        /* <DEDUP_REMOVED lines=20> */
.L_x_149:
[----:B------:R-:W-:Y:S05]  /*6f20*/  BSYNC B0 ;  /* 0x0000000000007941 */ /* 0x000fea0003800000 */
.L_x_148:
[----:B------:R-:W-:Y:S01]  /*6f30*/  LEA R3, R0, 0x3b800000, 0x17 ;  /* 0x3b80000000037811 */ /* 0x000fe200078eb8ff */
[----:B------:R-:W-:-:S05]  /*6f40*/  IMAD.SHL.U32 R0, R2, 0x100000, RZ ;  /* 0x0010000002007824 */ /* 0x000fca00078e00ff */
[----:B------:R-:W-:Y:S01]  /*6f50*/  LOP3.LUT R0, R3, R0, R4, 0xfe, !PT ;  /* 0x0000000003007212 */ /* 0x000fe200078efe04 */
[----:B------:R-:W-:Y:S05]  /*6f60*/  BRA `(.L_x_133) ;  /* 0x0000041000007947 */ /* 0x000fea0003800000 */
.L_x_146:
        /* <DEDUP_REMOVED lines=20> */
.L_x_151:
[----:B------:R-:W-:Y:S05]  /*70b0*/  BSYNC B0 ;  /* 0x0000000000007941 */ /* 0x000fea0003800000 */
.L_x_150:
[----:B------:R-:W-:Y:S01]  /*70c0*/  LEA R3, R0, 0x37800000, 0x17 ;  /* 0x3780000000037811 */ /* 0x000fe200078eb8ff */
[----:B------:R-:W-:-:S05]  /*70d0*/  IMAD.SHL.U32 R0, R2, 0x200000, RZ ;  /* 0x0020000002007824 */ /* 0x000fca00078e00ff */
[----:B------:R-:W-:Y:S01]  /*70e0*/  LOP3.LUT R0, R3, R0, R4, 0xfe, !PT ;  /* 0x0000000003007212 */ /* 0x000fe200078efe04 */
[----:B------:R-:W-:Y:S05]  /*70f0*/  BRA `(.L_x_133) ;  /* 0x0000028000007947 */ /* 0x000fea0003800000 */
.L_x_145:
        /* <DEDUP_REMOVED lines=14> */
.L_x_132:
        /* <DEDUP_REMOVED lines=21> */
.L_x_153:
[----:B------:R-:W2:Y:S02]  /*7330*/  LDG.E.64 R2, [R2.64] ;  /* 0x0000002402027981 */ /* 0x000ea4000c1e1b00 */
[----:B--2---:R0:W1:Y:S01]  /*7340*/  I2F.U64 R0, R2 ;  /* 0x0000000200007312 */ /* 0x0040620000301000 */
[----:B------:R-:W-:Y:S05]  /*7350*/  BRA `(.L_x_133) ;  /* 0x0000002000007947 */ /* 0x000fea0003800000 */
.L_x_152:
[----:B------:R-:W2:Y:S02]  /*7360*/  LDG.E R0, [R2.64] ;  /* 0x0000002402007981 */ /* 0x000ea4000c1e1900 */
[----:B--2---:R-:W0:Y:S02]  /*7370*/  I2F.U32 R0, R0 ;  /* 0x0000000000007306 */ /* 0x004e240000201000 */
.L_x_133:
[----:B------:R-:W-:Y:S05]  /*7380*/  BSYNC B6 ;  /* 0x0000000000067941 */ /* 0x000fea0003800000 */
.L_x_127:
        /* <DEDUP_REMOVED lines=20> */
.L_x_157:
[----:B------:R-:W0:Y:S02]  /*74d0*/  F2I.S64.TRUNC R2, R2 ;  /* 0x0000000200027311 */ /* 0x000e24000020d900 */
[----:B0-----:R-:W-:-:S05]  /*74e0*/  IMAD.MOV.U32 R5, RZ, RZ, R2 ;  /* 0x000000ffff057224 */ /* 0x001fca00078e0002 */
[----:B------:R0:W-:Y:S01]  /*74f0*/  STG.E.U8 [R16.64], R5 ;  /* 0x0000000510007986 */ /* 0x0001e2000c101124 */
[----:B------:R-:W-:Y:S05]  /*7500*/  BRA `(.L_x_159) ;  /* 0x00000d3000007947 */ /* 0x000fea0003800000 */
.L_x_156:
        /* <DEDUP_REMOVED lines=9> */
.L_x_161:
[----:B------:R-:W0:Y:S02]  /*75a0*/  F2I.FTZ.TRUNC.NTZ R3, R2 ;  /* 0x0000000200037305 */ /* 0x000e24000021f100 */
[----:B0-----:R0:W-:Y:S01]  /*75b0*/  STG.E [R16.64], R3 ;  /* 0x0000000310007986 */ /* 0x0011e2000c101924 */
[----:B------:R-:W-:Y:S05]  /*75c0*/  BRA `(.L_x_159) ;  /* 0x00000c7000007947 */ /* 0x000fea0003800000 */
.L_x_160:
[----:B------:R-:W0:Y:S02]  /*75d0*/  F2I.FTZ.TRUNC.NTZ R3, R2 ;  /* 0x0000000200037305 */ /* 0x000e24000021f100 */
[----:B0-----:R0:W-:Y:S01]  /*75e0*/  STG.E.U16 [R16.64], R3 ;  /* 0x0000000310007986 */ /* 0x0011e2000c101524 */
[----:B------:R-:W-:Y:S05]  /*75f0*/  BRA `(.L_x_159) ;  /* 0x00000c4000007947 */ /* 0x000fea0003800000 */
.L_x_155:
        /* <DEDUP_REMOVED lines=8> */
.L_x_163:
[----:B------:R-:W-:-:S05]  /*7680*/  F2FP.PACK_AB R2, RZ, R2 ;  /* 0x00000002ff02723e */ /* 0x000fca00000000ff */
[----:B------:R0:W-:Y:S01]  /*7690*/  STG.E.U16 [R16.64], R2 ;  /* 0x0000000210007986 */ /* 0x0001e2000c101524 */
[----:B------:R-:W-:Y:S05]  /*76a0*/  BRA `(.L_x_159) ;  /* 0x00000b9000007947 */ /* 0x000fea0003800000 */
.L_x_162:
        /* <DEDUP_REMOVED lines=9> */
.L_x_165:
[----:B------:R-:W-:-:S04]  /*7740*/  F2FP.PACK_AB R3, RZ, R2 ;  /* 0x00000002ff03723e */ /* 0x000fc800000000ff */
[----:B------:R-:W-:-:S05]  /*7750*/  PRMT R3, R3, 0x5410, RZ ;  /* 0x0000541003037816 */ /* 0x000fca00000000ff */
[----:B------:R0:W-:Y:S01]  /*7760*/  STG.E [R16.64], R3 ;  /* 0x0000000310007986 */ /* 0x0001e2000c101924 */
[----:B------:R-:W-:Y:S05]  /*7770*/  BRA `(.L_x_159) ;  /* 0x00000ac000007947 */ /* 0x000fea0003800000 */
.L_x_164:
[----:B------:R-:W-:-:S06]  /*7780*/  FMUL.FTZ R2, R2, 1 ;  /* 0x3f80000002027820 */ /* 0x000fcc0000410000 */
[----:B------:R-:W0:Y:S02]  /*7790*/  F2F.F64.F32 R2, R2 ;  /* 0x0000000200027310 */ /* 0x000e240000201800 */
[----:B0-----:R0:W-:Y:S01]  /*77a0*/  STG.E.64 [R16.64], R2 ;  /* 0x0000000210007986 */ /* 0x0011e2000c101b24 */
[----:B------:R-:W-:Y:S05]  /*77b0*/  BRA `(.L_x_159) ;  /* 0x00000a8000007947 */ /* 0x000fea0003800000 */
.L_x_154:
        /* <DEDUP_REMOVED lines=12> */
.L_x_168:
[----:B------:R-:W-:Y:S01]  /*7880*/  FMUL.FTZ R4, R2, 1 ;  /* 0x3f80000002047820 */ /* 0x000fe20000410000 */
[----:B------:R-:W-:-:S05]  /*7890*/  CS2R R6, SRZ ;  /* 0x0000000000067805 */ /* 0x000fca000001ff00 */
[----:B------:R-:W0:Y:S02]  /*78a0*/  F2F.F64.F32 R4, R4 ;  /* 0x0000000400047310 */ /* 0x000e240000201800 */
[----:B0-----:R0:W-:Y:S01]  /*78b0*/  STG.E.128 [R16.64], R4 ;  /* 0x0000000410007986 */ /* 0x0011e2000c101d24 */
[----:B------:R-:W-:Y:S05]  /*78c0*/  BRA `(.L_x_159) ;  /* 0x0000097000007947 */ /* 0x000fea0003800000 */
.L_x_167:
        /* <DEDUP_REMOVED lines=20> */
.L_x_172:
[----:B------:R-:W-:Y:S05]  /*7a10*/  BSYNC B0 ;  /* 0x0000000000007941 */ /* 0x000fea0003800000 */
.L_x_171:
[----:B------:R-:W-:-:S05]  /*7a20*/  LOP3.LUT R5, R0, R5, RZ, 0xfc, !PT ;  /* 0x0000000500057212 */ /* 0x000fca00078efcff */
[----:B------:R0:W-:Y:S01]  /*7a30*/  STG.E.U8 [R16.64], R5 ;  /* 0x0000000510007986 */ /* 0x0001e2000c101124 */
[----:B------:R-:W-:Y:S05]  /*7a40*/  BRA `(.L_x_159) ;  /* 0x000007f000007947 */ /* 0x000fea0003800000 */
.L_x_170:
        /* <DEDUP_REMOVED lines=12> */
.L_x_174:
[----:B------:R-:W-:Y:S01]  /*7b10*/  IMAD.MOV.U32 R0, RZ, RZ, 0x7f ;  /* 0x0000007fff007424 */ /* 0x000fe200078e00ff */
[----:B------:R-:W-:-:S04]  /*7b20*/  ISETP.GT.U32.AND P0, PT, R4, 0x7f800000, PT ;  /* 0x7f8000000400780c */ /* 0x000fc80003f04070 */
[----:B------:R-:W-:-:S04]  /*7b30*/  SEL R0, R0, 0x7c, P0 ;  /* 0x0000007c00007807 */ /* 0x000fc80000000000 */
.L_x_175:
[----:B------:R-:W-:Y:S05]  /*7b40*/  BSYNC B0 ;  /* 0x0000000000007941 */ /* 0x000fea0003800000 */
.L_x_173:
[----:B------:R-:W-:-:S04]  /*7b50*/  LOP3.LUT R2, R2, 0x80000000, RZ, 0xc0, !PT ;  /* 0x8000000002027812 */ /* 0x000fc800078ec0ff */
[----:B------:R-:W-:-:S04]  /*7b60*/  SHF.R.U32.HI R3, RZ, 0x18, R2 ;  /* 0x00000018ff037819 */ /* 0x000fc80000011602 */
[----:B------:R-:W-:-:S05]  /*7b70*/  LOP3.LUT R3, R0, R3, RZ, 0xfc, !PT ;  /* 0x0000000300037212 */ /* 0x000fca00078efcff */
[----:B------:R0:W-:Y:S01]  /*7b80*/  STG.E.U8 [R16.64], R3 ;  /* 0x0000000310007986 */ /* 0x0001e2000c101124 */
[----:B------:R-:W-:Y:S05]  /*7b90*/  BRA `(.L_x_159) ;  /* 0x000006a000007947 */ /* 0x000fea0003800000 */
.L_x_169:
[----:B------:R-:W-:-:S05]  /*7ba0*/  F2FP.BF16.PACK_AB R2, RZ, R2 ;  /* 0x00000002ff02723e */ /* 0x000fca00000010ff */
[----:B------:R0:W-:Y:S01]  /*7bb0*/  STG.E.U16 [R16.64], R2 ;  /* 0x0000000210007986 */ /* 0x0001e2000c101524 */
[----:B------:R-:W-:Y:S05]  /*7bc0*/  BRA `(.L_x_159) ;  /* 0x0000067000007947 */ /* 0x000fea0003800000 */
.L_x_166:
        /* <DEDUP_REMOVED lines=11> */
.L_x_178:
        /* <DEDUP_REMOVED lines=16> */
.L_x_181:
[----:B------:R-:W-:-:S04]  /*7d80*/  LOP3.LUT R2, R2, 0x80000000, RZ, 0xc0, !PT ;  /* 0x8000000002027812 */ /* 0x000fc800078ec0ff */
[----:B------:R-:W-:-:S04]  /*7d90*/  SHF.R.U32.HI R3, RZ, 0x18, R2 ;  /* 0x00000018ff037819 */ /* 0x000fc80000011602 */
[----:B------:R-:W-:-:S04]  /*7da0*/  LOP3.LUT R0, R0, R3, RZ, 0xfc, !PT ;  /* 0x0000000300007212 */ /* 0x000fc800078efcff */
[----:B------:R-:W-:Y:S02]  /*7db0*/  PRMT R8, R0, 0x7610, R8 ;  /* 0x0000761000087816 */ /* 0x000fe40000000008 */
.L_x_180:
[----:B------:R-:W-:Y:S05]  /*7dc0*/  BSYNC B0 ;  /* 0x0000000000007941 */ /* 0x000fea0003800000 */
.L_x_179:
[----:B------:R0:W-:Y:S01]  /*7dd0*/  STG.E.U8 [R16.64], R8 ;  /* 0x0000000810007986 */ /* 0x0001e2000c101124 */
[----:B------:R-:W-:Y:S05]  /*7de0*/  BRA `(.L_x_159) ;  /* 0x0000045000007947 */ /* 0x000fea0003800000 */
.L_x_177:
        /* <DEDUP_REMOVED lines=16> */
.L_x_184:
[----:B------:R-:W-:-:S04]  /*7ef0*/  LOP3.LUT R2, R2, 0x80000000, RZ, 0xc0, !PT ;  /* 0x8000000002027812 */ /* 0x000fc800078ec0ff */
[----:B------:R-:W-:-:S04]  /*7f00*/  SHF.R.U32.HI R3, RZ, 0x18, R2 ;  /* 0x00000018ff037819 */ /* 0x000fc80000011602 */
[----:B------:R-:W-:-:S04]  /*7f10*/  LOP3.LUT R0, R0, R3, RZ, 0xfc, !PT ;  /* 0x0000000300007212 */ /* 0x000fc800078efcff */
[----:B------:R-:W-:Y:S02]  /*7f20*/  PRMT R8, R0, 0x7610, R8 ;  /* 0x0000761000087816 */ /* 0x000fe40000000008 */
.L_x_183:
[----:B------:R-:W-:Y:S05]  /*7f30*/  BSYNC B0 ;  /* 0x0000000000007941 */ /* 0x000fea0003800000 */
.L_x_182:
[----:B------:R0:W-:Y:S01]  /*7f40*/  STG.E.U8 [R16.64], R8 ;  /* 0x0000000810007986 */ /* 0x0001e2000c101124 */
[----:B------:R-:W-:Y:S05]  /*7f50*/  BRA `(.L_x_159) ;  /* 0x000002e000007947 */ /* 0x000fea0003800000 */
.L_x_176:
        /* <DEDUP_REMOVED lines=21> */
.L_x_158:
        /* <DEDUP_REMOVED lines=20> */
.L_x_186:
[----:B------:R-:W0:Y:S02]  /*81f0*/  F2I.U64.TRUNC R2, R2 ;  /* 0x0000000200027311 */ /* 0x000e24000020d800 */
[----:B0-----:R0:W-:Y:S01]  /*8200*/  STG.E.64 [R16.64], R2 ;  /* 0x0000000210007986 */ /* 0x0011e2000c101b24 */
[----:B------:R-:W-:Y:S05]  /*8210*/  BRA `(.L_x_159) ;  /* 0x0000002000007947 */ /* 0x000fea0003800000 */
.L_x_185:
[----:B------:R-:W0:Y:S02]  /*8220*/  F2I.FTZ.U32.TRUNC.NTZ R3, R2 ;  /* 0x0000000200037305 */ /* 0x000e24000021f000 */
[----:B0-----:R0:W-:Y:S02]  /*8230*/  STG.E [R16.64], R3 ;  /* 0x0000000310007986 */ /* 0x0011e4000c101924 */
.L_x_159:
[----:B------:R-:W-:Y:S02]  /*8240*/  IADD3 R19, R19, 0x80, RZ ;  /* 0x0000008013137810 */ /* 0x000fe40007ffe0ff */
.L_x_64:
[----:B------:R-:W-:Y:S05]  /*8250*/  BSYNC B7 ;  /* 0x0000000000077941 */ /* 0x000fea0003800000 */
.L_x_63:
[----:B------:R-:W-:-:S13]  /*8260*/  ISETP.GE.AND P0, PT, R19, c[0x0][0x160], PT ;  /* 0x0000580013007a0c */ /* 0x000fda0003f06270 */
[----:B------:R-:W-:Y:S05]  /*8270*/  @P0 EXIT ;  /* 0x000000000000094d */ /* 0x000fea0003800000 */
        /* <DEDUP_REMOVED lines=228> */
.L_x_187:
        /* <DEDUP_REMOVED lines=20> */
.L_x_192:
[----:B------:R-:W2:Y:S02]  /*9200*/  LDG.E.U8 R0, [R2.64] ;  /* 0x0000002402007981 */ /* 0x000ea4000c1e1100 */
[----:B--2---:R-:W0:Y:S01]  /*9210*/  I2F.U16 R0, R0 ;  /* 0x0000000000007306 */ /* 0x004e220000101000 */
[----:B------:R-:W-:Y:S05]  /*9220*/  BRA `(.L_x_194) ;  /* 0x00000ca000007947 */ /* 0x000fea0003800000 */
.L_x_191:
        /* <DEDUP_REMOVED lines=9> */
.L_x_196:
[----:B------:R-:W2:Y:S02]  /*92c0*/  LDG.E R0, [R2.64] ;  /* 0x0000002402007981 */ /* 0x000ea4000c1e1900 */
[----:B--2---:R-:W0:Y:S01]  /*92d0*/  I2F R0, R0 ;  /* 0x0000000000007306 */ /* 0x004e220000201400 */
[----:B------:R-:W-:Y:S05]  /*92e0*/  BRA `(.L_x_194) ;  /* 0x00000be000007947 */ /* 0x000fea0003800000 */
.L_x_195:
[----:B------:R-:W2:Y:S02]  /*92f0*/  LDG.E.U16 R0, [R2.64] ;  /* 0x0000002402007981 */ /* 0x000ea4000c1e1500 */
[----:B--2---:R-:W0:Y:S01]  /*9300*/  I2F.S16 R0, R0 ;  /* 0x0000000000007306 */ /* 0x004e220000101400 */
[----:B------:R-:W-:Y:S05]  /*9310*/  BRA `(.L_x_194) ;  /* 0x00000bb000007947 */ /* 0x000fea0003800000 */
.L_x_190:
        /* <DEDUP_REMOVED lines=8> */
.L_x_198:
[----:B------:R-:W2:Y:S02]  /*93a0*/  LDG.E.U16 R0, [R2.64] ;  /* 0x0000002402007981 */ /* 0x000ea4000c1e1500 */
[----:B--2---:R-:W-:Y:S01]  /*93b0*/  HADD2.F32 R0, -RZ, R0.H0_H0 ;  /* 0x20000000ff007230 */ /* 0x004fe20000004100 */
[----:B------:R-:W-:Y:S05]  /*93c0*/  BRA `(.L_x_194) ;  /* 0x00000b0000007947 */ /* 0x000fea0003800000 */
.L_x_197:
        /* <DEDUP_REMOVED lines=8> */
.L_x_200:
[----:B------:R-:W2:Y:S02]  /*9450*/  LDG.E.U16 R0, [R2.64] ;  /* 0x0000002402007981 */ /* 0x000ea4000c1e1500 */
[----:B--2---:R-:W-:Y:S01]  /*9460*/  HADD2.F32 R0, -RZ, R0.H0_H0 ;  /* 0x20000000ff007230 */ /* 0x004fe20000004100 */
[----:B------:R-:W-:Y:S05]  /*9470*/  BRA `(.L_x_194) ;  /* 0x00000a5000007947 */ /* 0x000fea0003800000 */
.L_x_199:
[----:B------:R-:W2:Y:S02]  /*9480*/  LDG.E.64 R2, [R2.64] ;  /* 0x0000002402027981 */ /* 0x000ea4000c1e1b00 */
[----:B--2---:R-:W0:Y:S01]  /*9490*/  F2F.F32.F64 R0, R2 ;  /* 0x0000000200007310 */ /* 0x004e220000301000 */
[----:B------:R-:W0:-:S14]  /*94a0*/  DSETP.GEU.AND P0, PT, |R2|, c[0x2][0x0], PT ;  /* 0x008000000200762a */ /* 0x000e1c0003f0e200 */
[----:B0-----:R-:W-:Y:S01]  /*94b0*/  @!P0 FMUL R0, R0, 1.175494350822287508e-38 ;  /* 0x0080000000008820 */ /* 0x001fe20000400000 */
[----:B------:R-:W-:Y:S05]  /*94c0*/  BRA `(.L_x_194) ;  /* 0x00000a0000007947 */ /* 0x000fea0003800000 */
.L_x_189:
        /* <DEDUP_REMOVED lines=12> */
.L_x_203:
[----:B------:R-:W2:Y:S02]  /*9590*/  LDG.E.64 R2, [R2.64] ;  /* 0x0000002402027981 */ /* 0x000ea4000c1e1b00 */
[----:B--2---:R-:W0:Y:S01]  /*95a0*/  F2F.F32.F64 R0, R2 ;  /* 0x0000000200007310 */ /* 0x004e220000301000 */
[----:B------:R-:W0:-:S14]  /*95b0*/  DSETP.GEU.AND P0, PT, |R2|, c[0x2][0x0], PT ;  /* 0x008000000200762a */ /* 0x000e1c0003f0e200 */
[----:B0-----:R-:W-:Y:S01]  /*95c0*/  @!P0 FMUL R0, R0, 1.175494350822287508e-38 ;  /* 0x0080000000008820 */ /* 0x001fe20000400000 */
[----:B------:R-:W-:Y:S05]  /*95d0*/  BRA `(.L_x_194) ;  /* 0x000008f000007947 */ /* 0x000fea0003800000 */
.L_x_202:
        /* <DEDUP_REMOVED lines=26> */
.L_x_205:
        /* <DEDUP_REMOVED lines=13> */
.L_x_204:
[----:B------:R-:W2:Y:S02]  /*9850*/  LDG.E.U16 R0, [R2.64] ;  /* 0x0000002402007981 */ /* 0x000ea4000c1e1500 */
[----:B--2---:R-:W-:Y:S01]  /*9860*/  PRMT R0, RZ, 0x5410, R0 ;  /* 0x00005410ff007816 */ /* 0x004fe20000000000 */
[----:B------:R-:W-:Y:S05]  /*9870*/  BRA `(.L_x_194) ;  /* 0x0000065000007947 */ /* 0x000fea0003800000 */
.L_x_201:
        /* <DEDUP_REMOVED lines=11> */
.L_x_208:
        /* <DEDUP_REMOVED lines=20> */
.L_x_210:
[----:B------:R-:W-:Y:S05]  /*9a70*/  BSYNC B0 ;  /* 0x0000000000007941 */ /* 0x000fea0003800000 */
.L_x_209:
[----:B------:R-:W-:Y:S01]  /*9a80*/  LEA R3, R0, 0x3b800000, 0x17 ;  /* 0x3b80000000037811 */ /* 0x000fe200078eb8ff */
[----:B------:R-:W-:-:S05]  /*9a90*/  IMAD.SHL.U32 R0, R2, 0x100000, RZ ;  /* 0x0010000002007824 */ /* 0x000fca00078e00ff */
[----:B------:R-:W-:Y:S01]  /*9aa0*/  LOP3.LUT R0, R3, R0, R4, 0xfe, !PT ;  /* 0x0000000003007212 */ /* 0x000fe200078efe04 */
[----:B------:R-:W-:Y:S05]  /*9ab0*/  BRA `(.L_x_194) ;  /* 0x0000041000007947 */ /* 0x000fea0003800000 */
.L_x_207:
        /* <DEDUP_REMOVED lines=20> */
.L_x_212:
[----:B------:R-:W-:Y:S05]  /*9c00*/  BSYNC B0 ;  /* 0x0000000000007941 */ /* 0x000fea0003800000 */
.L_x_211:
[----:B------:R-:W-:Y:S01]  /*9c10*/  LEA R3, R0, 0x37800000, 0x17 ;  /* 0x3780000000037811 */ /* 0x000fe200078eb8ff */
[----:B------:R-:W-:-:S05]  /*9c20*/  IMAD.SHL.U32 R0, R2, 0x200000, RZ ;  /* 0x0020000002007824 */ /* 0x000fca00078e00ff */
[----:B------:R-:W-:Y:S01]  /*9c30*/  LOP3.LUT R0, R3, R0, R4, 0xfe, !PT ;  /* 0x0000000003007212 */ /* 0x000fe200078efe04 */
[----:B------:R-:W-:Y:S05]  /*9c40*/  BRA `(.L_x_194) ;  /* 0x0000028000007947 */ /* 0x000fea0003800000 */
.L_x_206:
        /* <DEDUP_REMOVED lines=14> */
.L_x_193:
        /* <DEDUP_REMOVED lines=21> */
.L_x_214:
[----:B------:R-:W2:Y:S02]  /*9e80*/  LDG.E.64 R2, [R2.64] ;  /* 0x0000002402027981 */ /* 0x000ea4000c1e1b00 */
[----:B--2---:R0:W1:Y:S01]  /*9e90*/  I2F.U64 R0, R2 ;  /* 0x0000000200007312 */ /* 0x0040620000301000 */
[----:B------:R-:W-:Y:S05]  /*9ea0*/  BRA `(.L_x_194) ;  /* 0x0000002000007947 */ /* 0x000fea0003800000 */
.L_x_213:
[----:B------:R-:W2:Y:S02]  /*9eb0*/  LDG.E R0, [R2.64] ;  /* 0x0000002402007981 */ /* 0x000ea4000c1e1900 */
[----:B--2---:R-:W0:Y:S02]  /*9ec0*/  I2F.U32 R0, R0 ;  /* 0x0000000000007306 */ /* 0x004e240000201000 */
.L_x_194:
[----:B------:R-:W-:Y:S05]  /*9ed0*/  BSYNC B6 ;  /* 0x0000000000067941 */ /* 0x000fea0003800000 */
.L_x_188:
        /* <DEDUP_REMOVED lines=18> */
[----:B0-----:R-:W-:Y:S01]  /*a000*/  STG.E.U8 [R16.64], R3 ;  /* 0x0000000310007986 */ /* 0x001fe2000c101124 */
[----:B------:R-:W-:Y:S05]  /*a010*/  EXIT ;  /* 0x000000000000794d */ /* 0x000fea0003800000 */
.L_x_218:
[----:B------:R-:W0:Y:S02]  /*a020*/  F2I.S64.TRUNC R2, R2 ;  /* 0x0000000200027311 */ /* 0x000e24000020d900 */
[----:B0-----:R-:W-:-:S05]  /*a030*/  IMAD.MOV.U32 R5, RZ, RZ, R2 ;  /* 0x000000ffff057224 */ /* 0x001fca00078e0002 */
[----:B------:R-:W-:Y:S01]  /*a040*/  STG.E.U8 [R16.64], R5 ;  /* 0x0000000510007986 */ /* 0x000fe2000c101124 */
[----:B------:R-:W-:Y:S05]  /*a050*/  EXIT ;  /* 0x000000000000794d */ /* 0x000fea0003800000 */
.L_x_217:
[----:B------:R-:W-:-:S13]  /*a060*/  ISETP.NE.AND P0, PT, R3, 0x2, PT ;  /* 0x000000020300780c */ /* 0x000fda0003f05270 */
[----:B------:R-:W-:Y:S05]  /*a070*/  @!P0 BRA `(.L_x_220) ;  /* 0x000000a000008947 */ /* 0x000fea0003800000 */
[----:B------:R-:W-:-:S13]  /*a080*/  ISETP.NE.AND P0, PT, R3, 0x3, PT ;  /* 0x000000030300780c */ /* 0x000fda0003f05270 */
[----:B------:R-:W-:Y:S05]  /*a090*/  @!P0 BRA `(.L_x_221) ;  /* 0x0000005000008947 */ /* 0x000fea0003800000 */
[----:B------:R-:W-:-:S13]  /*a0a0*/  ISETP.NE.AND P0, PT, R3, 0x4, PT ;  /* 0x000000040300780c */ /* 0x000fda0003f05270 */
[----:B------:R-:W-:Y:S05]  /*a0b0*/  @P0 BRA `(.L_x_219) ;  /* 0x00000b4000000947 */ /* 0x000fea0003800000 */
[----:B------:R-:W0:Y:S02]  /*a0c0*/  F2I.S64.TRUNC R2, R2 ;  /* 0x0000000200027311 */ /* 0x000e24000020d900 */
[----:B0-----:R-:W-:Y:S01]  /*a0d0*/  STG.E.64 [R16.64], R2 ;  /* 0x0000000210007986 */ /* 0x001fe2000c101b24 */
[----:B------:R-:W-:Y:S05]  /*a0e0*/  EXIT ;  /* 0x000000000000794d */ /* 0x000fea0003800000 */
.L_x_221:
[----:B------:R-:W0:Y:S02]  /*a0f0*/  F2I.FTZ.TRUNC.NTZ R3, R2 ;  /* 0x0000000200037305 */ /* 0x000e24000021f100 */
[----:B0-----:R-:W-:Y:S01]  /*a100*/  STG.E [R16.64], R3 ;  /* 0x0000000310007986 */ /* 0x001fe2000c101924 */
[----:B------:R-:W-:Y:S05]  /*a110*/  EXIT ;  /* 0x000000000000794d */ /* 0x000fea0003800000 */
.L_x_220:
[----:B------:R-:W0:Y:S02]  /*a120*/  F2I.FTZ.TRUNC.NTZ R3, R2 ;  /* 0x0000000200037305 */ /* 0x000e24000021f100 */
[----:B0-----:R-:W-:Y:S01]  /*a130*/  STG.E.U16 [R16.64], R3 ;  /* 0x0000000310007986 */ /* 0x001fe2000c101524 */
[----:B------:R-:W-:Y:S05]  /*a140*/  EXIT ;  /* 0x000000000000794d */ /* 0x000fea0003800000 */
.L_x_216:
[----:B------:R-:W-:-:S13]  /*a150*/  ISETP.GT.AND P0, PT, R3, 0x6, PT ;  /* 0x000000060300780c */ /* 0x000fda0003f04270 */
[----:B------:R-:W-:Y:S05]  /*a160*/  @P0 BRA `(.L_x_222) ;  /* 0x0000009000000947 */ /* 0x000fea0003800000 */
[----:B------:R-:W-:-:S13]  /*a170*/  ISETP.NE.AND P0, PT, R3, 0x5, PT ;  /* 0x000000050300780c */ /* 0x000fda0003f05270 */
[----:B------:R-:W-:Y:S05]  /*a180*/  @!P0 BRA `(.L_x_223) ;  /* 0x0000004000008947 */ /* 0x000fea0003800000 */
[----:B------:R-:W-:-:S13]  /*a190*/  ISETP.NE.AND P0, PT, R3, 0x6, PT ;  /* 0x000000060300780c */ /* 0x000fda0003f05270 */
[----:B------:R-:W-:Y:S05]  /*a1a0*/  @P0 BRA `(.L_x_219) ;  /* 0x00000a5000000947 */ /* 0x000fea0003800000 */
[----:B------:R-:W-:Y:S01]  /*a1b0*/  STG.E [R16.64], R2 ;  /* 0x0000000210007986 */ /* 0x000fe2000c101924 */
[----:B------:R-:W-:Y:S05]  /*a1c0*/  EXIT ;  /* 0x000000000000794d */ /* 0x000fea0003800000 */
.L_x_223:
[----:B------:R-:W-:-:S05]  /*a1d0*/  F2FP.PACK_AB R2, RZ, R2 ;  /* 0x00000002ff02723e */ /* 0x000fca00000000ff */
[----:B------:R-:W-:Y:S01]  /*a1e0*/  STG.E.U16 [R16.64], R2 ;  /* 0x0000000210007986 */ /* 0x000fe2000c101524 */
[----:B------:R-:W-:Y:S05]  /*a1f0*/  EXIT ;  /* 0x000000000000794d */ /* 0x000fea0003800000 */
.L_x_222:
[----:B------:R-:W-:-:S13]  /*a200*/  ISETP.NE.AND P0, PT, R3, 0x7, PT ;  /* 0x000000070300780c */ /* 0x000fda0003f05270 */
[----:B------:R-:W-:Y:S05]  /*a210*/  @!P0 BRA `(.L_x_224) ;  /* 0x000000b000008947 */ /* 0x000fea0003800000 */
[----:B------:R-:W-:-:S13]  /*a220*/  ISETP.NE.AND P0, PT, R3, 0x8, PT ;  /* 0x000000080300780c */ /* 0x000fda0003f05270 */
[----:B------:R-:W-:Y:S05]  /*a230*/  @!P0 BRA `(.L_x_225) ;  /* 0x0000005000008947 */ /* 0x000fea0003800000 */
[----:B------:R-:W-:-:S13]  /*a240*/  ISETP.NE.AND P0, PT, R3, 0x9, PT ;  /* 0x000000090300780c */ /* 0x000fda0003f05270 */
[----:B------:R-:W-:Y:S05]  /*a250*/  @P0 BRA `(.L_x_219) ;  /* 0x000009a000000947 */ /* 0x000fea0003800000 */
[----:B------:R-:W-:-:S05]  /*a260*/  IMAD.MOV.U32 R3, RZ, RZ, RZ ;  /* 0x000000ffff037224 */ /* 0x000fca00078e00ff */
[----:B------:R-:W-:Y:S01]  /*a270*/  STG.E.64 [R16.64], R2 ;  /* 0x0000000210007986 */ /* 0x000fe2000c101b24 */
[----:B------:R-:W-:Y:S05]  /*a280*/  EXIT ;  /* 0x000000000000794d */ /* 0x000fea0003800000 */
.L_x_225:
[----:B------:R-:W-:-:S04]  /*a290*/  F2FP.PACK_AB R3, RZ, R2 ;  /* 0x00000002ff03723e */ /* 0x000fc800000000ff */
[----:B------:R-:W-:-:S05]  /*a2a0*/  PRMT R3, R3, 0x5410, RZ ;  /* 0x0000541003037816 */ /* 0x000fca00000000ff */
[----:B------:R-:W-:Y:S01]  /*a2b0*/  STG.E [R16.64], R3 ;  /* 0x0000000310007986 */ /* 0x000fe2000c101924 */
[----:B------:R-:W-:Y:S05]  /*a2c0*/  EXIT ;  /* 0x000000000000794d */ /* 0x000fea0003800000 */
.L_x_224:
[----:B------:R-:W-:-:S06]  /*a2d0*/  FMUL.FTZ R2, R2, 1 ;  /* 0x3f80000002027820 */ /* 0x000fcc0000410000 */
[----:B------:R-:W0:Y:S02]  /*a2e0*/  F2F.F64.F32 R2, R2 ;  /* 0x0000000200027310 */ /* 0x000e240000201800 */
[----:B0-----:R-:W-:Y:S01]  /*a2f0*/  STG.E.64 [R16.64], R2 ;  /* 0x0000000210007986 */ /* 0x001fe2000c101b24 */
[----:B------:R-:W-:Y:S05]  /*a300*/  EXIT ;  /* 0x000000000000794d */ /* 0x000fea0003800000 */
.L_x_215:
        /* <DEDUP_REMOVED lines=10> */
[----:B------:R-:W-:Y:S01]  /*a3b0*/  STG.E.U8 [R16.64], R3 ;  /* 0x0000000310007986 */ /* 0x000fe2000c101124 */
[----:B------:R-:W-:Y:S05]  /*a3c0*/  EXIT ;  /* 0x000000000000794d */ /* 0x000fea0003800000 */
.L_x_228:
[----:B------:R-:W-:Y:S01]  /*a3d0*/  FMUL.FTZ R4, R2, 1 ;  /* 0x3f80000002047820 */ /* 0x000fe20000410000 */
[----:B------:R-:W-:-:S05]  /*a3e0*/  CS2R R6, SRZ ;  /* 0x0000000000067805 */ /* 0x000fca000001ff00 */
[----:B------:R-:W0:Y:S02]  /*a3f0*/  F2F.F64.F32 R4, R4 ;  /* 0x0000000400047310 */ /* 0x000e240000201800 */
[----:B0-----:R-:W-:Y:S01]  /*a400*/  STG.E.128 [R16.64], R4 ;  /* 0x0000000410007986 */ /* 0x001fe2000c101d24 */
[----:B------:R-:W-:Y:S05]  /*a410*/  EXIT ;  /* 0x000000000000794d */ /* 0x000fea0003800000 */
.L_x_227:
        /* <DEDUP_REMOVED lines=20> */
.L_x_232:
[----:B------:R-:W-:Y:S05]  /*a560*/  BSYNC B0 ;  /* 0x0000000000007941 */ /* 0x000fea0003800000 */
.L_x_231:
[----:B------:R-:W-:-:S05]  /*a570*/  LOP3.LUT R5, R0, R5, RZ, 0xfc, !PT ;  /* 0x0000000500057212 */ /* 0x000fca00078efcff */
[----:B------:R-:W-:Y:S01]  /*a580*/  STG.E.U8 [R16.64], R5 ;  /* 0x0000000510007986 */ /* 0x000fe2000c101124 */
[----:B------:R-:W-:Y:S05]  /*a590*/  EXIT ;  /* 0x000000000000794d */ /* 0x000fea0003800000 */
.L_x_230:
        /* <DEDUP_REMOVED lines=12> */
.L_x_234:
[----:B------:R-:W-:Y:S01]  /*a660*/  IMAD.MOV.U32 R0, RZ, RZ, 0x7f ;  /* 0x0000007fff007424 */ /* 0x000fe200078e00ff */
[----:B------:R-:W-:-:S04]  /*a670*/  ISETP.GT.U32.AND P0, PT, R4, 0x7f800000, PT ;  /* 0x7f8000000400780c */ /* 0x000fc80003f04070 */
[----:B------:R-:W-:-:S04]  /*a680*/  SEL R0, R0, 0x7c, P0 ;  /* 0x0000007c00007807 */ /* 0x000fc80000000000 */
.L_x_235:
[----:B------:R-:W-:Y:S05]  /*a690*/  BSYNC B0 ;  /* 0x0000000000007941 */ /* 0x000fea0003800000 */
.L_x_233:
[----:B------:R-:W-:-:S04]  /*a6a0*/  LOP3.LUT R2, R2, 0x80000000, RZ, 0xc0, !PT ;  /* 0x8000000002027812 */ /* 0x000fc800078ec0ff */
[----:B------:R-:W-:-:S04]  /*a6b0*/  SHF.R.U32.HI R3, RZ, 0x18, R2 ;  /* 0x00000018ff037819 */ /* 0x000fc80000011602 */
[----:B------:R-:W-:-:S05]  /*a6c0*/  LOP3.LUT R3, R0, R3, RZ, 0xfc, !PT ;  /* 0x0000000300037212 */ /* 0x000fca00078efcff */
[----:B------:R-:W-:Y:S01]  /*a6d0*/  STG.E.U8 [R16.64], R3 ;  /* 0x0000000310007986 */ /* 0x000fe2000c101124 */
[----:B------:R-:W-:Y:S05]  /*a6e0*/  EXIT ;  /* 0x000000000000794d */ /* 0x000fea0003800000 */
.L_x_229:
[----:B------:R-:W-:-:S05]  /*a6f0*/  F2FP.BF16.PACK_AB R2, RZ, R2 ;  /* 0x00000002ff02723e */ /* 0x000fca00000010ff */
[----:B------:R-:W-:Y:S01]  /*a700*/  STG.E.U16 [R16.64], R2 ;  /* 0x0000000210007986 */ /* 0x000fe2000c101524 */
[----:B------:R-:W-:Y:S05]  /*a710*/  EXIT ;  /* 0x000000000000794d */ /* 0x000fea0003800000 */
.L_x_226:
        /* <DEDUP_REMOVED lines=9> */
[----:B0-----:R-:W-:Y:S01]  /*a7b0*/  STG.E.U16 [R16.64], R3 ;  /* 0x0000000310007986 */ /* 0x001fe2000c101524 */
[----:B------:R-:W-:Y:S05]  /*a7c0*/  EXIT ;  /* 0x000000000000794d */ /* 0x000fea0003800000 */
.L_x_238:
        /* <DEDUP_REMOVED lines=16> */
.L_x_241:
[----:B------:R-:W-:-:S04]  /*a8d0*/  LOP3.LUT R2, R2, 0x80000000, RZ, 0xc0, !PT ;  /* 0x8000000002027812 */ /* 0x000fc800078ec0ff */
[----:B------:R-:W-:-:S04]  /*a8e0*/  SHF.R.U32.HI R3, RZ, 0x18, R2 ;  /* 0x00000018ff037819 */ /* 0x000fc80000011602 */
[----:B------:R-:W-:-:S04]  /*a8f0*/  LOP3.LUT R0, R0, R3, RZ, 0xfc, !PT ;  /* 0x0000000300007212 */ /* 0x000fc800078efcff */
[----:B------:R-:W-:Y:S02]  /*a900*/  PRMT R8, R0, 0x7610, R8 ;  /* 0x0000761000087816 */ /* 0x000fe40000000008 */
.L_x_240:
[----:B------:R-:W-:Y:S05]  /*a910*/  BSYNC B0 ;  /* 0x0000000000007941 */ /* 0x000fea0003800000 */
.L_x_239:
[----:B------:R-:W-:Y:S01]  /*a920*/  STG.E.U8 [R16.64], R8 ;  /* 0x0000000810007986 */ /* 0x000fe2000c101124 */
[----:B------:R-:W-:Y:S05]  /*a930*/  EXIT ;  /* 0x000000000000794d */ /* 0x000fea0003800000 */
.L_x_237:
        /* <DEDUP_REMOVED lines=16> */
.L_x_244:
[----:B------:R-:W-:-:S04]  /*aa40*/  LOP3.LUT R2, R2, 0x80000000, RZ, 0xc0, !PT ;  /* 0x8000000002027812 */ /* 0x000fc800078ec0ff */
[----:B------:R-:W-:-:S04]  /*aa50*/  SHF.R.U32.HI R3, RZ, 0x18, R2 ;  /* 0x00000018ff037819 */ /* 0x000fc80000011602 */
[----:B------:R-:W-:-:S04]  /*aa60*/  LOP3.LUT R0, R0, R3, RZ, 0xfc, !PT ;  /* 0x0000000300007212 */ /* 0x000fc800078efcff */
[----:B------:R-:W-:Y:S02]  /*aa70*/  PRMT R8, R0, 0x7610, R8 ;  /* 0x0000761000087816 */ /* 0x000fe40000000008 */
.L_x_243:
[----:B------:R-:W-:Y:S05]  /*aa80*/  BSYNC B0 ;  /* 0x0000000000007941 */ /* 0x000fea0003800000 */
.L_x_242:
[----:B------:R-:W-:Y:S01]  /*aa90*/  STG.E.U8 [R16.64], R8 ;  /* 0x0000000810007986 */ /* 0x000fe2000c101124 */
[----:B------:R-:W-:Y:S05]  /*aaa0*/  EXIT ;  /* 0x000000000000794d */ /* 0x000fea0003800000 */
.L_x_236:
        /* <DEDUP_REMOVED lines=19> */
[----:B------:R-:W-:Y:S01]  /*abe0*/  STG.E.U8 [R16.64], R3 ;  /* 0x0000000310007986 */ /* 0x000fe2000c101124 */
[----:B------:R-:W-:Y:S05]  /*abf0*/  EXIT ;  /* 0x000000000000794d */ /* 0x000fea0003800000 */
.L_x_219:
        /* <DEDUP_REMOVED lines=19> */
[----:B------:R-:W-:Y:S05]  /*ad30*/  EXIT ;  /* 0x000000000000794d */ /* 0x000fea0003800000 */
.L_x_246:
[----:B------:R-:W0:Y:S02]  /*ad40*/  F2I.U64.TRUNC R2, R2 ;  /* 0x0000000200027311 */ /* 0x000e24000020d800 */
[----:B0-----:R-:W-:Y:S01]  /*ad50*/  STG.E.64 [R16.64], R2 ;  /* 0x0000000210007986 */ /* 0x001fe2000c101b24 */
[----:B------:R-:W-:Y:S05]  /*ad60*/  EXIT ;  /* 0x000000000000794d */ /* 0x000fea0003800000 */
.L_x_245:
[----:B------:R-:W0:Y:S02]  /*ad70*/  F2I.FTZ.U32.TRUNC.NTZ R3, R2 ;  /* 0x0000000200037305 */ /* 0x000e24000021f000 */
[----:B0-----:R-:W-:Y:S01]  /*ad80*/  STG.E [R16.64], R3 ;  /* 0x0000000310007986 */ /* 0x001fe2000c101924 */
[----:B------:R-:W-:Y:S05]  /*ad90*/  EXIT ;  /* 0x000000000000794d */ /* 0x000fea0003800000 */
.L_x_247:
[----:B------:R-:W-:-:S00]  /*ada0*/  BRA `(.L_x_247) ;  /* 0xfffffff000007947 */ /* 0x000fc0000383ffff */
[----:B------:R-:W-:-:S00]  /*adb0*/  NOP ;  /* 0x0000000000007918 */ /* 0x000fc00000000000 */
        /* <DEDUP_REMOVED lines=12> */
.L_x_1351:


//--------------------- .text._ZN2at6native27unrolled_elementwise_kernelIZZZNS0_53_GLOBAL__N__52d73765_15_RenormKernel_cu_1520ed90_310624renorm_scale_factor_implERNS_18TensorIteratorBaseEdENKUlvE_clEvENKUlvE0_clEvEUlfE_St5arrayIPcLm2EELi4E23TrivialOffsetCalculatorILi1EjESC_NS0_6memory12LoadWithCastILi1EEENSD_13StoreWithCastILi1EEEEEviT_T0_T2_T3_T4_T5_ --------------------------
	.section	.text._ZN2at6native27unrolled_elementwise_kernelIZZZNS0_53_GLOBAL__N__52d73765_15_RenormKernel_cu_1520ed90_310624renorm_scale_factor_implERNS_18TensorIteratorBaseEdENKUlvE_clEvENKUlvE0_clEvEUlfE_St5arrayIPcLm2EELi4E23TrivialOffsetCalculatorILi1EjESC_NS0_6memory12LoadWithCastILi1EEENSD_13StoreWithCastILi1EEEEEviT_T0_T2_T3_T4_T5_,"ax",@progbits
	.sectioninfo	@"SHI_REGISTERS=28"
	.align	128
        .global         _ZN2at6native27unrolled_elementwise_kernelIZZZNS0_53_GLOBAL__N__52d73765_15_RenormKernel_cu_1520ed90_310624renorm_scale_factor_implERNS_18TensorIteratorBaseEdENKUlvE_clEvENKUlvE0_clEvEUlfE_St5arrayIPcLm2EELi4E23TrivialOffsetCalculatorILi1EjESC_NS0_6memory12LoadWithCastILi1EEENSD_13StoreWithCastILi1EEEEEviT_T0_T2_T3_T4_T5_
        .type           _ZN2at6native27unrolled_elementwise_kernelIZZZNS0_53_GLOBAL__N__52d73765_15_RenormKernel_cu_1520ed90_310624renorm_scale_factor_implERNS_18TensorIteratorBaseEdENKUlvE_clEvENKUlvE0_clEvEUlfE_St5arrayIPcLm2EELi4E23TrivialOffsetCalculatorILi1EjESC_NS0_6memory12LoadWithCastILi1EEENSD_13StoreWithCastILi1EEEEEviT_T0_T2_T3_T4_T5_,@function
        .size           _ZN2at6native27unrolled_elementwise_kernelIZZZNS0_53_GLOBAL__N__52d73765_15_RenormKernel_cu_1520ed90_310624renorm_scale_factor_implERNS_18TensorIteratorBaseEdENKUlvE_clEvENKUlvE0_clEvEUlfE_St5arrayIPcLm2EELi4E23TrivialOffsetCalculatorILi1EjESC_NS0_6memory12LoadWithCastILi1EEENSD_13StoreWithCastILi1EEEEEviT_T0_T2_T3_T4_T5_,(.L_x_1352 - _ZN2at6native27unrolled_elementwise_kernelIZZZNS0_53_GLOBAL__N__52d73765_15_RenormKernel_cu_1520ed90_310624renorm_scale_factor_implERNS_18TensorIteratorBaseEdENKUlvE_clEvENKUlvE0_clEvEUlfE_St5arrayIPcLm2EELi4E23TrivialOffsetCalculatorILi1EjESC_NS0_6memory12LoadWithCastILi1EEENSD_13StoreWithCastILi1EEEEEviT_T0_T2_T3_T4_T5_)
        .other          _ZN2at6native27unrolled_elementwise_kernelIZZZNS0_53_GLOBAL__N__52d73765_15_RenormKernel_cu_1520ed90_310624renorm_scale_factor_implERNS_18TensorIteratorBaseEdENKUlvE_clEvENKUlvE0_clEvEUlfE_St5arrayIPcLm2EELi4E23TrivialOffsetCalculatorILi1EjESC_NS0_6memory12LoadWithCastILi1EEENSD_13StoreWithCastILi1EEEEEviT_T0_T2_T3_T4_T5_,@"STO_CUDA_ENTRY STV_DEFAULT"
_ZN2at6native27unrolled_elementwise_kernelIZZZNS0_53_GLOBAL__N__52d73765_15_RenormKernel_cu_1520ed90_310624renorm_scale_factor_implERNS_18TensorIteratorBaseEdENKUlvE_clEvENKUlvE0_clEvEUlfE_St5arrayIPcLm2EELi4E23TrivialOffsetCalculatorILi1EjESC_NS0_6memory12LoadWithCastILi1EEENSD_13StoreWithCastILi1EEEEEviT_T0_T2_T3_T4_T5_:
.text._ZN2at6native27unrolled_elementwise_kernelIZZZNS0_53_GLOBAL__N__52d73765_15_RenormKernel_cu_1520ed90_310624renorm_scale_factor_implERNS_18TensorIteratorBaseEdENKUlvE_clEvENKUlvE0_clEvEUlfE_St5arrayIPcLm2EELi4E23TrivialOffsetCalculatorILi1EjESC_NS0_6memory12LoadWithCastILi1EEENSD_13StoreWithCastILi1EEEEEviT_T0_T2_T3_T4_T5_:
[----:B------:R-:W-:Y:S02]  /*0000*/  IMAD.MOV.U32 R1, RZ, RZ, c[0x0][0x28] ;  /* 0x00000a00ff017624 */ /* 0x000fe400078e00ff */
[----:B------:R-:W0:Y:S01]  /*0010*/  S2R R2, SR_CTAID.X ;  /* 0x0000000000027919 */ /* 0x000e220000002500 */
[----:B------:R-:W-:Y:S01]  /*0020*/  IMAD.MOV.U32 R3, RZ, RZ, -0x200 ;  /* 0xfffffe00ff037424 */ /* 0x000fe200078e00ff */
[----:B------:R-:W1:Y:S01]  /*0030*/  LDC.U8 R17, c[0x0][0x18c] ;  /* 0x00006300ff117b82 */ /* 0x000e620000000000 */
[----:B------:R-:W-:Y:S01]  /*0040*/  ULDC.64 UR36, c[0x0][0x118] ;  /* 0x0000460000247ab9 */ /* 0x000fe20000000a00 */
[----:B------:R-:W2:Y:S01]  /*0050*/  S2R R23, SR_TID.X ;  /* 0x0000000000177919 */ /* 0x000ea20000002100 */
[----:B------:R-:W-:Y:S01]  /*0060*/  BSSY B7, `(.L_x_248) ;  /* 0x00000ea000077945 */ /* 0x000fe20003800000 */
[----:B------:R-:W-:Y:S02]  /*0070*/  IMAD.MOV.U32 R22, RZ, RZ, RZ ;  /* 0x000000ffff167224 */ /* 0x000fe400078e00ff */
[----:B------:R-:W-:Y:S02]  /*0080*/  IMAD.MOV.U32 R24, RZ, RZ, RZ ;  /* 0x000000ffff187224 */ /* 0x000fe400078e00ff */
[----:B0-----:R-:W-:-:S05]  /*0090*/  IMAD R16, R2, R3, c[0x0][0x160] ;  /* 0x0000580002107624 */ /* 0x001fca00078e0203 */
[----:B--2---:R-:W-:-:S13]  /*00a0*/  ISETP.GE.AND P0, PT, R23, R16, PT ;  /* 0x000000101700720c */ /* 0x004fda0003f06270 */
[----:B------:R-:W-:Y:S05]  /*00b0*/  @P0 BRA `(.L_x_249) ;  /* 0x00000e4000000947 */ /* 0x000fea0003800000 */
[----:B-1----:R-:W-:Y:S01]  /*00c0*/  PRMT R0, R17, 0x9910, RZ ;  /* 0x0000991011007816 */ /* 0x002fe200000000ff */
[----:B------:R-:W-:Y:S01]  /*00d0*/  IMAD R23, R2, 0x200, R23 ;  /* 0x0000020002177824 */ /* 0x000fe200078e0217 */
[----:B------:R-:W-:Y:S02]  /*00e0*/  BSSY B6, `(.L_x_250) ;  /* 0x00000df000067945 */ /* 0x000fe40003800000 */
[----:B------:R-:W-:Y:S01]  /*00f0*/  ISETP.GT.AND P0, PT, R0, 0x9, PT ;  /* 0x000000090000780c */ /* 0x000fe20003f04270 */
[----:B------:R-:W-:-:S05]  /*0100*/  IMAD R23, R23, c[0x0][0x190], RZ ;  /* 0x0000640017177a24 */ /* 0x000fca00078e02ff */
[----:B------:R-:W-:-:S05]  /*0110*/  IADD3 R4, P1, R23, c[0x0][0x180], RZ ;  /* 0x0000600017047a10 */ /* 0x000fca0007f3e0ff */
[----:B------:R-:W-:Y:S02]  /*0120*/  IMAD.X R5, RZ, RZ, c[0x0][0x184], P1 ;  /* 0x00006100ff057624 */ /* 0x000fe400008e06ff */
        /* <DEDUP_REMOVED lines=10> */
[----:B--2---:R0:W1:Y:S01]  /*01d0*/  I2F.S16 R24, R4 ;  /* 0x0000000400187306 */ /* 0x0040620000101400 */
[----:B------:R-:W-:Y:S05]  /*01e0*/  BRA `(.L_x_256) ;  /* 0x00000ce000007947 */ /* 0x000fea0003800000 */
.L_x_254:
[----:B------:R-:W2:Y:S02]  /*01f0*/  LDG.E.U8 R4, [R4.64] ;  /* 0x0000002404047981 */ /* 0x000ea4000c1e1100 */
[----:B--2---:R0:W1:Y:S01]  /*0200*/  I2F.U16 R24, R4 ;  /* 0x0000000400187306 */ /* 0x0040620000101000 */
[----:B------:R-:W-:Y:S05]  /*0210*/  BRA `(.L_x_256) ;  /* 0x00000cb000007947 */ /* 0x000fea0003800000 */
.L_x_253:
        /* <DEDUP_REMOVED lines=9> */
.L_x_258:
[----:B------:R-:W2:Y:S02]  /*02b0*/  LDG.E R4, [R4.64] ;  /* 0x0000002404047981 */ /* 0x000ea4000c1e1900 */
[----:B--2---:R0:W1:Y:S01]  /*02c0*/  I2F R24, R4 ;  /* 0x0000000400187306 */ /* 0x0040620000201400 */
[----:B------:R-:W-:Y:S05]  /*02d0*/  BRA `(.L_x_256) ;  /* 0x00000bf000007947 */ /* 0x000fea0003800000 */
.L_x_257:
[----:B------:R-:W2:Y:S02]  /*02e0*/  LDG.E.U16 R4, [R4.64] ;  /* 0x0000002404047981 */ /* 0x000ea4000c1e1500 */
[----:B--2---:R0:W1:Y:S01]  /*02f0*/  I2F.S16 R24, R4 ;  /* 0x0000000400187306 */ /* 0x0040620000101400 */
[----:B------:R-:W-:Y:S05]  /*0300*/  BRA `(.L_x_256) ;  /* 0x00000bc000007947 */ /* 0x000fea0003800000 */
.L_x_252:
        /* <DEDUP_REMOVED lines=8> */
.L_x_260:
[----:B------:R-:W2:Y:S02]  /*0390*/  LDG.E.U16 R4, [R4.64] ;  /* 0x0000002404047981 */ /* 0x000ea4000c1e1500 */
[----:B--2---:R-:W-:Y:S01]  /*03a0*/  HADD2.F32 R24, -RZ, R4.H0_H0 ;  /* 0x20000004ff187230 */ /* 0x004fe20000004100 */
[----:B------:R-:W-:Y:S05]  /*03b0*/  BRA `(.L_x_256) ;  /* 0x00000b1000007947 */ /* 0x000fea0003800000 */
.L_x_259:
        /* <DEDUP_REMOVED lines=8> */
.L_x_262:
[----:B------:R-:W2:Y:S02]  /*0440*/  LDG.E.U16 R4, [R4.64] ;  /* 0x0000002404047981 */ /* 0x000ea4000c1e1500 */
[----:B--2---:R-:W-:Y:S01]  /*0450*/  HADD2.F32 R24, -RZ, R4.H0_H0 ;  /* 0x20000004ff187230 */ /* 0x004fe20000004100 */
[----:B------:R-:W-:Y:S05]  /*0460*/  BRA `(.L_x_256) ;  /* 0x00000a6000007947 */ /* 0x000fea0003800000 */
.L_x_261:
[----:B------:R-:W2:Y:S02]  /*0470*/  LDG.E.64 R4, [R4.64] ;  /* 0x0000002404047981 */ /* 0x000ea4000c1e1b00 */
[----:B--2---:R-:W0:Y:S01]  /*0480*/  F2F.F32.F64 R24, R4 ;  /* 0x0000000400187310 */ /* 0x004e220000301000 */
[----:B------:R-:W0:-:S14]  /*0490*/  DSETP.GEU.AND P0, PT, |R4|, c[0x2][0x0], PT ;  /* 0x008000000400762a */ /* 0x000e1c0003f0e200 */
[----:B0-----:R-:W-:Y:S01]  /*04a0*/  @!P0 FMUL R24, R24, 1.175494350822287508e-38 ;  /* 0x0080000018188820 */ /* 0x001fe20000400000 */
[----:B------:R-:W-:Y:S05]  /*04b0*/  BRA `(.L_x_256) ;  /* 0x00000a1000007947 */ /* 0x000fea0003800000 */
.L_x_251:
        /* <DEDUP_REMOVED lines=12> */
.L_x_265:
[----:B------:R-:W2:Y:S02]  /*0580*/  LDG.E.64 R4, [R4.64] ;  /* 0x0000002404047981 */ /* 0x000ea4000c1e1b00 */
[----:B--2---:R-:W0:Y:S01]  /*0590*/  F2F.F32.F64 R24, R4 ;  /* 0x0000000400187310 */ /* 0x004e220000301000 */
[----:B------:R-:W0:-:S14]  /*05a0*/  DSETP.GEU.AND P0, PT, |R4|, c[0x2][0x0], PT ;  /* 0x008000000400762a */ /* 0x000e1c0003f0e200 */
[----:B0-----:R-:W-:Y:S01]  /*05b0*/  @!P0 FMUL R24, R24, 1.175494350822287508e-38 ;  /* 0x0080000018188820 */ /* 0x001fe20000400000 */
[----:B------:R-:W-:Y:S05]  /*05c0*/  BRA `(.L_x_256) ;  /* 0x0000090000007947 */ /* 0x000fea0003800000 */
.L_x_264:
        /* <DEDUP_REMOVED lines=11> */
[----:B------:R-:W-:-:S04]  /*0680*/  IADD3 R6, R0, 0x1000000, RZ ;  /* 0x0100000000067810 */ /* 0x000fc80007ffe0ff */
[----:B------:R-:W-:Y:S02]  /*0690*/  SHF.R.S32.HI R6, RZ, 0x8, R6 ;  /* 0x00000008ff067819 */ /* 0x000fe40000011406 */
[----:B0-----:R-:W-:-:S04]  /*06a0*/  IADD3 R3, -R3, 0x1f, RZ ;  /* 0x0000001f03037810 */ /* 0x001fc80007ffe1ff */
[C---:B------:R-:W-:Y:S02]  /*06b0*/  ISETP.GT.U32.AND P0, PT, R3.reuse, 0x4, PT ;  /* 0x000000040300780c */ /* 0x040fe40003f04070 */
[----:B------:R-:W-:-:S04]  /*06c0*/  IADD3 R3, R3, -0x4, RZ ;  /* 0xfffffffc03037810 */ /* 0x000fc80007ffe0ff */
[----:B------:R-:W-:-:S04]  /*06d0*/  SEL R3, R3, RZ, P0 ;  /* 0x000000ff03037207 */ /* 0x000fc80000000000 */
[C---:B------:R-:W-:Y:S01]  /*06e0*/  SHF.L.U32 R4, R0.reuse, R3, RZ ;  /* 0x0000000300047219 */ /* 0x040fe200000006ff */
[----:B------:R-:W-:Y:S01]  /*06f0*/  IMAD R7, R3, R8, 0x3c000000 ;  /* 0x3c00000003077424 */ /* 0x000fe200078e0208 */
[----:B------:R-:W-:-:S04]  /*0700*/  IADD3 R3, R0, -0x1, RZ ;  /* 0xffffffff00037810 */ /* 0x000fc80007ffe0ff */
[----:B------:R-:W-:Y:S02]  /*0710*/  LEA.HI R7, R4, R7, RZ, 0x1c ;  /* 0x0000000704077211 */ /* 0x000fe400078fe0ff */
[----:B------:R-:W-:Y:S02]  /*0720*/  SHF.R.S32.HI R3, RZ, 0x1f, R3 ;  /* 0x0000001fff037819 */ /* 0x000fe40000011403 */
[----:B------:R-:W-:-:S04]  /*0730*/  LOP3.LUT R6, R7, 0x7f800000, R6, 0xf8, !PT ;  /* 0x7f80000007067812 */ /* 0x000fc800078ef806 */
[----:B------:R-:W-:-:S04]  /*0740*/  LOP3.LUT R3, R6, R3, RZ, 0x30, !PT ;  /* 0x0000000306037212 */ /* 0x000fc800078e30ff */
[----:B------:R-:W-:Y:S01]  /*0750*/  LOP3.LUT R24, R3, 0x80000000, R24, 0xf8, !PT ;  /* 0x8000000003187812 */ /* 0x000fe200078ef818 */
[----:B------:R-:W-:Y:S05]  /*0760*/  BRA `(.L_x_256) ;  /* 0x0000076000007947 */ /* 0x000fea0003800000 */
.L_x_267:
[----:B------:R-:W2:Y:S02]  /*0770*/  LDG.E.U8 R4, [R4.64] ;  /* 0x0000002404047981 */ /* 0x000ea4000c1e1100 */
[----:B--2---:R-:W-:-:S05]  /*0780*/  IMAD.SHL.U32 R0, R4, 0x2000000, RZ ;  /* 0x0200000004007824 */ /* 0x004fca00078e00ff */
[----:B------:R-:W-:-:S13]  /*0790*/  ISETP.GE.U32.AND P0, PT, R0, 0x8000000, PT ;  /* 0x080000000000780c */ /* 0x000fda0003f06070 */
[C---:B------:R-:W-:Y:S02]  /*07a0*/  @P0 IMAD.SHL.U32 R3, R4.reuse, 0x200000, RZ ;  /* 0x0020000004030824 */ /* 0x040fe400078e00ff */
[----:B------:R-:W-:-:S03]  /*07b0*/  @!P0 IMAD.SHL.U32 R0, R4, 0x100, RZ ;  /* 0x0000010004008824 */ /* 0x000fc600078e00ff */
[----:B------:R-:W-:Y:S02]  /*07c0*/  @P0 LOP3.LUT R3, R3, 0xfe00000, RZ, 0xc0, !PT ;  /* 0x0fe0000003030812 */ /* 0x000fe400078ec0ff */
[----:B------:R-:W-:Y:S02]  /*07d0*/  @!P0 LOP3.LUT R0, R0, 0x7f00, RZ, 0xc0, !PT ;  /* 0x00007f0000008812 */ /* 0x000fe400078ec0ff */
[----:B------:R-:W-:Y:S02]  /*07e0*/  @P0 LOP3.LUT R3, R3, 0x70000000, RZ, 0xfc, !PT ;  /* 0x7000000003030812 */ /* 0x000fe400078efcff */
[----:B------:R-:W-:-:S03]  /*07f0*/  @!P0 LOP3.LUT R0, R0, 0x3f000000, RZ, 0xfc, !PT ;  /* 0x3f00000000008812 */ /* 0x000fc600078efcff */
[----:B------:R-:W-:Y:S02]  /*0800*/  @P0 FMUL.FTZ R24, R3, 1.9259299443872358531e-34 ;  /* 0x0780000003180820 */ /* 0x000fe40000410000 */
[----:B------:R-:W-:Y:S02]  /*0810*/  @!P0 FADD.FTZ R24, R0, -0.5 ;  /* 0xbf00000000188421 */ /* 0x000fe40000010000 */
[----:B------:R-:W-:-:S05]  /*0820*/  IMAD.SHL.U32 R3, R4, 0x1000000, RZ ;  /* 0x0100000004037824 */ /* 0x000fca00078e00ff */
[----:B------:R-:W-:Y:S01]  /*0830*/  LOP3.LUT R24, R24, 0x80000000, R3, 0xf8, !PT ;  /* 0x8000000018187812 */ /* 0x000fe200078ef803 */
[----:B------:R-:W-:Y:S05]  /*0840*/  BRA `(.L_x_256) ;  /* 0x0000068000007947 */ /* 0x000fea0003800000 */
.L_x_266:
[----:B------:R-:W2:Y:S02]  /*0850*/  LDG.E.U16 R4, [R4.64] ;  /* 0x0000002404047981 */ /* 0x000ea4000c1e1500 */
[----:B--2---:R-:W-:Y:S01]  /*0860*/  PRMT R24, RZ, 0x5410, R4 ;  /* 0x00005410ff187816 */ /* 0x004fe20000000004 */
[----:B------:R-:W-:Y:S05]  /*0870*/  BRA `(.L_x_256) ;  /* 0x0000065000007947 */ /* 0x000fea0003800000 */
.L_x_263:
        /* <DEDUP_REMOVED lines=9> */
[----:B--2---:R0:W1:Y:S01]  /*0910*/  I2F.U16 R24, R4 ;  /* 0x0000000400187306 */ /* 0x0040620000101000 */
[----:B------:R-:W-:Y:S05]  /*0920*/  BRA `(.L_x_256) ;  /* 0x000005a000007947 */ /* 0x000fea0003800000 */
.L_x_270:
        /* <DEDUP_REMOVED lines=20> */
.L_x_272:
[----:B------:R-:W-:Y:S05]  /*0a70*/  BSYNC B0 ;  /* 0x0000000000007941 */ /* 0x000fea0003800000 */
.L_x_271:
[----:B------:R-:W-:Y:S01]  /*0a80*/  IMAD.SHL.U32 R3, R3, 0x100000, RZ ;  /* 0x0010000003037824 */ /* 0x000fe200078e00ff */
[----:B------:R-:W-:-:S04]  /*0a90*/  LEA R5, R0, 0x3b800000, 0x17 ;  /* 0x3b80000000057811 */ /* 0x000fc800078eb8ff */
[----:B------:R-:W-:Y:S01]  /*0aa0*/  LOP3.LUT R24, R5, R3, R24, 0xfe, !PT ;  /* 0x0000000305187212 */ /* 0x000fe200078efe18 */
[----:B------:R-:W-:Y:S05]  /*0ab0*/  BRA `(.L_x_256) ;  /* 0x0000041000007947 */ /* 0x000fea0003800000 */
.L_x_269:
        /* <DEDUP_REMOVED lines=20> */
.L_x_274:
[----:B------:R-:W-:Y:S05]  /*0c00*/  BSYNC B0 ;  /* 0x0000000000007941 */ /* 0x000fea0003800000 */
.L_x_273:
[----:B------:R-:W-:Y:S01]  /*0c10*/  IMAD.SHL.U32 R3, R3, 0x200000, RZ ;  /* 0x0020000003037824 */ /* 0x000fe200078e00ff */
[----:B------:R-:W-:-:S04]  /*0c20*/  LEA R5, R0, 0x37800000, 0x17 ;  /* 0x3780000000057811 */ /* 0x000fc800078eb8ff */
[----:B------:R-:W-:Y:S01]  /*0c30*/  LOP3.LUT R24, R5, R3, R24, 0xfe, !PT ;  /* 0x0000000305187212 */ /* 0x000fe200078efe18 */
[----:B------:R-:W-:Y:S05]  /*0c40*/  BRA `(.L_x_256) ;  /* 0x0000028000007947 */ /* 0x000fea0003800000 */
.L_x_268:
        /* <DEDUP_REMOVED lines=14> */
.L_x_255:
        /* <DEDUP_REMOVED lines=21> */
.L_x_276:
[----:B------:R-:W2:Y:S02]  /*0e80*/  LDG.E.64 R24, [R4.64] ;  /* 0x0000002404187981 */ /* 0x000ea4000c1e1b00 */
[----:B--2---:R0:W1:Y:S01]  /*0e90*/  I2F.U64 R24, R24 ;  /* 0x0000001800187312 */ /* 0x0040620000301000 */
[----:B------:R-:W-:Y:S05]  /*0ea0*/  BRA `(.L_x_256) ;  /* 0x0000002000007947 */ /* 0x000fea0003800000 */
.L_x_275:
[----:B------:R-:W2:Y:S02]  /*0eb0*/  LDG.E R4, [R4.64] ;  /* 0x0000002404047981 */ /* 0x000ea4000c1e1900 */
[----:B--2---:R0:W1:Y:S02]  /*0ec0*/  I2F.U32 R24, R4 ;  /* 0x0000000400187306 */ /* 0x0040640000201000 */
.L_x_256:
[----:B------:R-:W-:Y:S05]  /*0ed0*/  BSYNC B6 ;  /* 0x0000000000067941 */ /* 0x000fea0003800000 */
.L_x_250:
[----:B------:R-:W2:Y:S02]  /*0ee0*/  S2R R23, SR_TID.X ;  /* 0x0000000000177919 */ /* 0x000ea40000002100 */
[----:B--2---:R-:W-:Y:S02]  /*0ef0*/  IADD3 R23, R23, 0x80, RZ ;  /* 0x0000008017177810 */ /* 0x004fe40007ffe0ff */
.L_x_249:
[----:B-1----:R-:W-:Y:S05]  /*0f00*/  BSYNC B7 ;  /* 0x0000000000077941 */ /* 0x002fea0003800000 */
.L_x_248:
[----:B------:R-:W-:Y:S01]  /*0f10*/  ISETP.GE.AND P0, PT, R23, R16, PT ;  /* 0x000000101700720c */ /* 0x000fe20003f06270 */
[----:B------:R-:W-:-:S12]  /*0f20*/  BSSY B7, `(.L_x_277) ;  /* 0x00000e5000077945 */ /* 0x000fd80003800000 */
[----:B------:R-:W-:Y:S05]  /*0f30*/  @P0 BRA `(.L_x_278) ;  /* 0x00000e3000000947 */ /* 0x000fea0003800000 */
[----:B------:R-:W-:Y:S01]  /*0f40*/  IMAD R0, R2, 0x200, R23 ;  /* 0x0000020002007824 */ /* 0x000fe200078e0217 */
[----:B------:R-:W-:Y:S01]  /*0f50*/  PRMT R3, R17, 0x9910, RZ ;  /* 0x0000991011037816 */ /* 0x000fe200000000ff */
[----:B------:R-:W-:Y:S02]  /*0f60*/  BSSY B6, `(.L_x_279) ;  /* 0x00000df000067945 */ /* 0x000fe40003800000 */
[----:B0-----:R-:W-:Y:S02]  /*0f70*/  IMAD R4, R0, c[0x0][0x190], RZ ;  /* 0x0000640000047a24 */ /* 0x001fe400078e02ff */
[----:B------:R-:W-:-:S03]  /*0f80*/  IMAD.MOV.U32 R0, RZ, RZ, R3 ;  /* 0x000000ffff007224 */ /* 0x000fc600078e0003 */
[----:B------:R-:W-:Y:S02]  /*0f90*/  IADD3 R4, P0, R4, c[0x0][0x180], RZ ;  /* 0x0000600004047a10 */ /* 0x000fe40007f1e0ff */
[----:B------:R-:W-:-:S03]  /*0fa0*/  ISETP.GT.AND P1, PT, R0, 0x9, PT ;  /* 0x000000090000780c */ /* 0x000fc60003f24270 */
[----:B------:R-:W-:-:S10]  /*0fb0*/  IMAD.X R5, RZ, RZ, c[0x0][0x184], P0 ;  /* 0x00006100ff057624 */ /* 0x000fd400000e06ff */
        /* <DEDUP_REMOVED lines=12> */
.L_x_283:
[----:B------:R-:W2:Y:S02]  /*1080*/  LDG.E.U8 R4, [R4.64] ;  /* 0x0000002404047981 */ /* 0x000ea4000c1e1100 */
[----:B--2---:R0:W1:Y:S01]  /*1090*/  I2F.U16 R22, R4 ;  /* 0x0000000400167306 */ /* 0x0040620000101000 */
[----:B------:R-:W-:Y:S05]  /*10a0*/  BRA `(.L_x_285) ;  /* 0x00000ca000007947 */ /* 0x000fea0003800000 */
.L_x_282:
        /* <DEDUP_REMOVED lines=9> */
.L_x_287:
[----:B------:R-:W2:Y:S02]  /*1140*/  LDG.E R4, [R4.64] ;  /* 0x0000002404047981 */ /* 0x000ea4000c1e1900 */
[----:B--2---:R0:W1:Y:S01]  /*1150*/  I2F R22, R4 ;  /* 0x0000000400167306 */ /* 0x0040620000201400 */
[----:B------:R-:W-:Y:S05]  /*1160*/  BRA `(.L_x_285) ;  /* 0x00000be000007947 */ /* 0x000fea0003800000 */
.L_x_286:
[----:B------:R-:W2:Y:S02]  /*1170*/  LDG.E.U16 R4, [R4.64] ;  /* 0x0000002404047981 */ /* 0x000ea4000c1e1500 */
[----:B--2---:R0:W1:Y:S01]  /*1180*/  I2F.S16 R22, R4 ;  /* 0x0000000400167306 */ /* 0x0040620000101400 */
[----:B------:R-:W-:Y:S05]  /*1190*/  BRA `(.L_x_285) ;  /* 0x00000bb000007947 */ /* 0x000fea0003800000 */
.L_x_281:
        /* <DEDUP_REMOVED lines=8> */
.L_x_289:
[----:B------:R-:W2:Y:S02]  /*1220*/  LDG.E.U16 R4, [R4.64] ;  /* 0x0000002404047981 */ /* 0x000ea4000c1e1500 */
[----:B--2---:R-:W-:Y:S01]  /*1230*/  HADD2.F32 R22, -RZ, R4.H0_H0 ;  /* 0x20000004ff167230 */ /* 0x004fe20000004100 */
[----:B------:R-:W-:Y:S05]  /*1240*/  BRA `(.L_x_285) ;  /* 0x00000b0000007947 */ /* 0x000fea0003800000 */
.L_x_288:
        /* <DEDUP_REMOVED lines=8> */
.L_x_291:
[----:B------:R-:W2:Y:S02]  /*12d0*/  LDG.E.U16 R4, [R4.64] ;  /* 0x0000002404047981 */ /* 0x000ea4000c1e1500 */
[----:B--2---:R-:W-:Y:S01]  /*12e0*/  HADD2.F32 R22, -RZ, R4.H0_H0 ;  /* 0x20000004ff167230 */ /* 0x004fe20000004100 */
[----:B------:R-:W-:Y:S05]  /*12f0*/  BRA `(.L_x_285) ;  /* 0x00000a5000007947 */ /* 0x000fea0003800000 */
.L_x_290:
[----:B------:R-:W2:Y:S02]  /*1300*/  LDG.E.64 R4, [R4.64] ;  /* 0x0000002404047981 */ /* 0x000ea4000c1e1b00 */
[----:B--2---:R-:W0:Y:S01]  /*1310*/  F2F.F32.F64 R22, R4 ;  /* 0x0000000400167310 */ /* 0x004e220000301000 */
[----:B------:R-:W0:-:S14]  /*1320*/  DSETP.GEU.AND P0, PT, |R4|, c[0x2][0x0], PT ;  /* 0x008000000400762a */ /* 0x000e1c0003f0e200 */
[----:B0-----:R-:W-:Y:S01]  /*1330*/  @!P0 FMUL R22, R22, 1.175494350822287508e-38 ;  /* 0x0080000016168820 */ /* 0x001fe20000400000 */
[----:B------:R-:W-:Y:S05]  /*1340*/  BRA `(.L_x_285) ;  /* 0x00000a0000007947 */ /* 0x000fea0003800000 */
.L_x_280:
        /* <DEDUP_REMOVED lines=12> */
.L_x_294:
[----:B------:R-:W2:Y:S02]  /*1410*/  LDG.E.64 R4, [R4.64] ;  /* 0x0000002404047981 */ /* 0x000ea4000c1e1b00 */
[----:B--2---:R-:W0:Y:S01]  /*1420*/  F2F.F32.F64 R22, R4 ;  /* 0x0000000400167310 */ /* 0x004e220000301000 */
[----:B------:R-:W0:-:S14]  /*1430*/  DSETP.GEU.AND P0, PT, |R4|, c[0x2][0x0], PT ;  /* 0x008000000400762a */ /* 0x000e1c0003f0e200 */
[----:B0-----:R-:W-:Y:S01]  /*1440*/  @!P0 FMUL R22, R22, 1.175494350822287508e-38 ;  /* 0x0080000016168820 */ /* 0x001fe20000400000 */
[----:B------:R-:W-:Y:S05]  /*1450*/  BRA `(.L_x_285) ;  /* 0x000008f000007947 */ /* 0x000fea0003800000 */
.L_x_293:
        /* <DEDUP_REMOVED lines=26> */
.L_x_296:
[----:B------:R-:W2:Y:S02]  /*1600*/  LDG.E.U8 R4, [R4.64] ;  /* 0x0000002404047981 */ /* 0x000ea4000c1e1100 */
[----:B--2---:R-:W-:-:S05]  /*1610*/  IMAD.SHL.U32 R0, R4, 0x2000000, RZ ;  /* 0x0200000004007824 */ /* 0x004fca00078e00ff */
[----:B------:R-:W-:-:S13]  /*1620*/  ISETP.GE.U32.AND P0, PT, R0, 0x8000000, PT ;  /* 0x080000000000780c */ /* 0x000fda0003f06070 */
[C---:B------:R-:W-:Y:S02]  /*1630*/  @!P0 IMAD.SHL.U32 R0, R4.reuse, 0x100, RZ ;  /* 0x0000010004008824 */ /* 0x040fe400078e00ff */
[----:B------:R-:W-:-:S03]  /*1640*/  @P0 IMAD.SHL.U32 R3, R4, 0x200000, RZ ;  /* 0x0020000004030824 */ /* 0x000fc600078e00ff */
        /* <DEDUP_REMOVED lines=8> */
.L_x_295:
[----:B------:R-:W2:Y:S02]  /*16d0*/  LDG.E.U16 R4, [R4.64] ;  /* 0x0000002404047981 */ /* 0x000ea4000c1e1500 */
[----:B--2---:R-:W-:Y:S01]  /*16e0*/  PRMT R22, RZ, 0x5410, R4 ;  /* 0x00005410ff167816 */ /* 0x004fe20000000004 */
[----:B------:R-:W-:Y:S05]  /*16f0*/  BRA `(.L_x_285) ;  /* 0x0000065000007947 */ /* 0x000fea0003800000 */
.L_x_292:
        /* <DEDUP_REMOVED lines=11> */
.L_x_299:
        /* <DEDUP_REMOVED lines=20> */
.L_x_301:
[----:B------:R-:W-:Y:S05]  /*18f0*/  BSYNC B0 ;  /* 0x0000000000007941 */ /* 0x000fea0003800000 */
.L_x_300:
[----:B------:R-:W-:Y:S01]  /*1900*/  IMAD.SHL.U32 R3, R3, 0x100000, RZ ;  /* 0x0010000003037824 */ /* 0x000fe200078e00ff */
[----:B------:R-:W-:-:S04]  /*1910*/  LEA R5, R0, 0x3b800000, 0x17 ;  /* 0x3b80000000057811 */ /* 0x000fc800078eb8ff */
[----:B------:R-:W-:Y:S01]  /*1920*/  LOP3.LUT R22, R5, R3, R22, 0xfe, !PT ;  /* 0x0000000305167212 */ /* 0x000fe200078efe16 */
[----:B------:R-:W-:Y:S05]  /*1930*/  BRA `(.L_x_285) ;  /* 0x0000041000007947 */ /* 0x000fea0003800000 */
.L_x_298:
        /* <DEDUP_REMOVED lines=20> */
.L_x_303:
[----:B------:R-:W-:Y:S05]  /*1a80*/  BSYNC B0 ;  /* 0x0000000000007941 */ /* 0x000fea0003800000 */
.L_x_302:
[----:B------:R-:W-:Y:S01]  /*1a90*/  IMAD.SHL.U32 R3, R3, 0x200000, RZ ;  /* 0x0020000003037824 */ /* 0x000fe200078e00ff */
[----:B------:R-:W-:-:S04]  /*1aa0*/  LEA R5, R0, 0x37800000, 0x17 ;  /* 0x3780000000057811 */ /* 0x000fc800078eb8ff */
[----:B------:R-:W-:Y:S01]  /*1ab0*/  LOP3.LUT R22, R5, R3, R22, 0xfe, !PT ;  /* 0x0000000305167212 */ /* 0x000fe200078efe16 */
[----:B------:R-:W-:Y:S05]  /*1ac0*/  BRA `(.L_x_285) ;  /* 0x0000028000007947 */ /* 0x000fea0003800000 */
.L_x_297:
        /* <DEDUP_REMOVED lines=14> */
.L_x_284:
        /* <DEDUP_REMOVED lines=18> */
[----:B0----5:R-:W-:Y:S05]  /*1cd0*/  CALL.ABS.NOINC R14 ;  /* 0x000000000e007343 */ /* 0x021fea0003c00000 */
[----:B------:R-:W-:Y:S01]  /*1ce0*/  IMAD.MOV.U32 R22, RZ, RZ, RZ ;  /* 0x000000ffff167224 */ /* 0x000fe200078e00ff */
[----:B------:R-:W-:Y:S05]  /*1cf0*/  BRA `(.L_x_285) ;  /* 0x0000005000007947 */ /* 0x000fea0003800000 */
.L_x_305:
[----:B------:R-:W2:Y:S02]  /*1d00*/  LDG.E.64 R4, [R4.64] ;  /* 0x0000002404047981 */ /* 0x000ea4000c1e1b00 */
[----:B--2---:R0:W1:Y:S01]  /*1d10*/  I2F.U64 R22, R4 ;  /* 0x0000000400167312 */ /* 0x0040620000301000 */
[----:B------:R-:W-:Y:S05]  /*1d20*/  BRA `(.L_x_285) ;  /* 0x0000002000007947 */ /* 0x000fea0003800000 */
.L_x_304:
[----:B------:R-:W2:Y:S02]  /*1d30*/  LDG.E R4, [R4.64] ;  /* 0x0000002404047981 */ /* 0x000ea4000c1e1900 */
[----:B--2---:R0:W1:Y:S02]  /*1d40*/  I2F.U32 R22, R4 ;  /* 0x0000000400167306 */ /* 0x0040640000201000 */
.L_x_285:
[----:B------:R-:W-:Y:S05]  /*1d50*/  BSYNC B6 ;  /* 0x0000000000067941 */ /* 0x000fea0003800000 */
.L_x_279:
[----:B------:R-:W-:Y:S02]  /*1d60*/  IADD3 R23, R23, 0x80, RZ ;  /* 0x0000008017177810 */ /* 0x000fe40007ffe0ff */
.L_x_278:
[----:B------:R-:W-:Y:S05]  /*1d70*/  BSYNC B7 ;  /* 0x0000000000077941 */ /* 0x000fea0003800000 */
.L_x_277:
[----:B------:R-:W-:Y:S01]  /*1d80*/  ISETP.GE.AND P0, PT, R23, R16, PT ;  /* 0x000000101700720c */ /* 0x000fe20003f06270 */
[----:B------:R-:W-:Y:S01]  /*1d90*/  BSSY B7, `(.L_x_306) ;  /* 0x00000e7000077945 */ /* 0x000fe20003800000 */
[----:B0-----:R-:W-:Y:S02]  /*1da0*/  IMAD.MOV.U32 R25, RZ, RZ, RZ ;  /* 0x000000ffff197224 */ /* 0x001fe400078e00ff */
[----:B------:R-:W-:-:S09]  /*1db0*/  IMAD.MOV.U32 R18, RZ, RZ, RZ ;  /* 0x000000ffff127224 */ /* 0x000fd200078e00ff */
[----:B------:R-:W-:Y:S05]  /*1dc0*/  @P0 BRA `(.L_x_307) ;  /* 0x00000e3000000947 */ /* 0x000fea0003800000 */
[----:B------:R-:W-:Y:S01]  /*1dd0*/  IMAD R0, R2, 0x200, R23 ;  /* 0x0000020002007824 */ /* 0x000fe200078e0217 */
[----:B------:R-:W-:Y:S01]  /*1de0*/  PRMT R3, R17, 0x9910, RZ ;  /* 0x0000991011037816 */ /* 0x000fe200000000ff */
[----:B------:R-:W-:Y:S02]  /*1df0*/  BSSY B6, `(.L_x_308) ;  /* 0x00000df000067945 */ /* 0x000fe40003800000 */
[----:B------:R-:W-:Y:S02]  /*1e00*/  IMAD R4, R0, c[0x0][0x190], RZ ;  /* 0x0000640000047a24 */ /* 0x000fe400078e02ff */
        /* <DEDUP_REMOVED lines=14> */
[----:B--2---:R0:W2:Y:S01]  /*1ef0*/  I2F.S16 R18, R4 ;  /* 0x0000000400127306 */ /* 0x0040a20000101400 */
[----:B------:R-:W-:Y:S05]  /*1f00*/  BRA `(.L_x_314) ;  /* 0x00000cd000007947 */ /* 0x000fea0003800000 */
.L_x_312:
[----:B------:R-:W2:Y:S02]  /*1f10*/  LDG.E.U8 R4, [R4.64] ;  /* 0x0000002404047981 */ /* 0x000ea4000c1e1100 */
[----:B--2---:R0:W2:Y:S01]  /*1f20*/  I2F.U16 R18, R4 ;  /* 0x0000000400127306 */ /* 0x0040a20000101000 */
[----:B------:R-:W-:Y:S05]  /*1f30*/  BRA `(.L_x_314) ;  /* 0x00000ca000007947 */ /* 0x000fea0003800000 */
.L_x_311:
[----:B------:R-:W-:-:S13]  /*1f40*/  ISETP.NE.AND P0, PT, R0, 0x2, PT ;  /* 0x000000020000780c */ /* 0x000fda0003f05270 */
[----:B------:R-:W-:Y:S05]  /*1f50*/  @!P0 BRA `(.L_x_315) ;  /* 0x000000a000008947 */ /* 0x000fea0003800000 */
[----:B------:R-:W-:-:S13]  /*1f60*/  ISETP.NE.AND P0, PT, R0, 0x3, PT ;  /* 0x000000030000780c */ /* 0x000fda0003f05270 */
[----:B------:R-:W-:Y:S05]  /*1f70*/  @!P0 BRA `(.L_x_316) ;  /* 0x0000005000008947 */ /* 0x000fea0003800000 */
[----:B------:R-:W-:-:S13]  /*1f80*/  ISETP.NE.AND P0, PT, R0, 0x4, PT ;  /* 0x000000040000780c */ /* 0x000fda0003f05270 */
[----:B------:R-:W-:Y:S05]  /*1f90*/  @P0 BRA `(.L_x_313) ;  /* 0x00000aa000000947 */ /* 0x000fea0003800000 */
[----:B------:R-:W2:Y:S02]  /*1fa0*/  LDG.E.64 R18, [R4.64] ;  /* 0x0000002404127981 */ /* 0x000ea4000c1e1b00 */
[----:B--2---:R0:W2:Y:S01]  /*1fb0*/  I2F.S64 R18, R18 ;  /* 0x0000001200127312 */ /* 0x0040a20000301400 */
[----:B------:R-:W-:Y:S05]  /*1fc0*/  BRA `(.L_x_314) ;  /* 0x00000c1000007947 */ /* 0x000fea0003800000 */
.L_x_316:
[----:B------:R-:W2:Y:S02]  /*1fd0*/  LDG.E R4, [R4.64] ;  /* 0x0000002404047981 */ /* 0x000ea4000c1e1900 */
[----:B--2---:R0:W2:Y:S01]  /*1fe0*/  I2F R18, R4 ;  /* 0x0000000400127306 */ /* 0x0040a20000201400 */
[----:B------:R-:W-:Y:S05]  /*1ff0*/  BRA `(.L_x_314) ;  /* 0x00000be000007947 */ /* 0x000fea0003800000 */
.L_x_315:
[----:B------:R-:W2:Y:S02]  /*2000*/  LDG.E.U16 R4, [R4.64] ;  /* 0x0000002404047981 */ /* 0x000ea4000c1e1500 */
[----:B--2---:R0:W2:Y:S01]  /*2010*/  I2F.S16 R18, R4 ;  /* 0x0000000400127306 */ /* 0x0040a20000101400 */
[----:B------:R-:W-:Y:S05]  /*2020*/  BRA `(.L_x_314) ;  /* 0x00000bb000007947 */ /* 0x000fea0003800000 */
.L_x_310:
        /* <DEDUP_REMOVED lines=8> */
.L_x_318:
[----:B------:R-:W2:Y:S02]  /*20b0*/  LDG.E.U16 R4, [R4.64] ;  /* 0x0000002404047981 */ /* 0x000ea4000c1e1500 */
[----:B--2---:R-:W-:Y:S01]  /*20c0*/  HADD2.F32 R18, -RZ, R4.H0_H0 ;  /* 0x20000004ff127230 */ /* 0x004fe20000004100 */
[----:B------:R-:W-:Y:S05]  /*20d0*/  BRA `(.L_x_314) ;  /* 0x00000b0000007947 */ /* 0x000fea0003800000 */
.L_x_317:
        /* <DEDUP_REMOVED lines=8> */
.L_x_320:
[----:B------:R-:W2:Y:S02]  /*2160*/  LDG.E.U16 R4, [R4.64] ;  /* 0x0000002404047981 */ /* 0x000ea4000c1e1500 */
[----:B--2---:R-:W-:Y:S01]  /*2170*/  HADD2.F32 R18, -RZ, R4.H0_H0 ;  /* 0x20000004ff127230 */ /* 0x004fe20000004100 */
[----:B------:R-:W-:Y:S05]  /*2180*/  BRA `(.L_x_314) ;  /* 0x00000a5000007947 */ /* 0x000fea0003800000 */
.L_x_319:
[----:B------:R-:W2:Y:S02]  /*2190*/  LDG.E.64 R4, [R4.64] ;  /* 0x0000002404047981 */ /* 0x000ea4000c1e1b00 */
[----:B--2---:R-:W0:Y:S01]  /*21a0*/  F2F.F32.F64 R18, R4 ;  /* 0x0000000400127310 */ /* 0x004e220000301000 */
[----:B------:R-:W0:-:S14]  /*21b0*/  DSETP.GEU.AND P0, PT, |R4|, c[0x2][0x0], PT ;  /* 0x008000000400762a */ /* 0x000e1c0003f0e200 */
[----:B0-----:R-:W-:Y:S01]  /*21c0*/  @!P0 FMUL R18, R18, 1.175494350822287508e-38 ;  /* 0x0080000012128820 */ /* 0x001fe20000400000 */
[----:B------:R-:W-:Y:S05]  /*21d0*/  BRA `(.L_x_314) ;  /* 0x00000a0000007947 */ /* 0x000fea0003800000 */
.L_x_309:
        /* <DEDUP_REMOVED lines=12> */
.L_x_323:
[----:B------:R-:W2:Y:S02]  /*22a0*/  LDG.E.64 R4, [R4.64] ;  /* 0x0000002404047981 */ /* 0x000ea4000c1e1b00 */
[----:B--2---:R-:W0:Y:S01]  /*22b0*/  F2F.F32.F64 R18, R4 ;  /* 0x0000000400127310 */ /* 0x004e220000301000 */
[----:B------:R-:W0:-:S14]  /*22c0*/  DSETP.GEU.AND P0, PT, |R4|, c[0x2][0x0], PT ;  /* 0x008000000400762a */ /* 0x000e1c0003f0e200 */
[----:B0-----:R-:W-:Y:S01]  /*22d0*/  @!P0 FMUL R18, R18, 1.175494350822287508e-38 ;  /* 0x0080000012128820 */ /* 0x001fe20000400000 */
[----:B------:R-:W-:Y:S05]  /*22e0*/  BRA `(.L_x_314) ;  /* 0x000008f000007947 */ /* 0x000fea0003800000 */
.L_x_322:
        /* <DEDUP_REMOVED lines=26> */
.L_x_325:
        /* <DEDUP_REMOVED lines=13> */
.L_x_324:
[----:B------:R-:W2:Y:S02]  /*2560*/  LDG.E.U16 R4, [R4.64] ;  /* 0x0000002404047981 */ /* 0x000ea4000c1e1500 */
[----:B--2---:R-:W-:Y:S01]  /*2570*/  PRMT R18, RZ, 0x5410, R4 ;  /* 0x00005410ff127816 */ /* 0x004fe20000000004 */
[----:B------:R-:W-:Y:S05]  /*2580*/  BRA `(.L_x_314) ;  /* 0x0000065000007947 */ /* 0x000fea0003800000 */
.L_x_321:
        /* <DEDUP_REMOVED lines=9> */
[----:B--2---:R0:W2:Y:S01]  /*2620*/  I2F.U16 R18, R4 ;  /* 0x0000000400127306 */ /* 0x0040a20000101000 */
[----:B------:R-:W-:Y:S05]  /*2630*/  BRA `(.L_x_314) ;  /* 0x000005a000007947 */ /* 0x000fea0003800000 */
.L_x_328:
        /* <DEDUP_REMOVED lines=20> */
.L_x_330:
[----:B------:R-:W-:Y:S05]  /*2780*/  BSYNC B0 ;  /* 0x0000000000007941 */ /* 0x000fea0003800000 */
.L_x_329:
[----:B------:R-:W-:Y:S01]  /*2790*/  IMAD.SHL.U32 R3, R3, 0x100000, RZ ;  /* 0x0010000003037824 */ /* 0x000fe200078e00ff */
[----:B------:R-:W-:-:S04]  /*27a0*/  LEA R5, R0, 0x3b800000, 0x17 ;  /* 0x3b80000000057811 */ /* 0x000fc800078eb8ff */
[----:B------:R-:W-:Y:S01]  /*27b0*/  LOP3.LUT R18, R5, R3, R18, 0xfe, !PT ;  /* 0x0000000305127212 */ /* 0x000fe200078efe12 */
[----:B------:R-:W-:Y:S05]  /*27c0*/  BRA `(.L_x_314) ;  /* 0x0000041000007947 */ /* 0x000fea0003800000 */
.L_x_327:
        /* <DEDUP_REMOVED lines=20> */
.L_x_332:
[----:B------:R-:W-:Y:S05]  /*2910*/  BSYNC B0 ;  /* 0x0000000000007941 */ /* 0x000fea0003800000 */
.L_x_331:
[----:B------:R-:W-:Y:S01]  /*2920*/  IMAD.SHL.U32 R3, R3, 0x200000, RZ ;  /* 0x0020000003037824 */ /* 0x000fe200078e00ff */
[----:B------:R-:W-:-:S04]  /*2930*/  LEA R5, R0, 0x37800000, 0x17 ;  /* 0x3780000000057811 */ /* 0x000fc800078eb8ff */
[----:B------:R-:W-:Y:S01]  /*2940*/  LOP3.LUT R18, R5, R3, R18, 0xfe, !PT ;  /* 0x0000000305127212 */ /* 0x000fe200078efe12 */
[----:B------:R-:W-:Y:S05]  /*2950*/  BRA `(.L_x_314) ;  /* 0x0000028000007947 */ /* 0x000fea0003800000 */
.L_x_326:
        /* <DEDUP_REMOVED lines=14> */
.L_x_313:
        /* <DEDUP_REMOVED lines=18> */
[----:B01---5:R-:W-:Y:S05]  /*2b60*/  CALL.ABS.NOINC R14 ;  /* 0x000000000e007343 */ /* 0x023fea0003c00000 */
[----:B------:R-:W-:Y:S01]  /*2b70*/  IMAD.MOV.U32 R18, RZ, RZ, RZ ;  /* 0x000000ffff127224 */ /* 0x000fe200078e00ff */
[----:B------:R-:W-:Y:S05]  /*2b80*/  BRA `(.L_x_314) ;  /* 0x0000005000007947 */ /* 0x000fea0003800000 */
.L_x_334:
[----:B------:R-:W2:Y:S02]  /*2b90*/  LDG.E.64 R18, [R4.64] ;  /* 0x0000002404127981 */ /* 0x000ea4000c1e1b00 */
[----:B--2---:R0:W2:Y:S01]  /*2ba0*/  I2F.U64 R18, R18 ;  /* 0x0000001200127312 */ /* 0x0040a20000301000 */
[----:B------:R-:W-:Y:S05]  /*2bb0*/  BRA `(.L_x_314) ;  /* 0x0000002000007947 */ /* 0x000fea0003800000 */
.L_x_333:
[----:B------:R-:W2:Y:S02]  /*2bc0*/  LDG.E R4, [R4.64] ;  /* 0x0000002404047981 */ /* 0x000ea4000c1e1900 */
[----:B--2---:R0:W2:Y:S02]  /*2bd0*/  I2F.U32 R18, R4 ;  /* 0x0000000400127306 */ /* 0x0040a40000201000 */
.L_x_314:
[----:B------:R-:W-:Y:S05]  /*2be0*/  BSYNC B6 ;  /* 0x0000000000067941 */ /* 0x000fea0003800000 */
.L_x_308:
[----:B------:R-:W-:Y:S02]  /*2bf0*/  IADD3 R23, R23, 0x80, RZ ;  /* 0x0000008017177810 */ /* 0x000fe40007ffe0ff */
.L_x_307:
[----:B------:R-:W-:Y:S05]  /*2c00*/  BSYNC B7 ;  /* 0x0000000000077941 */ /* 0x000fea0003800000 */
.L_x_306:
[----:B------:R-:W-:Y:S01]  /*2c10*/  ISETP.GE.AND P0, PT, R23, R16, PT ;  /* 0x000000101700720c */ /* 0x000fe20003f06270 */
[----:B------:R-:W-:-:S12]  /*2c20*/  BSSY B6, `(.L_x_335) ;  /* 0x00000de000067945 */ /* 0x000fd80003800000 */
[----:B------:R-:W-:Y:S05]  /*2c30*/  @P0 BRA `(.L_x_336) ;  /* 0x00000dc000000947 */ /* 0x000fea0003800000 */
[----:B------:R-:W-:Y:S01]  /*2c40*/  PRMT R0, R17, 0x9910, RZ ;  /* 0x0000991011007816 */ /* 0x000fe200000000ff */
[----:B------:R-:W-:-:S03]  /*2c50*/  IMAD R23, R2, 0x200, R23 ;  /* 0x0000020002177824 */ /* 0x000fc600078e0217 */
[----:B------:R-:W-:Y:S01]  /*2c60*/  ISETP.GT.AND P1, PT, R0, 0x9, PT ;  /* 0x000000090000780c */ /* 0x000fe20003f24270 */
[----:B------:R-:W-:-:S05]  /*2c70*/  IMAD R23, R23, c[0x0][0x190], RZ ;  /* 0x0000640017177a24 */ /* 0x000fca00078e02ff */
[----:B0-----:R-:W-:-:S05]  /*2c80*/  IADD3 R4, P0, R23, c[0x0][0x180], RZ ;  /* 0x0000600017047a10 */ /* 0x001fca0007f1e0ff */
        /* <DEDUP_REMOVED lines=10> */
[----:B------:R-:W3:Y:S02]  /*2d30*/  LDG.E.S8 R4, [R4.64] ;  /* 0x0000002404047981 */ /* 0x000ee4000c1e1300 */
[----:B---3--:R0:W3:Y:S01]  /*2d40*/  I2F.S16 R25, R4 ;  /* 0x0000000400197306 */ /* 0x0080e20000101400 */
[----:B------:R-:W-:Y:S05]  /*2d50*/  BRA `(.L_x_336) ;  /* 0x00000ca000007947 */ /* 0x000fea0003800000 */
.L_x_340:
[----:B------:R-:W3:Y:S02]  /*2d60*/  LDG.E.U8 R4, [R4.64] ;  /* 0x0000002404047981 */ /* 0x000ee4000c1e1100 */
[----:B---3--:R0:W3:Y:S01]  /*2d70*/  I2F.U16 R25, R4 ;  /* 0x0000000400197306 */ /* 0x0080e20000101000 */
[----:B------:R-:W-:Y:S05]  /*2d80*/  BRA `(.L_x_336) ;  /* 0x00000c7000007947 */ /* 0x000fea0003800000 */
.L_x_339:
[----:B------:R-:W-:-:S13]  /*2d90*/  ISETP.NE.AND P0, PT, R0, 0x2, PT ;  /* 0x000000020000780c */ /* 0x000fda0003f05270 */
[----:B------:R-:W-:Y:S05]  /*2da0*/  @!P0 BRA `(.L_x_342) ;  /* 0x000000a000008947 */ /* 0x000fea0003800000 */
[----:B------:R-:W-:-:S13]  /*2db0*/  ISETP.NE.AND P0, PT, R0, 0x3, PT ;  /* 0x000000030000780c */ /* 0x000fda0003f05270 */
[----:B------:R-:W-:Y:S05]  /*2dc0*/  @!P0 BRA `(.L_x_343) ;  /* 0x0000005000008947 */ /* 0x000fea0003800000 */
[----:B------:R-:W-:-:S13]  /*2dd0*/  ISETP.NE.AND P0, PT, R0, 0x4, PT ;  /* 0x000000040000780c */ /* 0x000fda0003f05270 */
[----:B------:R-:W-:Y:S05]  /*2de0*/  @P0 BRA `(.L_x_341) ;  /* 0x00000a8000000947 */ /* 0x000fea0003800000 */
[----:B------:R-:W3:Y:S02]  /*2df0*/  LDG.E.64 R4, [R4.64] ;  /* 0x0000002404047981 */ /* 0x000ee4000c1e1b00 */
[----:B---3--:R0:W3:Y:S01]  /*2e00*/  I2F.S64 R25, R4 ;  /* 0x0000000400197312 */ /* 0x0080e20000301400 */
[----:B------:R-:W-:Y:S05]  /*2e10*/  BRA `(.L_x_336) ;  /* 0x00000be000007947 */ /* 0x000fea0003800000 */
.L_x_343:
[----:B------:R-:W3:Y:S02]  /*2e20*/  LDG.E R4, [R4.64] ;  /* 0x0000002404047981 */ /* 0x000ee4000c1e1900 */
[----:B---3--:R0:W3:Y:S01]  /*2e30*/  I2F R25, R4 ;  /* 0x0000000400197306 */ /* 0x0080e20000201400 */
[----:B------:R-:W-:Y:S05]  /*2e40*/  BRA `(.L_x_336) ;  /* 0x00000bb000007947 */ /* 0x000fea0003800000 */
.L_x_342:
[----:B------:R-:W3:Y:S02]  /*2e50*/  LDG.E.U16 R4, [R4.64] ;  /* 0x0000002404047981 */ /* 0x000ee4000c1e1500 */
[----:B---3--:R0:W3:Y:S01]  /*2e60*/  I2F.S16 R25, R4 ;  /* 0x0000000400197306 */ /* 0x0080e20000101400 */
[----:B------:R-:W-:Y:S05]  /*2e70*/  BRA `(.L_x_336) ;  /* 0x00000b8000007947 */ /* 0x000fea0003800000 */
.L_x_338:
        /* <DEDUP_REMOVED lines=8> */
.L_x_345:
[----:B------:R-:W3:Y:S02]  /*2f00*/  LDG.E.U16 R4, [R4.64] ;  /* 0x0000002404047981 */ /* 0x000ee4000c1e1500 */
[----:B---3--:R-:W-:Y:S01]  /*2f10*/  HADD2.F32 R25, -RZ, R4.H0_H0 ;  /* 0x20000004ff197230 */ /* 0x008fe20000004100 */
[----:B------:R-:W-:Y:S05]  /*2f20*/  BRA `(.L_x_336) ;  /* 0x00000ad000007947 */ /* 0x000fea0003800000 */
.L_x_344:
        /* <DEDUP_REMOVED lines=8> */
.L_x_347:
[----:B------:R-:W3:Y:S02]  /*2fb0*/  LDG.E.U16 R4, [R4.64] ;  /* 0x0000002404047981 */ /* 0x000ee4000c1e1500 */
[----:B---3--:R-:W-:Y:S01]  /*2fc0*/  HADD2.F32 R25, -RZ, R4.H0_H0 ;  /* 0x20000004ff197230 */ /* 0x008fe20000004100 */
[----:B------:R-:W-:Y:S05]  /*2fd0*/  BRA `(.L_x_336) ;  /* 0x00000a2000007947 */ /* 0x000fea0003800000 */
.L_x_346:
[----:B------:R-:W3:Y:S02]  /*2fe0*/  LDG.E.64 R4, [R4.64] ;  /* 0x0000002404047981 */ /* 0x000ee4000c1e1b00 */
[----:B---3--:R-:W0:Y:S01]  /*2ff0*/  F2F.F32.F64 R25, R4 ;  /* 0x0000000400197310 */ /* 0x008e220000301000 */
[----:B------:R-:W0:-:S14]  /*3000*/  DSETP.GEU.AND P0, PT, |R4|, c[0x2][0x0], PT ;  /* 0x008000000400762a */ /* 0x000e1c0003f0e200 */
[----:B0-----:R-:W-:Y:S01]  /*3010*/  @!P0 FMUL R25, R25, 1.175494350822287508e-38 ;  /* 0x0080000019198820 */ /* 0x001fe20000400000 */
[----:B------:R-:W-:Y:S05]  /*3020*/  BRA `(.L_x_336) ;  /* 0x000009d000007947 */ /* 0x000fea0003800000 */
.L_x_337:
        /* <DEDUP_REMOVED lines=8> */
[----:B------:R-:W3:Y:S02]  /*30b0*/  LDG.E.U8 R4, [R4.64] ;  /* 0x0000002404047981 */ /* 0x000ee4000c1e1100 */
[----:B---3--:R-:W-:-:S04]  /*30c0*/  ISETP.NE.AND P0, PT, R4, RZ, PT ;  /* 0x000000ff0400720c */ /* 0x008fc80003f05270 */
[----:B------:R-:W-:Y:S01]  /*30d0*/  FSEL R25, RZ, 1, !P0 ;  /* 0x3f800000ff197808 */ /* 0x000fe20004000000 */
[----:B------:R-:W-:Y:S05]  /*30e0*/  BRA `(.L_x_336) ;  /* 0x0000091000007947 */ /* 0x000fea0003800000 */
.L_x_350:
[----:B------:R-:W3:Y:S02]  /*30f0*/  LDG.E.64 R4, [R4.64] ;  /* 0x0000002404047981 */ /* 0x000ee4000c1e1b00 */
[----:B---3--:R-:W0:Y:S01]  /*3100*/  F2F.F32.F64 R25, R4 ;  /* 0x0000000400197310 */ /* 0x008e220000301000 */
[----:B------:R-:W0:-:S14]  /*3110*/  DSETP.GEU.AND P0, PT, |R4|, c[0x2][0x0], PT ;  /* 0x008000000400762a */ /* 0x000e1c0003f0e200 */
[----:B0-----:R-:W-:Y:S01]  /*3120*/  @!P0 FMUL R25, R25, 1.175494350822287508e-38 ;  /* 0x0080000019198820 */ /* 0x001fe20000400000 */
[----:B------:R-:W-:Y:S05]  /*3130*/  BRA `(.L_x_336) ;  /* 0x000008c000007947 */ /* 0x000fea0003800000 */
.L_x_349:
[----:B------:R-:W-:-:S13]  /*3140*/  ISETP.NE.AND P0, PT, R0, 0xf, PT ;  /* 0x0000000f0000780c */ /* 0x000fda0003f05270 */
[----:B------:R-:W-:Y:S05]  /*3150*/  @!P0 BRA `(.L_x_351) ;  /* 0x0000025000008947 */ /* 0x000fea0003800000 */
[----:B------:R-:W-:-:S13]  /*3160*/  ISETP.NE.AND P0, PT, R0, 0x17, PT ;  /* 0x000000170000780c */ /* 0x000fda0003f05270 */
[----:B------:R-:W-:Y:S05]  /*3170*/  @!P0 BRA `(.L_x_352) ;  /* 0x0000016000008947 */ /* 0x000fea0003800000 */
[----:B------:R-:W-:-:S13]  /*3180*/  ISETP.NE.AND P0, PT, R0, 0x18, PT ;  /* 0x000000180000780c */ /* 0x000fda0003f05270 */
[----:B------:R-:W-:Y:S05]  /*3190*/  @P0 BRA `(.L_x_341) ;  /* 0x000006d000000947 */ /* 0x000fea0003800000 */
[----:B------:R-:W3:Y:S01]  /*31a0*/  LDG.E.U8 R25, [R4.64] ;  /* 0x0000002404197981 */ /* 0x000ee2000c1e1100 */
[----:B------:R-:W-:Y:S02]  /*31b0*/  IMAD.MOV.U32 R8, RZ, RZ, -0x800000 ;  /* 0xff800000ff087424 */ /* 0x000fe400078e00ff */
[----:B---3--:R-:W-:-:S05]  /*31c0*/  IMAD.SHL.U32 R25, R25, 0x1000000, RZ ;  /* 0x0100000019197824 */ /* 0x008fca00078e00ff */
        /* <DEDUP_REMOVED lines=17> */
.L_x_352:
[----:B------:R-:W3:Y:S02]  /*32e0*/  LDG.E.U8 R4, [R4.64] ;  /* 0x0000002404047981 */ /* 0x000ee4000c1e1100 */
[----:B---3--:R-:W-:-:S05]  /*32f0*/  IMAD.SHL.U32 R0, R4, 0x2000000, RZ ;  /* 0x0200000004007824 */ /* 0x008fca00078e00ff */
        /* <DEDUP_REMOVED lines=11> */
.L_x_351:
[----:B------:R-:W3:Y:S02]  /*33b0*/  LDG.E.U16 R4, [R4.64] ;  /* 0x0000002404047981 */ /* 0x000ee4000c1e1500 */
[----:B---3--:R-:W-:Y:S01]  /*33c0*/  PRMT R25, RZ, 0x5410, R4 ;  /* 0x00005410ff197816 */ /* 0x008fe20000000004 */
[----:B------:R-:W-:Y:S05]  /*33d0*/  BRA `(.L_x_336) ;  /* 0x0000062000007947 */ /* 0x000fea0003800000 */
.L_x_348:
        /* <DEDUP_REMOVED lines=8> */
[----:B------:R-:W3:Y:S02]  /*3460*/  LDG.E.U16 R4, [R4.64] ;  /* 0x0000002404047981 */ /* 0x000ee4000c1e1500 */
[----:B---3--:R0:W3:Y:S01]  /*3470*/  I2F.U16 R25, R4 ;  /* 0x0000000400197306 */ /* 0x0080e20000101000 */
[----:B------:R-:W-:Y:S05]  /*3480*/  BRA `(.L_x_336) ;  /* 0x0000057000007947 */ /* 0x000fea0003800000 */
.L_x_355:
[----:B------:R-:W3:Y:S02]  /*3490*/  LDG.E.U8 R3, [R4.64] ;  /* 0x0000002404037981 */ /* 0x000ee4000c1e1100 */
[----:B---3--:R-:W-:-:S13]  /*34a0*/  ISETP.NE.AND P0, PT, R3, RZ, PT ;  /* 0x000000ff0300720c */ /* 0x008fda0003f05270 */
        /* <DEDUP_REMOVED lines=17> */
.L_x_357:
[----:B------:R-:W-:Y:S05]  /*35c0*/  BSYNC B0 ;  /* 0x0000000000007941 */ /* 0x000fea0003800000 */
.L_x_356:
[----:B------:R-:W-:Y:S01]  /*35d0*/  IMAD.SHL.U32 R3, R3, 0x100000, RZ ;  /* 0x0010000003037824 */ /* 0x000fe200078e00ff */
[----:B------:R-:W-:-:S04]  /*35e0*/  LEA R0, R0, 0x3b800000, 0x17 ;  /* 0x3b80000000007811 */ /* 0x000fc800078eb8ff */
[----:B------:R-:W-:Y:S01]  /*35f0*/  LOP3.LUT R25, R0, R3, R25, 0xfe, !PT ;  /* 0x0000000300197212 */ /* 0x000fe200078efe19 */
[----:B------:R-:W-:Y:S05]  /*3600*/  BRA `(.L_x_336) ;  /* 0x000003f000007947 */ /* 0x000fea0003800000 */
.L_x_354:
        /* <DEDUP_REMOVED lines=19> */
.L_x_359:
[----:B------:R-:W-:Y:S05]  /*3740*/  BSYNC B0 ;  /* 0x0000000000007941 */ /* 0x000fea0003800000 */
.L_x_358:
[----:B------:R-:W-:Y:S01]  /*3750*/  IMAD.SHL.U32 R3, R3, 0x200000, RZ ;  /* 0x0020000003037824 */ /* 0x000fe200078e00ff */
[----:B------:R-:W-:-:S04]  /*3760*/  LEA R0, R0, 0x37800000, 0x17 ;  /* 0x3780000000007811 */ /* 0x000fc800078eb8ff */
[----:B------:R-:W-:Y:S01]  /*3770*/  LOP3.LUT R25, R0, R3, R25, 0xfe, !PT ;  /* 0x0000000300197212 */ /* 0x000fe200078efe19 */
[----:B------:R-:W-:Y:S05]  /*3780*/  BRA `(.L_x_336) ;  /* 0x0000027000007947 */ /* 0x000fea0003800000 */
.L_x_353:
[----:B------:R-:W-:-:S13]  /*3790*/  ISETP.NE.AND P0, PT, R0, 0x1c, PT ;  /* 0x0000001c0000780c */ /* 0x000fda0003f05270 */
[----:B------:R-:W-:Y:S05]  /*37a0*/  @!P0 BRA `(.L_x_360) ;  /* 0x0000023000008947 */ /* 0x000fea0003800000 */
[----:B------:R-:W-:-:S13]  /*37b0*/  ISETP.NE.AND P0, PT, R0, 0x1d, PT ;  /* 0x0000001d0000780c */ /* 0x000fda0003f05270 */
[----:B------:R-:W-:Y:S05]  /*37c0*/  @!P0 BRA `(.L_x_361) ;  /* 0x000001e000008947 */ /* 0x000fea0003800000 */
[----:B------:R-:W-:-:S13]  /*37d0*/  ISETP.NE.AND P0, PT, R0, 0x2c, PT ;  /* 0x0000002c0000780c */ /* 0x000fda0003f05270 */
[----:B------:R-:W-:Y:S05]  /*37e0*/  @P0 BRA `(.L_x_341) ;  /* 0x0000008000000947 */ /* 0x000fea0003800000 */
[----:B------:R-:W3:Y:S01]  /*37f0*/  LDG.E.U8 R4, [R4.64] ;  /* 0x0000002404047981 */ /* 0x000ee2000c1e1100 */
[----:B------:R-:W-:Y:S01]  /*3800*/  IMAD.MOV.U32 R25, RZ, RZ, 0x400000 ;  /* 0x00400000ff197424 */ /* 0x000fe200078e00ff */
[----:B---3--:R-:W-:-:S13]  /*3810*/  ISETP.NE.AND P0, PT, R4, RZ, PT ;  /* 0x000000ff0400720c */ /* 0x008fda0003f05270 */
[----:B------:R-:W-:Y:S05]  /*3820*/  @!P0 BRA `(.L_x_336) ;  /* 0x000001d000008947 */ /* 0x000fea0003800000 */
[----:B------:R-:W-:-:S13]  /*3830*/  ISETP.NE.AND P0, PT, R4, 0xff, PT ;  /* 0x000000ff0400780c */ /* 0x000fda0003f05270 */
[----:B------:R-:W-:Y:S02]  /*3840*/  @!P0 IMAD.MOV.U32 R25, RZ, RZ, 0x7f800001 ;  /* 0x7f800001ff198424 */ /* 0x000fe400078e00ff */
[----:B------:R-:W-:Y:S01]  /*3850*/  @P0 IMAD.SHL.U32 R25, R4, 0x800000, RZ ;  /* 0x0080000004190824 */ /* 0x000fe200078e00ff */
[----:B------:R-:W-:Y:S05]  /*3860*/  BRA `(.L_x_336) ;  /* 0x0000019000007947 */ /* 0x000fea0003800000 */
.L_x_341:
        /* <DEDUP_REMOVED lines=18> */
[----:B012--5:R-:W-:Y:S05]  /*3990*/  CALL.ABS.NOINC R14 ;  /* 0x000000000e007343 */ /* 0x027fea0003c00000 */
[----:B------:R-:W-:Y:S05]  /*39a0*/  BRA `(.L_x_336) ;  /* 0x0000005000007947 */ /* 0x000fea0003800000 */
.L_x_361:
[----:B------:R-:W3:Y:S02]  /*39b0*/  LDG.E.64 R4, [R4.64] ;  /* 0x0000002404047981 */ /* 0x000ee4000c1e1b00 */
[----:B---3--:R0:W3:Y:S01]  /*39c0*/  I2F.U64 R25, R4 ;  /* 0x0000000400197312 */ /* 0x0080e20000301000 */
[----:B------:R-:W-:Y:S05]  /*39d0*/  BRA `(.L_x_336) ;  /* 0x0000002000007947 */ /* 0x000fea0003800000 */
.L_x_360:
[----:B------:R-:W3:Y:S02]  /*39e0*/  LDG.E R4, [R4.64] ;  /* 0x0000002404047981 */ /* 0x000ee4000c1e1900 */
[----:B---3--:R0:W3:Y:S02]  /*39f0*/  I2F.U32 R25, R4 ;  /* 0x0000000400197306 */ /* 0x0080e40000201000 */
.L_x_336:
[----:B------:R-:W-:Y:S05]  /*3a00*/  BSYNC B6 ;  /* 0x0000000000067941 */ /* 0x000fea0003800000 */
.L_x_335:
[----:B0-----:R-:W0:Y:S01]  /*3a10*/  S2R R19, SR_TID.X ;  /* 0x0000000000137919 */ /* 0x001e220000002100 */
[----:B------:R-:W4:Y:S01]  /*3a20*/  LDC.U8 R17, c[0x0][0x194] ;  /* 0x00006500ff117b82 */ /* 0x000f220000000000 */
[----:B------:R-:W-:Y:S01]  /*3a30*/  BSSY B0, `(.L_x_362) ;  /* 0x000000e000007945 */ /* 0x000fe20003800000 */
[C---:B0-----:R-:W-:Y:S02]  /*3a40*/  ISETP.GE.AND P2, PT, R19.reuse, R16, PT ;  /* 0x000000101300720c */ /* 0x041fe40003f46270 */
[----:B------:R-:W-:-:S02]  /*3a50*/  IADD3 R3, R19, 0x100, RZ ;  /* 0x0000010013037810 */ /* 0x000fc40007ffe0ff */
[C---:B------:R-:W-:Y:S02]  /*3a60*/  IADD3 R5, R19.reuse, 0x180, RZ ;  /* 0x0000018013057810 */ /* 0x040fe40007ffe0ff */
[----:B------:R-:W-:Y:S02]  /*3a70*/  IADD3 R23, R19, 0x80, RZ ;  /* 0x0000008013177810 */ /* 0x000fe40007ffe0ff */
[-C--:B------:R-:W-:Y:S02]  /*3a80*/  ISETP.GE.AND P0, PT, R3, R16.reuse, PT ;  /* 0x000000100300720c */ /* 0x080fe40003f06270 */
[-C--:B------:R-:W-:Y:S02]  /*3a90*/  ISETP.GE.AND P1, PT, R5, R16.reuse, PT ;  /* 0x000000100500720c */ /* 0x080fe40003f26270 */
[----:B------:R-:W-:Y:S01]  /*3aa0*/  ISETP.GE.AND P4, PT, R23, R16, PT ;  /* 0x000000101700720c */ /* 0x000fe20003f86270 */
[----:B------:R-:W-:Y:S07]  /*3ab0*/  @P2 BRA `(.L_x_363) ;  /* 0x0000005000002947 */ /* 0x000fee0003800000 */
[----:B----45:R-:W-:Y:S01]  /*3ac0*/  FSETP.GT.FTZ.AND P3, PT, R24, c[0x0][0x168], PT ;  /* 0x00005a0018007a0b */ /* 0x030fe20003f74000 */
[----:B------:R-:W-:-:S12]  /*3ad0*/  IMAD.MOV.U32 R4, RZ, RZ, 0x3f800000 ;  /* 0x3f800000ff047424 */ /* 0x000fd800078e00ff */
[----:B------:R-:W-:-:S06]  /*3ae0*/  @P3 FADD.FTZ R24, R24, 1.0000000116860974231e-07 ;  /* 0x33d6bf9518183421 */ /* 0x000fcc0000010000 */
[----:B------:R-:W0:Y:S02]  /*3af0*/  @P3 MUFU.RCP R24, R24 ;  /* 0x0000001800183308 */ /* 0x000e240000001000 */
[----:B0-----:R-:W-:-:S06]  /*3b00*/  @P3 FMUL.FTZ R4, R24, c[0x0][0x168] ;  /* 0x00005a0018043a20 */ /* 0x001fcc0000410000 */
.L_x_363:
[----:B----4-:R-:W-:Y:S05]  /*3b10*/  BSYNC B0 ;  /* 0x0000000000007941 */ /* 0x010fea0003800000 */
.L_x_362:
[----:B------:R-:W-:Y:S01]  /*3b20*/  BSSY B0, `(.L_x_364) ;  /* 0x0000007000007945 */ /* 0x000fe20003800000 */
[----:B------:R-:W-:Y:S05]  /*3b30*/  @P4 BRA `(.L_x_365) ;  /* 0x0000005000004947 */ /* 0x000fea0003800000 */
[----:B-1---5:R-:W-:-:S13]  /*3b40*/  FSETP.GT.FTZ.AND P3, PT, R22, c[0x0][0x168], PT ;  /* 0x00005a0016007a0b */ /* 0x022fda0003f74000 */
[----:B------:R-:W-:Y:S02]  /*3b50*/  @P3 FADD.FTZ R0, R22, 1.0000000116860974231e-07 ;  /* 0x33d6bf9516003421 */ /* 0x000fe40000010000 */
[----:B------:R-:W-:-:S04]  /*3b60*/  IMAD.MOV.U32 R22, RZ, RZ, 0x3f800000 ;  /* 0x3f800000ff167424 */ /* 0x000fc800078e00ff */
[----:B------:R-:W0:Y:S02]  /*3b70*/  @P3 MUFU.RCP R0, R0 ;  /* 0x0000000000003308 */ /* 0x000e240000001000 */
[----:B0-----:R-:W-:-:S06]  /*3b80*/  @P3 FMUL.FTZ R22, R0, c[0x0][0x168] ;  /* 0x00005a0000163a20 */ /* 0x001fcc0000410000 */
.L_x_365:
[----:B------:R-:W-:Y:S05]  /*3b90*/  BSYNC B0 ;  /* 0x0000000000007941 */ /* 0x000fea0003800000 */
.L_x_364:
[----:B------:R-:W-:Y:S01]  /*3ba0*/  BSSY B0, `(.L_x_366) ;  /* 0x0000007000007945 */ /* 0x000fe20003800000 */
[----:B------:R-:W-:Y:S05]  /*3bb0*/  @P0 BRA `(.L_x_367) ;  /* 0x0000005000000947 */ /* 0x000fea0003800000 */
[----:B--2--5:R-:W-:Y:S01]  /*3bc0*/  FSETP.GT.FTZ.AND P0, PT, R18, c[0x0][0x168], PT ;  /* 0x00005a0012007a0b */ /* 0x024fe20003f14000 */
[----:B------:R-:W-:-:S12]  /*3bd0*/  IMAD.MOV.U32 R24, RZ, RZ, 0x3f800000 ;  /* 0x3f800000ff187424 */ /* 0x000fd800078e00ff */
[----:B------:R-:W-:-:S06]  /*3be0*/  @P0 FADD.FTZ R18, R18, 1.0000000116860974231e-07 ;  /* 0x33d6bf9512120421 */ /* 0x000fcc0000010000 */
[----:B------:R-:W0:Y:S02]  /*3bf0*/  @P0 MUFU.RCP R18, R18 ;  /* 0x0000001200120308 */ /* 0x000e240000001000 */
[----:B0-----:R-:W-:-:S06]  /*3c00*/  @P0 FMUL.FTZ R24, R18, c[0x0][0x168] ;  /* 0x00005a0012180a20 */ /* 0x001fcc0000410000 */
.L_x_367:
[----:B------:R-:W-:Y:S05]  /*3c10*/  BSYNC B0 ;  /* 0x0000000000007941 */ /* 0x000fea0003800000 */
.L_x_366:
[----:B------:R-:W-:Y:S01]  /*3c20*/  BSSY B0, `(.L_x_368) ;  /* 0x0000007000007945 */ /* 0x000fe20003800000 */
[----:B------:R-:W-:Y:S05]  /*3c30*/  @P1 BRA `(.L_x_369) ;  /* 0x0000005000001947 */ /* 0x000fea0003800000 */
[----:B---3-5:R-:W-:Y:S01]  /*3c40*/  FSETP.GT.FTZ.AND P0, PT, R25, c[0x0][0x168], PT ;  /* 0x00005a0019007a0b */ /* 0x028fe20003f14000 */
[----:B--2---:R-:W-:-:S12]  /*3c50*/  IMAD.MOV.U32 R18, RZ, RZ, 0x3f800000 ;  /* 0x3f800000ff127424 */ /* 0x004fd800078e00ff */
[----:B------:R-:W-:-:S06]  /*3c60*/  @P0 FADD.FTZ R25, R25, 1.0000000116860974231e-07 ;  /* 0x33d6bf9519190421 */ /* 0x000fcc0000010000 */
[----:B------:R-:W0:Y:S02]  /*3c70*/  @P0 MUFU.RCP R25, R25 ;  /* 0x0000001900190308 */ /* 0x000e240000001000 */
[----:B0-----:R-:W-:-:S06]  /*3c80*/  @P0 FMUL.FTZ R18, R25, c[0x0][0x168] ;  /* 0x00005a0019120a20 */ /* 0x001fcc0000410000 */
.L_x_369:
[----:B------:R-:W-:Y:S05]  /*3c90*/  BSYNC B0 ;  /* 0x0000000000007941 */ /* 0x000fea0003800000 */
.L_x_368:
[----:B------:R-:W-:Y:S01]  /*3ca0*/  BSSY B6, `(.L_x_370) ;  /* 0x0000102000067945 */ /* 0x000fe20003800000 */
[----:B------:R-:W-:Y:S05]  /*3cb0*/  @P2 BRA `(.L_x_371) ;  /* 0x0000100000002947 */ /* 0x000fea0003800000 */
[----:B------:R-:W-:Y:S01]  /*3cc0*/  IMAD R0, R2, 0x200, R19 ;  /* 0x0000020002007824 */ /* 0x000fe200078e0213 */
[----:B------:R-:W-:-:S03]  /*3cd0*/  PRMT R3, R17, 0x9910, RZ ;  /* 0x0000991011037816 */ /* 0x000fc600000000ff */
        /* <DEDUP_REMOVED lines=14> */
[----:B------:R-:W0:Y:S01]  /*3dc0*/  F2I.FTZ.TRUNC.NTZ R3, R4 ;  /* 0x0000000400037305 */ /* 0x000e22000021f100 */
[----:B------:R-:W-:Y:S01]  /*3dd0*/  IMAD.MOV.U32 R19, RZ, RZ, R23 ;  /* 0x000000ffff137224 */ /* 0x000fe200078e0017 */
[----:B0-----:R0:W-:Y:S01]  /*3de0*/  STG.E.U8 [R8.64], R3 ;  /* 0x0000000308007986 */ /* 0x0011e2000c101124 */
[----:B------:R-:W-:Y:S05]  /*3df0*/  BRA `(.L_x_371) ;  /* 0x00000ec000007947 */ /* 0x000fea0003800000 */
.L_x_375:
[----:B------:R-:W0:Y:S01]  /*3e00*/  F2I.S64.TRUNC R4, R4 ;  /* 0x0000000400047311 */ /* 0x000e22000020d900 */
[----:B------:R-:W-:Y:S02]  /*3e10*/  IMAD.MOV.U32 R19, RZ, RZ, R23 ;  /* 0x000000ffff137224 */ /* 0x000fe400078e0017 */
[----:B0-----:R-:W-:-:S05]  /*3e20*/  IMAD.MOV.U32 R3, RZ, RZ, R4 ;  /* 0x000000ffff037224 */ /* 0x001fca00078e0004 */
[----:B------:R0:W-:Y:S01]  /*3e30*/  STG.E.U8 [R8.64], R3 ;  /* 0x0000000308007986 */ /* 0x0001e2000c101124 */
[----:B------:R-:W-:Y:S05]  /*3e40*/  BRA `(.L_x_371) ;  /* 0x00000e7000007947 */ /* 0x000fea0003800000 */
.L_x_374:
[----:B------:R-:W-:-:S13]  /*3e50*/  ISETP.NE.AND P0, PT, R0, 0x2, PT ;  /* 0x000000020000780c */ /* 0x000fda0003f05270 */
[----:B------:R-:W-:Y:S05]  /*3e60*/  @!P0 BRA `(.L_x_377) ;  /* 0x000000c000008947 */ /* 0x000fea0003800000 */
[----:B------:R-:W-:-:S13]  /*3e70*/  ISETP.NE.AND P0, PT, R0, 0x3, PT ;  /* 0x000000030000780c */ /* 0x000fda0003f05270 */
[----:B------:R-:W-:Y:S05]  /*3e80*/  @!P0 BRA `(.L_x_378) ;  /* 0x0000006000008947 */ /* 0x000fea0003800000 */
[----:B------:R-:W-:-:S13]  /*3e90*/  ISETP.NE.AND P0, PT, R0, 0x4, PT ;  /* 0x000000040000780c */ /* 0x000fda0003f05270 */
[----:B------:R-:W-:Y:S05]  /*3ea0*/  @P0 BRA `(.L_x_376) ;  /* 0x00000c5000000947 */ /* 0x000fea0003800000 */
[----:B------:R-:W0:Y:S01]  /*3eb0*/  F2I.S64.TRUNC R4, R4 ;  /* 0x0000000400047311 */ /* 0x000e22000020d900 */
[----:B------:R-:W-:Y:S01]  /*3ec0*/  IMAD.MOV.U32 R19, RZ, RZ, R23 ;  /* 0x000000ffff137224 */ /* 0x000fe200078e0017 */
[----:B0-----:R0:W-:Y:S01]  /*3ed0*/  STG.E.64 [R8.64], R4 ;  /* 0x0000000408007986 */ /* 0x0011e2000c101b24 */
[----:B------:R-:W-:Y:S05]  /*3ee0*/  BRA `(.L_x_371) ;  /* 0x00000dd000007947 */ /* 0x000fea0003800000 */
.L_x_378:
[----:B------:R-:W0:Y:S01]  /*3ef0*/  F2I.FTZ.TRUNC.NTZ R3, R4 ;  /* 0x0000000400037305 */ /* 0x000e22000021f100 */
[----:B------:R-:W-:Y:S01]  /*3f00*/  IMAD.MOV.U32 R19, RZ, RZ, R23 ;  /* 0x000000ffff137224 */ /* 0x000fe200078e0017 */
[----:B0-----:R0:W-:Y:S01]  /*3f10*/  STG.E [R8.64], R3 ;  /* 0x0000000308007986 */ /* 0x0011e2000c101924 */
[----:B------:R-:W-:Y:S05]  /*3f20*/  BRA `(.L_x_371) ;  /* 0x00000d9000007947 */ /* 0x000fea0003800000 */
.L_x_377:
[----:B------:R-:W0:Y:S01]  /*3f30*/  F2I.FTZ.TRUNC.NTZ R3, R4 ;  /* 0x0000000400037305 */ /* 0x000e22000021f100 */
[----:B------:R-:W-:Y:S01]  /*3f40*/  IMAD.MOV.U32 R19, RZ, RZ, R23 ;  /* 0x000000ffff137224 */ /* 0x000fe200078e0017 */
[----:B0-----:R0:W-:Y:S01]  /*3f50*/  STG.E.U16 [R8.64], R3 ;  /* 0x0000000308007986 */ /* 0x0011e2000c101524 */
[----:B------:R-:W-:Y:S05]  /*3f60*/  BRA `(.L_x_371) ;  /* 0x00000d5000007947 */ /* 0x000fea0003800000 */
.L_x_373:
[----:B------:R-:W-:-:S13]  /*3f70*/  ISETP.GT.AND P0, PT, R0, 0x6, PT ;  /* 0x000000060000780c */ /* 0x000fda0003f04270 */
[----:B------:R-:W-:Y:S05]  /*3f80*/  @P0 BRA `(.L_x_379) ;  /* 0x000000b000000947 */ /* 0x000fea0003800000 */
[----:B------:R-:W-:-:S13]  /*3f90*/  ISETP.NE.AND P0, PT, R0, 0x5, PT ;  /* 0x000000050000780c */ /* 0x000fda0003f05270 */
[----:B------:R-:W-:Y:S05]  /*3fa0*/  @!P0 BRA `(.L_x_380) ;  /* 0x0000005000008947 */ /* 0x000fea0003800000 */
[----:B------:R-:W-:-:S13]  /*3fb0*/  ISETP.NE.AND P0, PT, R0, 0x6, PT ;  /* 0x000000060000780c */ /* 0x000fda0003f05270 */
[----:B------:R-:W-:Y:S05]  /*3fc0*/  @P0 BRA `(.L_x_376) ;  /* 0x00000b3000000947 */ /* 0x000fea0003800000 */
[----:B------:R0:W-:Y:S01]  /*3fd0*/  STG.E [R8.64], R4 ;  /* 0x0000000408007986 */ /* 0x0001e2000c101924 */
[----:B------:R-:W-:Y:S01]  /*3fe0*/  IMAD.MOV.U32 R19, RZ, RZ, R23 ;  /* 0x000000ffff137224 */ /* 0x000fe200078e0017 */
[----:B------:R-:W-:Y:S05]  /*3ff0*/  BRA `(.L_x_371) ;  /* 0x00000cc000007947 */ /* 0x000fea0003800000 */
.L_x_380:
[----:B------:R-:W-:Y:S01]  /*4000*/  F2FP.PACK_AB R4, RZ, R4 ;  /* 0x00000004ff04723e */ /* 0x000fe200000000ff */
[----:B------:R-:W-:-:S04]  /*4010*/  IMAD.MOV.U32 R19, RZ, RZ, R23 ;  /* 0x000000ffff137224 */ /* 0x000fc800078e0017 */
[----:B------:R0:W-:Y:S01]  /*4020*/  STG.E.U16 [R8.64], R4 ;  /* 0x0000000408007986 */ /* 0x0001e2000c101524 */
[----:B------:R-:W-:Y:S05]  /*4030*/  BRA `(.L_x_371) ;  /* 0x00000c8000007947 */ /* 0x000fea0003800000 */
.L_x_379:
[----:B------:R-:W-:-:S13]  /*4040*/  ISETP.NE.AND P0, PT, R0, 0x7, PT ;  /* 0x000000070000780c */ /* 0x000fda0003f05270 */
[----:B------:R-:W-:Y:S05]  /*4050*/  @!P0 BRA `(.L_x_381) ;  /* 0x000000d000008947 */ /* 0x000fea0003800000 */
[----:B------:R-:W-:-:S13]  /*4060*/  ISETP.NE.AND P0, PT, R0, 0x8, PT ;  /* 0x000000080000780c */ /* 0x000fda0003f05270 */
[----:B------:R-:W-:Y:S05]  /*4070*/  @!P0 BRA `(.L_x_382) ;  /* 0x0000006000008947 */ /* 0x000fea0003800000 */
[----:B------:R-:W-:-:S13]  /*4080*/  ISETP.NE.AND P0, PT, R0, 0x9, PT ;  /* 0x000000090000780c */ /* 0x000fda0003f05270 */
[----:B------:R-:W-:Y:S05]  /*4090*/  @P0 BRA `(.L_x_376) ;  /* 0x00000a6000000947 */ /* 0x000fea0003800000 */
[----:B------:R-:W-:Y:S02]  /*40a0*/  IMAD.MOV.U32 R5, RZ, RZ, RZ ;  /* 0x000000ffff057224 */ /* 0x000fe400078e00ff */
[----:B------:R-:W-:-:S03]  /*40b0*/  IMAD.MOV.U32 R19, RZ, RZ, R23 ;  /* 0x000000ffff137224 */ /* 0x000fc600078e0017 */
[----:B------:R0:W-:Y:S01]  /*40c0*/  STG.E.64 [R8.64], R4 ;  /* 0x0000000408007986 */ /* 0x0001e2000c101b24 */
[----:B------:R-:W-:Y:S05]  /*40d0*/  BRA `(.L_x_371) ;  /* 0x00000be000007947 */ /* 0x000fea0003800000 */
.L_x_382:
[----:B------:R-:W-:Y:S01]  /*40e0*/  F2FP.PACK_AB R3, RZ, R4 ;  /* 0x00000004ff03723e */ /* 0x000fe200000000ff */
[----:B------:R-:W-:-:S03]  /*40f0*/  IMAD.MOV.U32 R19, RZ, RZ, R23 ;  /* 0x000000ffff137224 */ /* 0x000fc600078e0017 */
[----:B------:R-:W-:-:S05]  /*4100*/  PRMT R3, R3, 0x5410, RZ ;  /* 0x0000541003037816 */ /* 0x000fca00000000ff */
[----:B------:R0:W-:Y:S01]  /*4110*/  STG.E [R8.64], R3 ;  /* 0x0000000308007986 */ /* 0x0001e2000c101924 */
[----:B------:R-:W-:Y:S05]  /*4120*/  BRA `(.L_x_371) ;  /* 0x00000b9000007947 */ /* 0x000fea0003800000 */
.L_x_381:
[----:B------:R-:W-:Y:S02]  /*4130*/  FMUL.FTZ R4, R4, 1 ;  /* 0x3f80000004047820 */ /* 0x000fe40000410000 */
[----:B------:R-:W-:-:S04]  /*4140*/  IMAD.MOV.U32 R19, RZ, RZ, R23 ;  /* 0x000000ffff137224 */ /* 0x000fc800078e0017 */
[----:B------:R-:W0:Y:S02]  /*4150*/  F2F.F64.F32 R4, R4 ;  /* 0x0000000400047310 */ /* 0x000e240000201800 */
[----:B0-----:R0:W-:Y:S01]  /*4160*/  STG.E.64 [R8.64], R4 ;  /* 0x0000000408007986 */ /* 0x0011e2000c101b24 */
[----:B------:R-:W-:Y:S05]  /*4170*/  BRA `(.L_x_371) ;  /* 0x00000b4000007947 */ /* 0x000fea0003800000 */
.L_x_372:
        /* <DEDUP_REMOVED lines=8> */
[----:B------:R-:W-:Y:S01]  /*4200*/  FSETP.NEU.FTZ.AND P0, PT, R4, RZ, PT ;  /* 0x000000ff0400720b */ /* 0x000fe20003f1d000 */
[----:B------:R-:W-:-:S03]  /*4210*/  IMAD.MOV.U32 R19, RZ, RZ, R23 ;  /* 0x000000ffff137224 */ /* 0x000fc600078e0017 */
[----:B------:R-:W-:-:S05]  /*4220*/  SEL R3, RZ, 0x1, !P0 ;  /* 0x00000001ff037807 */ /* 0x000fca0004000000 */
[----:B------:R0:W-:Y:S01]  /*4230*/  STG.E.U8 [R8.64], R3 ;  /* 0x0000000308007986 */ /* 0x0001e2000c101124 */
[----:B------:R-:W-:Y:S05]  /*4240*/  BRA `(.L_x_371) ;  /* 0x00000a7000007947 */ /* 0x000fea0003800000 */
.L_x_385:
[----:B------:R-:W-:Y:S01]  /*4250*/  FMUL.FTZ R4, R4, 1 ;  /* 0x3f80000004047820 */ /* 0x000fe20000410000 */
[----:B------:R-:W-:Y:S01]  /*4260*/  CS2R R6, SRZ ;  /* 0x0000000000067805 */ /* 0x000fe2000001ff00 */
[----:B------:R-:W-:-:S04]  /*4270*/  IMAD.MOV.U32 R19, RZ, RZ, R23 ;  /* 0x000000ffff137224 */ /* 0x000fc800078e0017 */
[----:B------:R-:W0:Y:S02]  /*4280*/  F2F.F64.F32 R4, R4 ;  /* 0x0000000400047310 */ /* 0x000e240000201800 */
[----:B0-----:R0:W-:Y:S01]  /*4290*/  STG.E.128 [R8.64], R4 ;  /* 0x0000000408007986 */ /* 0x0011e2000c101d24 */
[----:B------:R-:W-:Y:S05]  /*42a0*/  BRA `(.L_x_371) ;  /* 0x00000a1000007947 */ /* 0x000fea0003800000 */
.L_x_384:
        /* <DEDUP_REMOVED lines=20> */
.L_x_389:
[----:B------:R-:W-:Y:S05]  /*43f0*/  BSYNC B0 ;  /* 0x0000000000007941 */ /* 0x000fea0003800000 */
.L_x_388:
[----:B------:R-:W-:Y:S01]  /*4400*/  LOP3.LUT R5, R0, R5, RZ, 0xfc, !PT ;  /* 0x0000000500057212 */ /* 0x000fe200078efcff */
[----:B------:R-:W-:-:S04]  /*4410*/  IMAD.MOV.U32 R19, RZ, RZ, R23 ;  /* 0x000000ffff137224 */ /* 0x000fc800078e0017 */
[----:B------:R0:W-:Y:S01]  /*4420*/  STG.E.U8 [R8.64], R5 ;  /* 0x0000000508007986 */ /* 0x0001e2000c101124 */
[----:B------:R-:W-:Y:S05]  /*4430*/  BRA `(.L_x_371) ;  /* 0x0000088000007947 */ /* 0x000fea0003800000 */
.L_x_387:
        /* <DEDUP_REMOVED lines=12> */
.L_x_391:
[----:B------:R-:W-:Y:S01]  /*4500*/  IMAD.MOV.U32 R0, RZ, RZ, 0x7f ;  /* 0x0000007fff007424 */ /* 0x000fe200078e00ff */
[----:B------:R-:W-:-:S04]  /*4510*/  ISETP.GT.U32.AND P0, PT, R5, 0x7f800000, PT ;  /* 0x7f8000000500780c */ /* 0x000fc80003f04070 */
[----:B------:R-:W-:-:S04]  /*4520*/  SEL R0, R0, 0x7c, P0 ;  /* 0x0000007c00007807 */ /* 0x000fc80000000000 */
.L_x_392:
[----:B------:R-:W-:Y:S05]  /*4530*/  BSYNC B0 ;  /* 0x0000000000007941 */ /* 0x000fea0003800000 */
.L_x_390:
[----:B------:R-:W-:Y:S01]  /*4540*/  LOP3.LUT R4, R4, 0x80000000, RZ, 0xc0, !PT ;  /* 0x8000000004047812 */ /* 0x000fe200078ec0ff */
[----:B------:R-:W-:-:S03]  /*4550*/  IMAD.MOV.U32 R19, RZ, RZ, R23 ;  /* 0x000000ffff137224 */ /* 0x000fc600078e0017 */
[----:B------:R-:W-:-:S04]  /*4560*/  SHF.R.U32.HI R3, RZ, 0x18, R4 ;  /* 0x00000018ff037819 */ /* 0x000fc80000011604 */
[----:B------:R-:W-:-:S05]  /*4570*/  LOP3.LUT R3, R0, R3, RZ, 0xfc, !PT ;  /* 0x0000000300037212 */ /* 0x000fca00078efcff */
[----:B------:R0:W-:Y:S01]  /*4580*/  STG.E.U8 [R8.64], R3 ;  /* 0x0000000308007986 */ /* 0x0001e2000c101124 */
[----:B------:R-:W-:Y:S05]  /*4590*/  BRA `(.L_x_371) ;  /* 0x0000072000007947 */ /* 0x000fea0003800000 */
.L_x_386:
[----:B------:R-:W-:Y:S01]  /*45a0*/  F2FP.BF16.PACK_AB R4, RZ, R4 ;  /* 0x00000004ff04723e */ /* 0x000fe200000010ff */
[----:B------:R-:W-:-:S04]  /*45b0*/  IMAD.MOV.U32 R19, RZ, RZ, R23 ;  /* 0x000000ffff137224 */ /* 0x000fc800078e0017 */
[----:B------:R0:W-:Y:S01]  /*45c0*/  STG.E.U16 [R8.64], R4 ;  /* 0x0000000408007986 */ /* 0x0001e2000c101524 */
[----:B------:R-:W-:Y:S05]  /*45d0*/  BRA `(.L_x_371) ;  /* 0x000006e000007947 */ /* 0x000fea0003800000 */
.L_x_383:
        /* <DEDUP_REMOVED lines=8> */
[----:B------:R-:W0:Y:S01]  /*4660*/  F2I.FTZ.U32.TRUNC.NTZ R3, R4 ;  /* 0x0000000400037305 */ /* 0x000e22000021f000 */
[----:B------:R-:W-:Y:S01]  /*4670*/  IMAD.MOV.U32 R19, RZ, RZ, R23 ;  /* 0x000000ffff137224 */ /* 0x000fe200078e0017 */
[----:B0-----:R0:W-:Y:S01]  /*4680*/  STG.E.U16 [R8.64], R3 ;  /* 0x0000000308007986 */ /* 0x0011e2000c101524 */
[----:B------:R-:W-:Y:S05]  /*4690*/  BRA `(.L_x_371) ;  /* 0x0000062000007947 */ /* 0x000fea0003800000 */
.L_x_395:
        /* <DEDUP_REMOVED lines=12> */
[----:B------:R-:W-:-:S05]  /*4760*/  FADD.FTZ R0, R5, 8192 ;  /* 0x4600000005007421 */ /* 0x000fca0000010000 */
[----:B------:R-:W-:Y:S02]  /*4770*/  LOP3.LUT P0, R3, R0, 0xff, RZ, 0xc0, !PT ;  /* 0x000000ff00037812 */ /* 0x000fe4000780c0ff */
[----:B------:R-:W-:-:S11]  /*4780*/  PRMT R0, RZ, 0x7610, R0 ;  /* 0x00007610ff007816 */ /* 0x000fd60000000000 */
[----:B------:R-:W-:Y:S05]  /*4790*/  @!P0 BRA `(.L_x_397) ;  /* 0x0000004000008947 */ /* 0x000fea0003800000 */
.L_x_398:
[----:B------:R-:W-:-:S04]  /*47a0*/  LOP3.LUT R4, R4, 0x80000000, RZ, 0xc0, !PT ;  /* 0x8000000004047812 */ /* 0x000fc800078ec0ff */
[----:B------:R-:W-:-:S04]  /*47b0*/  SHF.R.U32.HI R4, RZ, 0x18, R4 ;  /* 0x00000018ff047819 */ /* 0x000fc80000011604 */
[----:B------:R-:W-:-:S04]  /*47c0*/  LOP3.LUT R3, R3, R4, RZ, 0xfc, !PT ;  /* 0x0000000403037212 */ /* 0x000fc800078efcff */
[----:B------:R-:W-:Y:S02]  /*47d0*/  PRMT R0, R3, 0x7610, R0 ;  /* 0x0000761003007816 */ /* 0x000fe40000000000 */
.L_x_397:
[----:B------:R-:W-:Y:S05]  /*47e0*/  BSYNC B0 ;  /* 0x0000000000007941 */ /* 0x000fea0003800000 */
.L_x_396:
[----:B------:R0:W-:Y:S01]  /*47f0*/  STG.E.U8 [R8.64], R0 ;  /* 0x0000000008007986 */ /* 0x0001e2000c101124 */
[----:B------:R-:W-:Y:S01]  /*4800*/  IMAD.MOV.U32 R19, RZ, RZ, R23 ;  /* 0x000000ffff137224 */ /* 0x000fe200078e0017 */
[----:B------:R-:W-:Y:S05]  /*4810*/  BRA `(.L_x_371) ;  /* 0x000004a000007947 */ /* 0x000fea0003800000 */
.L_x_394:
        /* <DEDUP_REMOVED lines=16> */
.L_x_401:
[----:B------:R-:W-:-:S04]  /*4920*/  LOP3.LUT R4, R4, 0x80000000, RZ, 0xc0, !PT ;  /* 0x8000000004047812 */ /* 0x000fc800078ec0ff */
[----:B------:R-:W-:-:S04]  /*4930*/  SHF.R.U32.HI R4, RZ, 0x18, R4 ;  /* 0x00000018ff047819 */ /* 0x000fc80000011604 */
[----:B------:R-:W-:-:S04]  /*4940*/  LOP3.LUT R3, R3, R4, RZ, 0xfc, !PT ;  /* 0x0000000403037212 */ /* 0x000fc800078efcff */
[----:B------:R-:W-:Y:S02]  /*4950*/  PRMT R0, R3, 0x7610, R0 ;  /* 0x0000761003007816 */ /* 0x000fe40000000000 */
.L_x_400:
[----:B------:R-:W-:Y:S05]  /*4960*/  BSYNC B0 ;  /* 0x0000000000007941 */ /* 0x000fea0003800000 */
.L_x_399:
[----:B------:R0:W-:Y:S01]  /*4970*/  STG.E.U8 [R8.64], R0 ;  /* 0x0000000008007986 */ /* 0x0001e2000c101124 */
[----:B------:R-:W-:Y:S01]  /*4980*/  IMAD.MOV.U32 R19, RZ, RZ, R23 ;  /* 0x000000ffff137224 */ /* 0x000fe200078e0017 */
[----:B------:R-:W-:Y:S05]  /*4990*/  BRA `(.L_x_371) ;  /* 0x0000032000007947 */ /* 0x000fea0003800000 */
.L_x_393:
[----:B------:R-:W-:-:S13]  /*49a0*/  ISETP.NE.AND P0, PT, R0, 0x1c, PT ;  /* 0x0000001c0000780c */ /* 0x000fda0003f05270 */
[----:B------:R-:W-:Y:S05]  /*49b0*/  @!P0 BRA `(.L_x_402) ;  /* 0x000002d000008947 */ /* 0x000fea0003800000 */
[----:B------:R-:W-:-:S13]  /*49c0*/  ISETP.NE.AND P0, PT, R0, 0x1d, PT ;  /* 0x0000001d0000780c */ /* 0x000fda0003f05270 */
[----:B------:R-:W-:Y:S05]  /*49d0*/  @!P0 BRA `(.L_x_403) ;  /* 0x0000027000008947 */ /* 0x000fea0003800000 */
[----:B------:R-:W-:-:S13]  /*49e0*/  ISETP.NE.AND P0, PT, R0, 0x2c, PT ;  /* 0x0000002c0000780c */ /* 0x000fda0003f05270 */
[----:B------:R-:W-:Y:S05]  /*49f0*/  @P0 BRA `(.L_x_376) ;  /* 0x0000010000000947 */ /* 0x000fea0003800000 */
[----:B------:R-:W-:Y:S01]  /*4a00*/  SHF.R.U32.HI R5, RZ, 0x17, R4 ;  /* 0x00000017ff057819 */ /* 0x000fe20000011604 */
[----:B------:R-:W-:Y:S01]  /*4a10*/  IMAD.MOV.U32 R19, RZ, RZ, R23 ;  /* 0x000000ffff137224 */ /* 0x000fe200078e0017 */
        /* <DEDUP_REMOVED lines=14> */
.L_x_376:
        /* <DEDUP_REMOVED lines=18> */
[----:B0123-5:R-:W-:Y:S05]  /*4c20*/  CALL.ABS.NOINC R14 ;  /* 0x000000000e007343 */ /* 0x02ffea0003c00000 */
[----:B------:R-:W-:Y:S01]  /*4c30*/  IMAD.MOV.U32 R19, RZ, RZ, R23 ;  /* 0x000000ffff137224 */ /* 0x000fe200078e0017 */
[----:B------:R-:W-:Y:S05]  /*4c40*/  BRA `(.L_x_371) ;  /* 0x0000007000007947 */ /* 0x000fea0003800000 */
.L_x_403:
[----:B------:R-:W0:Y:S01]  /*4c50*/  F2I.U64.TRUNC R4, R4 ;  /* 0x0000000400047311 */ /* 0x000e22000020d800 */
[----:B------:R-:W-:Y:S01]  /*4c60*/  IMAD.MOV.U32 R19, RZ, RZ, R23 ;  /* 0x000000ffff137224 */ /* 0x000fe200078e0017 */
[----:B0-----:R0:W-:Y:S01]  /*4c70*/  STG.E.64 [R8.64], R4 ;  /* 0x0000000408007986 */ /* 0x0011e2000c101b24 */
[----:B------:R-:W-:Y:S05]  /*4c80*/  BRA `(.L_x_371) ;  /* 0x0000003000007947 */ /* 0x000fea0003800000 */
.L_x_402:
[----:B------:R-:W0:Y:S01]  /*4c90*/  F2I.FTZ.U32.TRUNC.NTZ R3, R4 ;  /* 0x0000000400037305 */ /* 0x000e22000021f000 */
[----:B------:R-:W-:Y:S01]  /*4ca0*/  IMAD.MOV.U32 R19, RZ, RZ, R23 ;  /* 0x000000ffff137224 */ /* 0x000fe200078e0017 */
[----:B0-----:R0:W-:Y:S06]  /*4cb0*/  STG.E [R8.64], R3 ;  /* 0x0000000308007986 */ /* 0x0011ec000c101924 */
.L_x_371:
[----:B------:R-:W-:Y:S05]  /*4cc0*/  BSYNC B6 ;  /* 0x0000000000067941 */ /* 0x000fea0003800000 */
.L_x_370:
[----:B------:R-:W-:Y:S01]  /*4cd0*/  ISETP.GE.AND P0, PT, R19, R16, PT ;  /* 0x000000101300720c */ /* 0x000fe20003f06270 */
[----:B------:R-:W-:-:S12]  /*4ce0*/  BSSY B6, `(.L_x_404) ;  /* 0x00001da000067945 */ /* 0x000fd80003800000 */
[----:B------:R-:W-:Y:S05]  /*4cf0*/  @P0 BRA `(.L_x_405) ;  /* 0x00001d8000000947 */ /* 0x000fea0003800000 */
[----:B0-----:R-:W-:Y:S01]  /*4d00*/  IMAD R0, R2, 0x200, R19 ;  /* 0x0000020002007824 */ /* 0x001fe200078e0213 */
        /* <DEDUP_REMOVED lines=15> */
[----:B-1---5:R-:W0:Y:S02]  /*4e00*/  F2I.FTZ.TRUNC.NTZ R3, R22 ;  /* 0x0000001600037305 */ /* 0x022e24000021f100 */
[----:B0-----:R0:W-:Y:S01]  /*4e10*/  STG.E.U8 [R8.64], R3 ;  /* 0x0000000308007986 */ /* 0x0011e2000c101124 */
[----:B------:R-:W-:Y:S05]  /*4e20*/  BRA `(.L_x_411) ;  /* 0x00000d7000007947 */ /* 0x000fea0003800000 */
.L_x_409:
[----:B-1---5:R-:W0:Y:S02]  /*4e30*/  F2I.S64.TRUNC R22, R22 ;  /* 0x0000001600167311 */ /* 0x022e24000020d900 */
[----:B0-----:R-:W-:-:S05]  /*4e40*/  IMAD.MOV.U32 R3, RZ, RZ, R22 ;  /* 0x000000ffff037224 */ /* 0x001fca00078e0016 */
[----:B------:R0:W-:Y:S01]  /*4e50*/  STG.E.U8 [R8.64], R3 ;  /* 0x0000000308007986 */ /* 0x0001e2000c101124 */
[----:B------:R-:W-:Y:S05]  /*4e60*/  BRA `(.L_x_411) ;  /* 0x00000d3000007947 */ /* 0x000fea0003800000 */
.L_x_408:
[----:B------:R-:W-:-:S13]  /*4e70*/  ISETP.NE.AND P0, PT, R0, 0x2, PT ;  /* 0x000000020000780c */ /* 0x000fda0003f05270 */
[----:B------:R-:W-:Y:S05]  /*4e80*/  @!P0 BRA `(.L_x_412) ;  /* 0x000000a000008947 */ /* 0x000fea0003800000 */
[----:B------:R-:W-:-:S13]  /*4e90*/  ISETP.NE.AND P0, PT, R0, 0x3, PT ;  /* 0x000000030000780c */ /* 0x000fda0003f05270 */
[----:B------:R-:W-:Y:S05]  /*4ea0*/  @!P0 BRA `(.L_x_413) ;  /* 0x0000005000008947 */ /* 0x000fea0003800000 */
[----:B------:R-:W-:-:S13]  /*4eb0*/  ISETP.NE.AND P0, PT, R0, 0x4, PT ;  /* 0x000000040000780c */ /* 0x000fda0003f05270 */
[----:B------:R-:W-:Y:S05]  /*4ec0*/  @P0 BRA `(.L_x_410) ;  /* 0x00000b4000000947 */ /* 0x000fea0003800000 */
[----:B-1---5:R-:W0:Y:S02]  /*4ed0*/  F2I.S64.TRUNC R22, R22 ;  /* 0x0000001600167311 */ /* 0x022e24000020d900 */
[----:B0-----:R0:W-:Y:S01]  /*4ee0*/  STG.E.64 [R8.64], R22 ;  /* 0x0000001608007986 */ /* 0x0011e2000c101b24 */
[----:B------:R-:W-:Y:S05]  /*4ef0*/  BRA `(.L_x_411) ;  /* 0x00000ca000007947 */ /* 0x000fea0003800000 */
.L_x_413:
[----:B-1---5:R-:W0:Y:S02]  /*4f00*/  F2I.FTZ.TRUNC.NTZ R3, R22 ;  /* 0x0000001600037305 */ /* 0x022e24000021f100 */
[----:B0-----:R0:W-:Y:S01]  /*4f10*/  STG.E [R8.64], R3 ;  /* 0x0000000308007986 */ /* 0x0011e2000c101924 */
[----:B------:R-:W-:Y:S05]  /*4f20*/  BRA `(.L_x_411) ;  /* 0x00000c7000007947 */ /* 0x000fea0003800000 */
.L_x_412:
[----:B-1---5:R-:W0:Y:S02]  /*4f30*/  F2I.FTZ.TRUNC.NTZ R3, R22 ;  /* 0x0000001600037305 */ /* 0x022e24000021f100 */
[----:B0-----:R0:W-:Y:S01]  /*4f40*/  STG.E.U16 [R8.64], R3 ;  /* 0x0000000308007986 */ /* 0x0011e2000c101524 */
[----:B------:R-:W-:Y:S05]  /*4f50*/  BRA `(.L_x_411) ;  /* 0x00000c4000007947 */ /* 0x000fea0003800000 */
.L_x_407:
[----:B------:R-:W-:-:S13]  /*4f60*/  ISETP.GT.AND P0, PT, R0, 0x6, PT ;  /* 0x000000060000780c */ /* 0x000fda0003f04270 */
[----:B------:R-:W-:Y:S05]  /*4f70*/  @P0 BRA `(.L_x_414) ;  /* 0x0000009000000947 */ /* 0x000fea0003800000 */
[----:B------:R-:W-:-:S13]  /*4f80*/  ISETP.NE.AND P0, PT, R0, 0x5, PT ;  /* 0x000000050000780c */ /* 0x000fda0003f05270 */
[----:B------:R-:W-:Y:S05]  /*4f90*/  @!P0 BRA `(.L_x_415) ;  /* 0x0000004000008947 */ /* 0x000fea0003800000 */
[----:B------:R-:W-:-:S13]  /*4fa0*/  ISETP.NE.AND P0, PT, R0, 0x6, PT ;  /* 0x000000060000780c */ /* 0x000fda0003f05270 */
[----:B------:R-:W-:Y:S05]  /*4fb0*/  @P0 BRA `(.L_x_410) ;  /* 0x00000a5000000947 */ /* 0x000fea0003800000 */
[----:B-1---5:R0:W-:Y:S01]  /*4fc0*/  STG.E [R8.64], R22 ;  /* 0x0000001608007986 */ /* 0x0221e2000c101924 */
[----:B------:R-:W-:Y:S05]  /*4fd0*/  BRA `(.L_x_411) ;  /* 0x00000bc000007947 */ /* 0x000fea0003800000 */
.L_x_415:
[----:B-1---5:R-:W-:-:S05]  /*4fe0*/  F2FP.PACK_AB R22, RZ, R22 ;  /* 0x00000016ff16723e */ /* 0x022fca00000000ff */
[----:B------:R0:W-:Y:S01]  /*4ff0*/  STG.E.U16 [R8.64], R22 ;  /* 0x0000001608007986 */ /* 0x0001e2000c101524 */
[----:B------:R-:W-:Y:S05]  /*5000*/  BRA `(.L_x_411) ;  /* 0x00000b9000007947 */ /* 0x000fea0003800000 */
.L_x_414:
[----:B------:R-:W-:-:S13]  /*5010*/  ISETP.NE.AND P0, PT, R0, 0x7, PT ;  /* 0x000000070000780c */ /* 0x000fda0003f05270 */
[----:B------:R-:W-:Y:S05]  /*5020*/  @!P0 BRA `(.L_x_416) ;  /* 0x000000b000008947 */ /* 0x000fea0003800000 */
[----:B------:R-:W-:-:S13]  /*5030*/  ISETP.NE.AND P0, PT, R0, 0x8, PT ;  /* 0x000000080000780c */ /* 0x000fda0003f05270 */
[----:B------:R-:W-:Y:S05]  /*5040*/  @!P0 BRA `(.L_x_417) ;  /* 0x0000005000008947 */ /* 0x000fea0003800000 */
[----:B------:R-:W-:-:S13]  /*5050*/  ISETP.NE.AND P0, PT, R0, 0x9, PT ;  /* 0x000000090000780c */ /* 0x000fda0003f05270 */
[----:B------:R-:W-:Y:S05]  /*5060*/  @P0 BRA `(.L_x_410) ;  /* 0x000009a000000947 */ /* 0x000fea0003800000 */
[----:B------:R-:W-:-:S05]  /*5070*/  IMAD.MOV.U32 R23, RZ, RZ, RZ ;  /* 0x000000ffff177224 */ /* 0x000fca00078e00ff */
[----:B-1---5:R0:W-:Y:S01]  /*5080*/  STG.E.64 [R8.64], R22 ;  /* 0x0000001608007986 */ /* 0x0221e2000c101b24 */
[----:B------:R-:W-:Y:S05]  /*5090*/  BRA `(.L_x_411) ;  /* 0x00000b0000007947 */ /* 0x000fea0003800000 */
.L_x_417:
[----:B-1---5:R-:W-:-:S04]  /*50a0*/  F2FP.PACK_AB R3, RZ, R22 ;  /* 0x00000016ff03723e */ /* 0x022fc800000000ff */
[----:B------:R-:W-:-:S05]  /*50b0*/  PRMT R3, R3, 0x5410, RZ ;  /* 0x0000541003037816 */ /* 0x000fca00000000ff */
[----:B------:R0:W-:Y:S01]  /*50c0*/  STG.E [R8.64], R3 ;  /* 0x0000000308007986 */ /* 0x0001e2000c101924 */
[----:B------:R-:W-:Y:S05]  /*50d0*/  BRA `(.L_x_411) ;  /* 0x00000ac000007947 */ /* 0x000fea0003800000 */
.L_x_416:
[----:B-1---5:R-:W-:-:S06]  /*50e0*/  FMUL.FTZ R4, R22, 1 ;  /* 0x3f80000016047820 */ /* 0x022fcc0000410000 */
[----:B------:R-:W0:Y:S02]  /*50f0*/  F2F.F64.F32 R4, R4 ;  /* 0x0000000400047310 */ /* 0x000e240000201800 */
[----:B0-----:R0:W-:Y:S01]  /*5100*/  STG.E.64 [R8.64], R4 ;  /* 0x0000000408007986 */ /* 0x0011e2000c101b24 */
[----:B------:R-:W-:Y:S05]  /*5110*/  BRA `(.L_x_411) ;  /* 0x00000a8000007947 */ /* 0x000fea0003800000 */
.L_x_406:
        /* <DEDUP_REMOVED lines=8> */
[----:B-1---5:R-:W-:-:S04]  /*51a0*/  FSETP.NEU.FTZ.AND P0, PT, R22, RZ, PT ;  /* 0x000000ff1600720b */ /* 0x022fc80003f1d000 */
[----:B------:R-:W-:-:S05]  /*51b0*/  SEL R3, RZ, 0x1, !P0 ;  /* 0x00000001ff037807 */ /* 0x000fca0004000000 */
[----:B------:R0:W-:Y:S01]  /*51c0*/  STG.E.U8 [R8.64], R3 ;  /* 0x0000000308007986 */ /* 0x0001e2000c101124 */
[----:B------:R-:W-:Y:S05]  /*51d0*/  BRA `(.L_x_411) ;  /* 0x000009c000007947 */ /* 0x000fea0003800000 */
.L_x_420:
[----:B-1---5:R-:W-:Y:S01]  /*51e0*/  FMUL.FTZ R4, R22, 1 ;  /* 0x3f80000016047820 */ /* 0x022fe20000410000 */
[----:B------:R-:W-:-:S05]  /*51f0*/  CS2R R6, SRZ ;  /* 0x0000000000067805 */ /* 0x000fca000001ff00 */
[----:B------:R-:W0:Y:S02]  /*5200*/  F2F.F64.F32 R4, R4 ;  /* 0x0000000400047310 */ /* 0x000e240000201800 */
[----:B0-----:R0:W-:Y:S01]  /*5210*/  STG.E.128 [R8.64], R4 ;  /* 0x0000000408007986 */ /* 0x0011e2000c101d24 */
[----:B------:R-:W-:Y:S05]  /*5220*/  BRA `(.L_x_411) ;  /* 0x0000097000007947 */ /* 0x000fea0003800000 */
.L_x_419:
[----:B------:R-:W-:-:S13]  /*5230*/  ISETP.NE.AND P0, PT, R0, 0xf, PT ;  /* 0x0000000f0000780c */ /* 0x000fda0003f05270 */
[----:B------:R-:W-:Y:S05]  /*5240*/  @!P0 BRA `(.L_x_421) ;  /* 0x000002b000008947 */ /* 0x000fea0003800000 */
[----:B------:R-:W-:-:S13]  /*5250*/  ISETP.NE.AND P0, PT, R0, 0x17, PT ;  /* 0x000000170000780c */ /* 0x000fda0003f05270 */
[----:B------:R-:W-:Y:S05]  /*5260*/  @!P0 BRA `(.L_x_422) ;  /* 0x0000014000008947 */ /* 0x000fea0003800000 */
[----:B------:R-:W-:-:S13]  /*5270*/  ISETP.NE.AND P0, PT, R0, 0x18, PT ;  /* 0x000000180000780c */ /* 0x000fda0003f05270 */
[----:B------:R-:W-:Y:S05]  /*5280*/  @P0 BRA `(.L_x_410) ;  /* 0x0000078000000947 */ /* 0x000fea0003800000 */
[C---:B-1---5:R-:W-:Y:S01]  /*5290*/  LOP3.LUT R4, R22.reuse, 0x7fffffff, RZ, 0xc0, !PT ;  /* 0x7fffffff16047812 */ /* 0x062fe200078ec0ff */
        /* <DEDUP_REMOVED lines=13> */
.L_x_424:
[----:B------:R-:W-:Y:S05]  /*5370*/  BSYNC B0 ;  /* 0x0000000000007941 */ /* 0x000fea0003800000 */
.L_x_423:
[----:B------:R-:W-:-:S05]  /*5380*/  LOP3.LUT R5, R0, R5, RZ, 0xfc, !PT ;  /* 0x0000000500057212 */ /* 0x000fca00078efcff */
[----:B------:R0:W-:Y:S01]  /*5390*/  STG.E.U8 [R8.64], R5 ;  /* 0x0000000508007986 */ /* 0x0001e2000c101124 */
[----:B------:R-:W-:Y:S05]  /*53a0*/  BRA `(.L_x_411) ;  /* 0x000007f000007947 */ /* 0x000fea0003800000 */
.L_x_422:
[----:B-1---5:R-:W-:Y:S01]  /*53b0*/  LOP3.LUT R4, R22, 0x7fffffff, RZ, 0xc0, !PT ;  /* 0x7fffffff16047812 */ /* 0x022fe200078ec0ff */
        /* <DEDUP_REMOVED lines=11> */
.L_x_426:
[----:B------:R-:W-:Y:S01]  /*5470*/  IMAD.MOV.U32 R0, RZ, RZ, 0x7f ;  /* 0x0000007fff007424 */ /* 0x000fe200078e00ff */
[----:B------:R-:W-:-:S04]  /*5480*/  ISETP.GT.U32.AND P0, PT, R4, 0x7f800000, PT ;  /* 0x7f8000000400780c */ /* 0x000fc80003f04070 */
[----:B------:R-:W-:-:S04]  /*5490*/  SEL R0, R0, 0x7c, P0 ;  /* 0x0000007c00007807 */ /* 0x000fc80000000000 */
.L_x_427:
[----:B------:R-:W-:Y:S05]  /*54a0*/  BSYNC B0 ;  /* 0x0000000000007941 */ /* 0x000fea0003800000 */
.L_x_425:
[----:B------:R-:W-:-:S04]  /*54b0*/  LOP3.LUT R22, R22, 0x80000000, RZ, 0xc0, !PT ;  /* 0x8000000016167812 */ /* 0x000fc800078ec0ff */
[----:B------:R-:W-:-:S04]  /*54c0*/  SHF.R.U32.HI R3, RZ, 0x18, R22 ;  /* 0x00000018ff037819 */ /* 0x000fc80000011616 */
[----:B------:R-:W-:-:S05]  /*54d0*/  LOP3.LUT R3, R0, R3, RZ, 0xfc, !PT ;  /* 0x0000000300037212 */ /* 0x000fca00078efcff */
[----:B------:R0:W-:Y:S01]  /*54e0*/  STG.E.U8 [R8.64], R3 ;  /* 0x0000000308007986 */ /* 0x0001e2000c101124 */
[----:B------:R-:W-:Y:S05]  /*54f0*/  BRA `(.L_x_411) ;  /* 0x000006a000007947 */ /* 0x000fea0003800000 */
.L_x_421:
[----:B-1---5:R-:W-:-:S05]  /*5500*/  F2FP.BF16.PACK_AB R22, RZ, R22 ;  /* 0x00000016ff16723e */ /* 0x022fca00000010ff */
[----:B------:R0:W-:Y:S01]  /*5510*/  STG.E.U16 [R8.64], R22 ;  /* 0x0000001608007986 */ /* 0x0001e2000c101524 */
[----:B------:R-:W-:Y:S05]  /*5520*/  BRA `(.L_x_411) ;  /* 0x0000067000007947 */ /* 0x000fea0003800000 */
.L_x_418:
        /* <DEDUP_REMOVED lines=8> */
[----:B-1---5:R-:W0:Y:S02]  /*55b0*/  F2I.FTZ.U32.TRUNC.NTZ R3, R22 ;  /* 0x0000001600037305 */ /* 0x022e24000021f000 */
[----:B0-----:R0:W-:Y:S01]  /*55c0*/  STG.E.U16 [R8.64], R3 ;  /* 0x0000000308007986 */ /* 0x0011e2000c101524 */
[----:B------:R-:W-:Y:S05]  /*55d0*/  BRA `(.L_x_411) ;  /* 0x000005c000007947 */ /* 0x000fea0003800000 */
.L_x_430:
[----:B-1---5:R-:W-:Y:S01]  /*55e0*/  LOP3.LUT R3, R22, 0x7fffffff, RZ, 0xc0, !PT ;  /* 0x7fffffff16037812 */ /* 0x022fe200078ec0ff */
        /* <DEDUP_REMOVED lines=15> */
.L_x_433:
[----:B------:R-:W-:-:S04]  /*56e0*/  LOP3.LUT R22, R22, 0x80000000, RZ, 0xc0, !PT ;  /* 0x8000000016167812 */ /* 0x000fc800078ec0ff */
[----:B------:R-:W-:-:S04]  /*56f0*/  SHF.R.U32.HI R3, RZ, 0x18, R22 ;  /* 0x00000018ff037819 */ /* 0x000fc80000011616 */
[----:B------:R-:W-:-:S04]  /*5700*/  LOP3.LUT R0, R0, R3, RZ, 0xfc, !PT ;  /* 0x0000000300007212 */ /* 0x000fc800078efcff */
[----:B------:R-:W-:Y:S02]  /*5710*/  PRMT R4, R0, 0x7610, R4 ;  /* 0x0000761000047816 */ /* 0x000fe40000000004 */
.L_x_432:
[----:B------:R-:W-:Y:S05]  /*5720*/  BSYNC B0 ;  /* 0x0000000000007941 */ /* 0x000fea0003800000 */
.L_x_431:
[----:B------:R0:W-:Y:S01]  /*5730*/  STG.E.U8 [R8.64], R4 ;  /* 0x0000000408007986 */ /* 0x0001e2000c101124 */
[----:B------:R-:W-:Y:S05]  /*5740*/  BRA `(.L_x_411) ;  /* 0x0000045000007947 */ /* 0x000fea0003800000 */
.L_x_429:
        /* <DEDUP_REMOVED lines=16> */
.L_x_436:
[----:B------:R-:W-:-:S04]  /*5850*/  LOP3.LUT R22, R22, 0x80000000, RZ, 0xc0, !PT ;  /* 0x8000000016167812 */ /* 0x000fc800078ec0ff */
[----:B------:R-:W-:-:S04]  /*5860*/  SHF.R.U32.HI R3, RZ, 0x18, R22 ;  /* 0x00000018ff037819 */ /* 0x000fc80000011616 */
[----:B------:R-:W-:-:S04]  /*5870*/  LOP3.LUT R0, R0, R3, RZ, 0xfc, !PT ;  /* 0x0000000300007212 */ /* 0x000fc800078efcff */
[----:B------:R-:W-:Y:S02]  /*5880*/  PRMT R4, R0, 0x7610, R4 ;  /* 0x0000761000047816 */ /* 0x000fe40000000004 */
.L_x_435:
[----:B------:R-:W-:Y:S05]  /*5890*/  BSYNC B0 ;  /* 0x0000000000007941 */ /* 0x000fea0003800000 */
.L_x_434:
[----:B------:R0:W-:Y:S01]  /*58a0*/  STG.E.U8 [R8.64], R4 ;  /* 0x0000000408007986 */ /* 0x0001e2000c101124 */
[----:B------:R-:W-:Y:S05]  /*58b0*/  BRA `(.L_x_411) ;  /* 0x000002e000007947 */ /* 0x000fea0003800000 */
.L_x_428:
[----:B------:R-:W-:-:S13]  /*58c0*/  ISETP.NE.AND P0, PT, R0, 0x1c, PT ;  /* 0x0000001c0000780c */ /* 0x000fda0003f05270 */
[----:B------:R-:W-:Y:S05]  /*58d0*/  @!P0 BRA `(.L_x_437) ;  /* 0x000002a000008947 */ /* 0x000fea0003800000 */
[----:B------:R-:W-:-:S13]  /*58e0*/  ISETP.NE.AND P0, PT, R0, 0x1d, PT ;  /* 0x0000001d0000780c */ /* 0x000fda0003f05270 */
[----:B------:R-:W-:Y:S05]  /*58f0*/  @!P0 BRA `(.L_x_438) ;  /* 0x0000025000008947 */ /* 0x000fea0003800000 */
[----:B------:R-:W-:-:S13]  /*5900*/  ISETP.NE.AND P0, PT, R0, 0x2c, PT ;  /* 0x0000002c0000780c */ /* 0x000fda0003f05270 */
[----:B------:R-:W-:Y:S05]  /*5910*/  @P0 BRA `(.L_x_410) ;  /* 0x000000f000000947 */ /* 0x000fea0003800000 */
[----:B-1---5:R-:W-:Y:S02]  /*5920*/  SHF.R.U32.HI R4, RZ, 0x17, R22 ;  /* 0x00000017ff047819 */ /* 0x022fe40000011616 */
        /* <DEDUP_REMOVED lines=14> */
.L_x_410:
        /* <DEDUP_REMOVED lines=15> */
[----:B-1---5:R-:W-:Y:S02]  /*5b00*/  MOV R22, 0x0 ;  /* 0x0000000000167802 */ /* 0x022fe40000000f00 */
[----:B------:R-:W-:-:S04]  /*5b10*/  IADD3 R20, P0, P1, -R0, R3, R20 ;  /* 0x0000000300147210 */ /* 0x000fc8000791e114 */
[----:B------:R-:W-:-:S04]  /*5b20*/  IADD3.X R21, ~R22, R9, R21, P0, P1 ;  /* 0x0000000916157210 */ /* 0x000fc800007e2515 */
[----:B0-23--:R-:W-:Y:S05]  /*5b30*/  CALL.ABS.NOINC R14 ;  /* 0x000000000e007343 */ /* 0x00dfea0003c00000 */
[----:B------:R-:W-:Y:S05]  /*5b40*/  BRA `(.L_x_411) ;  /* 0x0000005000007947 */ /* 0x000fea0003800000 */
.L_x_438:
[----:B-1---5:R-:W0:Y:S02]  /*5b50*/  F2I.U64.TRUNC R22, R22 ;  /* 0x0000001600167311 */ /* 0x022e24000020d800 */
[----:B0-----:R0:W-:Y:S01]  /*5b60*/  STG.E.64 [R8.64], R22 ;  /* 0x0000001608007986 */ /* 0x0011e2000c101b24 */
[----:B------:R-:W-:Y:S05]  /*5b70*/  BRA `(.L_x_411) ;  /* 0x0000002000007947 */ /* 0x000fea0003800000 */
.L_x_437:
[----:B-1---5:R-:W0:Y:S02]  /*5b80*/  F2I.FTZ.U32.TRUNC.NTZ R3, R22 ;  /* 0x0000001600037305 */ /* 0x022e24000021f000 */
[----:B0-----:R0:W-:Y:S02]  /*5b90*/  STG.E [R8.64], R3 ;  /* 0x0000000308007986 */ /* 0x0011e4000c101924 */
.L_x_411:
[----:B------:R-:W-:-:S04]  /*5ba0*/  IADD3 R19, R19, 0x80, RZ ;  /* 0x0000008013137810 */ /* 0x000fc80007ffe0ff */
[----:B------:R-:W-:-:S13]  /*5bb0*/  ISETP.GE.AND P0, PT, R19, R16, PT ;  /* 0x000000101300720c */ /* 0x000fda0003f06270 */
[----:B------:R-:W-:Y:S05]  /*5bc0*/  @P0 BRA `(.L_x_405) ;  /* 0x00000eb000000947 */ /* 0x000fea0003800000 */
[----:B------:R-:W-:Y:S01]  /*5bd0*/  IMAD R0, R2, 0x200, R19 ;  /* 0x0000020002007824 */ /* 0x000fe200078e0213 */
[----:B0-----:R-:W-:-:S03]  /*5be0*/  PRMT R3, R17, 0x9910, RZ ;  /* 0x0000991011037816 */ /* 0x001fc600000000ff */
        /* <DEDUP_REMOVED lines=17> */
.L_x_442:
[----:B---3--:R-:W0:Y:S02]  /*5d00*/  F2I.S64.TRUNC R24, R24 ;  /* 0x0000001800187311 */ /* 0x008e24000020d900 */
[----:B0-----:R-:W-:-:S05]  /*5d10*/  IMAD.MOV.U32 R3, RZ, RZ, R24 ;  /* 0x000000ffff037224 */ /* 0x001fca00078e0018 */
[----:B------:R0:W-:Y:S01]  /*5d20*/  STG.E.U8 [R8.64], R3 ;  /* 0x0000000308007986 */ /* 0x0001e2000c101124 */
[----:B------:R-:W-:Y:S05]  /*5d30*/  BRA `(.L_x_444) ;  /* 0x00000d3000007947 */ /* 0x000fea0003800000 */
.L_x_441:
[----:B------:R-:W-:-:S13]  /*5d40*/  ISETP.NE.AND P0, PT, R0, 0x2, PT ;  /* 0x000000020000780c */ /* 0x000fda0003f05270 */
[----:B------:R-:W-:Y:S05]  /*5d50*/  @!P0 BRA `(.L_x_445) ;  /* 0x000000a000008947 */ /* 0x000fea0003800000 */
[----:B------:R-:W-:-:S13]  /*5d60*/  ISETP.NE.AND P0, PT, R0, 0x3, PT ;  /* 0x000000030000780c */ /* 0x000fda0003f05270 */
[----:B------:R-:W-:Y:S05]  /*5d70*/  @!P0 BRA `(.L_x_446) ;  /* 0x0000005000008947 */ /* 0x000fea0003800000 */
[----:B------:R-:W-:-:S13]  /*5d80*/  ISETP.NE.AND P0, PT, R0, 0x4, PT ;  /* 0x000000040000780c */ /* 0x000fda0003f05270 */
[----:B------:R-:W-:Y:S05]  /*5d90*/  @P0 BRA `(.L_x_443) ;  /* 0x00000b4000000947 */ /* 0x000fea0003800000 */
[----:B---3--:R-:W0:Y:S02]  /*5da0*/  F2I.S64.TRUNC R24, R24 ;  /* 0x0000001800187311 */ /* 0x008e24000020d900 */
[----:B0-----:R0:W-:Y:S01]  /*5db0*/  STG.E.64 [R8.64], R24 ;  /* 0x0000001808007986 */ /* 0x0011e2000c101b24 */
[----:B------:R-:W-:Y:S05]  /*5dc0*/  BRA `(.L_x_444) ;  /* 0x00000ca000007947 */ /* 0x000fea0003800000 */
.L_x_446:
[----:B------:R-:W0:Y:S02]  /*5dd0*/  F2I.FTZ.TRUNC.NTZ R3, R24 ;  /* 0x0000001800037305 */ /* 0x000e24000021f100 */
[----:B0-----:R0:W-:Y:S01]  /*5de0*/  STG.E [R8.64], R3 ;  /* 0x0000000308007986 */ /* 0x0011e2000c101924 */
[----:B------:R-:W-:Y:S05]  /*5df0*/  BRA `(.L_x_444) ;  /* 0x00000c7000007947 */ /* 0x000fea0003800000 */
.L_x_445:
[----:B------:R-:W0:Y:S02]  /*5e00*/  F2I.FTZ.TRUNC.NTZ R3, R24 ;  /* 0x0000001800037305 */ /* 0x000e24000021f100 */
[----:B0-----:R0:W-:Y:S01]  /*5e10*/  STG.E.U16 [R8.64], R3 ;  /* 0x0000000308007986 */ /* 0x0011e2000c101524 */
[----:B------:R-:W-:Y:S05]  /*5e20*/  BRA `(.L_x_444) ;  /* 0x00000c4000007947 */ /* 0x000fea0003800000 */
.L_x_440:
        /* <DEDUP_REMOVED lines=8> */
.L_x_448:
[----:B------:R-:W-:-:S05]  /*5eb0*/  F2FP.PACK_AB R24, RZ, R24 ;  /* 0x00000018ff18723e */ /* 0x000fca00000000ff */
[----:B------:R0:W-:Y:S01]  /*5ec0*/  STG.E.U16 [R8.64], R24 ;  /* 0x0000001808007986 */ /* 0x0001e2000c101524 */
[----:B------:R-:W-:Y:S05]  /*5ed0*/  BRA `(.L_x_444) ;  /* 0x00000b9000007947 */ /* 0x000fea0003800000 */
.L_x_447:
[----:B------:R-:W-:-:S13]  /*5ee0*/  ISETP.NE.AND P0, PT, R0, 0x7, PT ;  /* 0x000000070000780c */ /* 0x000fda0003f05270 */
[----:B------:R-:W-:Y:S05]  /*5ef0*/  @!P0 BRA `(.L_x_449) ;  /* 0x000000b000008947 */ /* 0x000fea0003800000 */
[----:B------:R-:W-:-:S13]  /*5f00*/  ISETP.NE.AND P0, PT, R0, 0x8, PT ;  /* 0x000000080000780c */ /* 0x000fda0003f05270 */
[----:B------:R-:W-:Y:S05]  /*5f10*/  @!P0 BRA `(.L_x_450) ;  /* 0x0000005000008947 */ /* 0x000fea0003800000 */
[----:B------:R-:W-:-:S13]  /*5f20*/  ISETP.NE.AND P0, PT, R0, 0x9, PT ;  /* 0x000000090000780c */ /* 0x000fda0003f05270 */
[----:B------:R-:W-:Y:S05]  /*5f30*/  @P0 BRA `(.L_x_443) ;  /* 0x000009a000000947 */ /* 0x000fea0003800000 */
[----:B---3--:R-:W-:-:S05]  /*5f40*/  IMAD.MOV.U32 R25, RZ, RZ, RZ ;  /* 0x000000ffff197224 */ /* 0x008fca00078e00ff */
[----:B------:R0:W-:Y:S01]  /*5f50*/  STG.E.64 [R8.64], R24 ;  /* 0x0000001808007986 */ /* 0x0001e2000c101b24 */
[----:B------:R-:W-:Y:S05]  /*5f60*/  BRA `(.L_x_444) ;  /* 0x00000b0000007947 */ /* 0x000fea0003800000 */
.L_x_450:
[----:B------:R-:W-:-:S04]  /*5f70*/  F2FP.PACK_AB R3, RZ, R24 ;  /* 0x00000018ff03723e */ /* 0x000fc800000000ff */
[----:B------:R-:W-:-:S05]  /*5f80*/  PRMT R3, R3, 0x5410, RZ ;  /* 0x0000541003037816 */ /* 0x000fca00000000ff */
[----:B------:R0:W-:Y:S01]  /*5f90*/  STG.E [R8.64], R3 ;  /* 0x0000000308007986 */ /* 0x0001e2000c101924 */
[----:B------:R-:W-:Y:S05]  /*5fa0*/  BRA `(.L_x_444) ;  /* 0x00000ac000007947 */ /* 0x000fea0003800000 */
.L_x_449:
[----:B------:R-:W-:-:S06]  /*5fb0*/  FMUL.FTZ R4, R24, 1 ;  /* 0x3f80000018047820 */ /* 0x000fcc0000410000 */
[----:B------:R-:W0:Y:S02]  /*5fc0*/  F2F.F64.F32 R4, R4 ;  /* 0x0000000400047310 */ /* 0x000e240000201800 */
[----:B0-----:R0:W-:Y:S01]  /*5fd0*/  STG.E.64 [R8.64], R4 ;  /* 0x0000000408007986 */ /* 0x0011e2000c101b24 */
[----:B------:R-:W-:Y:S05]  /*5fe0*/  BRA `(.L_x_444) ;  /* 0x00000a8000007947 */ /* 0x000fea0003800000 */
.L_x_439:
        /* <DEDUP_REMOVED lines=12> */
.L_x_453:
[----:B------:R-:W-:Y:S01]  /*60b0*/  FMUL.FTZ R4, R24, 1 ;  /* 0x3f80000018047820 */ /* 0x000fe20000410000 */
[----:B------:R-:W-:-:S05]  /*60c0*/  CS2R R6, SRZ ;  /* 0x0000000000067805 */ /* 0x000fca000001ff00 */
[----:B------:R-:W0:Y:S02]  /*60d0*/  F2F.F64.F32 R4, R4 ;  /* 0x0000000400047310 */ /* 0x000e240000201800 */
[----:B0-----:R0:W-:Y:S01]  /*60e0*/  STG.E.128 [R8.64], R4 ;  /* 0x0000000408007986 */ /* 0x0011e2000c101d24 */
[----:B------:R-:W-:Y:S05]  /*60f0*/  BRA `(.L_x_444) ;  /* 0x0000097000007947 */ /* 0x000fea0003800000 */
.L_x_452:
        /* <DEDUP_REMOVED lines=20> */
.L_x_457:
[----:B------:R-:W-:Y:S05]  /*6240*/  BSYNC B0 ;  /* 0x0000000000007941 */ /* 0x000fea0003800000 */
.L_x_456:
[----:B------:R-:W-:-:S05]  /*6250*/  LOP3.LUT R5, R0, R5, RZ, 0xfc, !PT ;  /* 0x0000000500057212 */ /* 0x000fca00078efcff */
[----:B------:R0:W-:Y:S01]  /*6260*/  STG.E.U8 [R8.64], R5 ;  /* 0x0000000508007986 */ /* 0x0001e2000c101124 */
[----:B------:R-:W-:Y:S05]  /*6270*/  BRA `(.L_x_444) ;  /* 0x000007f000007947 */ /* 0x000fea0003800000 */
.L_x_455:
        /* <DEDUP_REMOVED lines=12> */
.L_x_459:
[----:B------:R-:W-:Y:S01]  /*6340*/  IMAD.MOV.U32 R0, RZ, RZ, 0x7f ;  /* 0x0000007fff007424 */ /* 0x000fe200078e00ff */
[----:B------:R-:W-:-:S04]  /*6350*/  ISETP.GT.U32.AND P0, PT, R4, 0x7f800000, PT ;  /* 0x7f8000000400780c */ /* 0x000fc80003f04070 */
[----:B------:R-:W-:-:S04]  /*6360*/  SEL R0, R0, 0x7c, P0 ;  /* 0x0000007c00007807 */ /* 0x000fc80000000000 */
.L_x_460:
[----:B------:R-:W-:Y:S05]  /*6370*/  BSYNC B0 ;  /* 0x0000000000007941 */ /* 0x000fea0003800000 */
.L_x_458:
[----:B------:R-:W-:-:S04]  /*6380*/  LOP3.LUT R24, R24, 0x80000000, RZ, 0xc0, !PT ;  /* 0x8000000018187812 */ /* 0x000fc800078ec0ff */
[----:B------:R-:W-:-:S04]  /*6390*/  SHF.R.U32.HI R3, RZ, 0x18, R24 ;  /* 0x00000018ff037819 */ /* 0x000fc80000011618 */
[----:B------:R-:W-:-:S05]  /*63a0*/  LOP3.LUT R3, R0, R3, RZ, 0xfc, !PT ;  /* 0x0000000300037212 */ /* 0x000fca00078efcff */
[----:B------:R0:W-:Y:S01]  /*63b0*/  STG.E.U8 [R8.64], R3 ;  /* 0x0000000308007986 */ /* 0x0001e2000c101124 */
[----:B------:R-:W-:Y:S05]  /*63c0*/  BRA `(.L_x_444) ;  /* 0x000006a000007947 */ /* 0x000fea0003800000 */
.L_x_454:
[----:B------:R-:W-:-:S05]  /*63d0*/  F2FP.BF16.PACK_AB R24, RZ, R24 ;  /* 0x00000018ff18723e */ /* 0x000fca00000010ff */
[----:B------:R0:W-:Y:S01]  /*63e0*/  STG.E.U16 [R8.64], R24 ;  /* 0x0000001808007986 */ /* 0x0001e2000c101524 */
[----:B------:R-:W-:Y:S05]  /*63f0*/  BRA `(.L_x_444) ;  /* 0x0000067000007947 */ /* 0x000fea0003800000 */
.L_x_451:
        /* <DEDUP_REMOVED lines=11> */
.L_x_463:
        /* <DEDUP_REMOVED lines=16> */
.L_x_466:
[----:B------:R-:W-:-:S04]  /*65b0*/  LOP3.LUT R24, R24, 0x80000000, RZ, 0xc0, !PT ;  /* 0x8000000018187812 */ /* 0x000fc800078ec0ff */
[----:B------:R-:W-:-:S04]  /*65c0*/  SHF.R.U32.HI R3, RZ, 0x18, R24 ;  /* 0x00000018ff037819 */ /* 0x000fc80000011618 */
[----:B------:R-:W-:-:S04]  /*65d0*/  LOP3.LUT R0, R0, R3, RZ, 0xfc, !PT ;  /* 0x0000000300007212 */ /* 0x000fc800078efcff */
[----:B------:R-:W-:Y:S02]  /*65e0*/  PRMT R4, R0, 0x7610, R4 ;  /* 0x0000761000047816 */ /* 0x000fe40000000004 */
.L_x_465:
[----:B------:R-:W-:Y:S05]  /*65f0*/  BSYNC B0 ;  /* 0x0000000000007941 */ /* 0x000fea0003800000 */
.L_x_464:
[----:B------:R0:W-:Y:S01]  /*6600*/  STG.E.U8 [R8.64], R4 ;  /* 0x0000000408007986 */ /* 0x0001e2000c101124 */
[----:B------:R-:W-:Y:S05]  /*6610*/  BRA `(.L_x_444) ;  /* 0x0000045000007947 */ /* 0x000fea0003800000 */
.L_x_462:
        /* <DEDUP_REMOVED lines=16> */
.L_x_469:
[----:B------:R-:W-:-:S04]  /*6720*/  LOP3.LUT R24, R24, 0x80000000, RZ, 0xc0, !PT ;  /* 0x8000000018187812 */ /* 0x000fc800078ec0ff */
[----:B------:R-:W-:-:S04]  /*6730*/  SHF.R.U32.HI R3, RZ, 0x18, R24 ;  /* 0x00000018ff037819 */ /* 0x000fc80000011618 */
[----:B------:R-:W-:-:S04]  /*6740*/  LOP3.LUT R0, R0, R3, RZ, 0xfc, !PT ;  /* 0x0000000300007212 */ /* 0x000fc800078efcff */
[----:B------:R-:W-:Y:S02]  /*6750*/  PRMT R4, R0, 0x7610, R4 ;  /* 0x0000761000047816 */ /* 0x000fe40000000004 */
.L_x_468:
[----:B------:R-:W-:Y:S05]  /*6760*/  BSYNC B0 ;  /* 0x0000000000007941 */ /* 0x000fea0003800000 */
.L_x_467:
[----:B------:R0:W-:Y:S01]  /*6770*/  STG.E.U8 [R8.64], R4 ;  /* 0x0000000408007986 */ /* 0x0001e2000c101124 */
[----:B------:R-:W-:Y:S05]  /*6780*/  BRA `(.L_x_444) ;  /* 0x000002e000007947 */ /* 0x000fea0003800000 */
.L_x_461:
        /* <DEDUP_REMOVED lines=21> */
.L_x_443:
        /* <DEDUP_REMOVED lines=18> */
[----:B0-23--:R-:W-:Y:S05]  /*6a00*/  CALL.ABS.NOINC R14 ;  /* 0x000000000e007343 */ /* 0x00dfea0003c00000 */
[----:B------:R-:W-:Y:S05]  /*6a10*/  BRA `(.L_x_444) ;  /* 0x0000005000007947 */ /* 0x000fea0003800000 */
.L_x_471:
[----:B---3--:R-:W0:Y:S02]  /*6a20*/  F2I.U64.TRUNC R24, R24 ;  /* 0x0000001800187311 */ /* 0x008e24000020d800 */
[----:B0-----:R0:W-:Y:S01]  /*6a30*/  STG.E.64 [R8.64], R24 ;  /* 0x0000001808007986 */ /* 0x0011e2000c101b24 */
[----:B------:R-:W-:Y:S05]  /*6a40*/  BRA `(.L_x_444) ;  /* 0x0000002000007947 */ /* 0x000fea0003800000 */
.L_x_470:
[----:B------:R-:W0:Y:S02]  /*6a50*/  F2I.FTZ.U32.TRUNC.NTZ R3, R24 ;  /* 0x0000001800037305 */ /* 0x000e24000021f000 */
[----:B0-----:R0:W-:Y:S02]  /*6a60*/  STG.E [R8.64], R3 ;  /* 0x0000000308007986 */ /* 0x0011e4000c101924 */
.L_x_444:
[----:B------:R-:W-:Y:S02]  /*6a70*/  IADD3 R19, R19, 0x80, RZ ;  /* 0x0000008013137810 */ /* 0x000fe40007ffe0ff */
.L_x_405:
[----:B------:R-:W-:Y:S05]  /*6a80*/  BSYNC B6 ;  /* 0x0000000000067941 */ /* 0x000fea0003800000 */
.L_x_404:
[----:B------:R-:W-:-:S13]  /*6a90*/  ISETP.GE.AND P0, PT, R19, R16, PT ;  /* 0x000000101300720c */ /* 0x000fda0003f06270 */
[----:B------:R-:W-:Y:S05]  /*6aa0*/  @P0 EXIT ;  /* 0x000000000000094d */ /* 0x000fea0003800000 */
[----:B0-----:R-:W-:Y:S01]  /*6ab0*/  PRMT R0, R17, 0x9910, RZ ;  /* 0x0000991011007816 */ /* 0x001fe200000000ff */
[----:B------:R-:W-:-:S03]  /*6ac0*/  IMAD R2, R2, 0x200, R19 ;  /* 0x0000020002027824 */ /* 0x000fc600078e0213 */
        /* <DEDUP_REMOVED lines=13> */
[----:B--2--5:R-:W0:Y:S02]  /*6ba0*/  F2I.FTZ.TRUNC.NTZ R5, R18 ;  /* 0x0000001200057305 */ /* 0x024e24000021f100 */
[----:B0-----:R-:W-:Y:S01]  /*6bb0*/  STG.E.U8 [R2.64], R5 ;  /* 0x0000000502007986 */ /* 0x001fe2000c101124 */
[----:B------:R-:W-:Y:S05]  /*6bc0*/  EXIT ;  /* 0x000000000000794d */ /* 0x000fea0003800000 */
.L_x_475:
[----:B--2--5:R-:W0:Y:S02]  /*6bd0*/  F2I.S64.TRUNC R18, R18 ;  /* 0x0000001200127311 */ /* 0x024e24000020d900 */
[----:B0-----:R-:W-:-:S05]  /*6be0*/  IMAD.MOV.U32 R5, RZ, RZ, R18 ;  /* 0x000000ffff057224 */ /* 0x001fca00078e0012 */
[----:B------:R-:W-:Y:S01]  /*6bf0*/  STG.E.U8 [R2.64], R5 ;  /* 0x0000000502007986 */ /* 0x000fe2000c101124 */
[----:B------:R-:W-:Y:S05]  /*6c00*/  EXIT ;  /* 0x000000000000794d */ /* 0x000fea0003800000 */
.L_x_474:
[----:B------:R-:W-:-:S13]  /*6c10*/  ISETP.NE.AND P0, PT, R0, 0x2, PT ;  /* 0x000000020000780c */ /* 0x000fda0003f05270 */
[----:B------:R-:W-:Y:S05]  /*6c20*/  @!P0 BRA `(.L_x_477) ;  /* 0x000000a000008947 */ /* 0x000fea0003800000 */
[----:B------:R-:W-:-:S13]  /*6c30*/  ISETP.NE.AND P0, PT, R0, 0x3, PT ;  /* 0x000000030000780c */ /* 0x000fda0003f05270 */
[----:B------:R-:W-:Y:S05]  /*6c40*/  @!P0 BRA `(.L_x_478) ;  /* 0x0000005000008947 */ /* 0x000fea0003800000 */
[----:B------:R-:W-:-:S13]  /*6c50*/  ISETP.NE.AND P0, PT, R0, 0x4, PT ;  /* 0x000000040000780c */ /* 0x000fda0003f05270 */
[----:B------:R-:W-:Y:S05]  /*6c60*/  @P0 BRA `(.L_x_476) ;  /* 0x00000b4000000947 */ /* 0x000fea0003800000 */
[----:B--2--5:R-:W0:Y:S02]  /*6c70*/  F2I.S64.TRUNC R18, R18 ;  /* 0x0000001200127311 */ /* 0x024e24000020d900 */
[----:B0-----:R-:W-:Y:S01]  /*6c80*/  STG.E.64 [R2.64], R18 ;  /* 0x0000001202007986 */ /* 0x001fe2000c101b24 */
[----:B------:R-:W-:Y:S05]  /*6c90*/  EXIT ;  /* 0x000000000000794d */ /* 0x000fea0003800000 */
.L_x_478:
[----:B--2--5:R-:W0:Y:S02]  /*6ca0*/  F2I.FTZ.TRUNC.NTZ R5, R18 ;  /* 0x0000001200057305 */ /* 0x024e24000021f100 */
[----:B0-----:R-:W-:Y:S01]  /*6cb0*/  STG.E [R2.64], R5 ;  /* 0x0000000502007986 */ /* 0x001fe2000c101924 */
[----:B------:R-:W-:Y:S05]  /*6cc0*/  EXIT ;  /* 0x000000000000794d */ /* 0x000fea0003800000 */
.L_x_477:
[----:B--2--5:R-:W0:Y:S02]  /*6cd0*/  F2I.FTZ.TRUNC.NTZ R5, R18 ;  /* 0x0000001200057305 */ /* 0x024e24000021f100 */
[----:B0-----:R-:W-:Y:S01]  /*6ce0*/  STG.E.U16 [R2.64], R5 ;  /* 0x0000000502007986 */ /* 0x001fe2000c101524 */
[----:B------:R-:W-:Y:S05]  /*6cf0*/  EXIT ;  /* 0x000000000000794d */ /* 0x000fea0003800000 */
.L_x_473:
[----:B------:R-:W-:-:S13]  /*6d00*/  ISETP.GT.AND P0, PT, R0, 0x6, PT ;  /* 0x000000060000780c */ /* 0x000fda0003f04270 */
[----:B------:R-:W-:Y:S05]  /*6d10*/  @P0 BRA `(.L_x_479) ;  /* 0x0000009000000947 */ /* 0x000fea0003800000 */
[----:B------:R-:W-:-:S13]  /*6d20*/  ISETP.NE.AND P0, PT, R0, 0x5, PT ;  /* 0x000000050000780c */ /* 0x000fda0003f05270 */
[----:B------:R-:W-:Y:S05]  /*6d30*/  @!P0 BRA `(.L_x_480) ;  /* 0x0000004000008947 */ /* 0x000fea0003800000 */
[----:B------:R-:W-:-:S13]  /*6d40*/  ISETP.NE.AND P0, PT, R0, 0x6, PT ;  /* 0x000000060000780c */ /* 0x000fda0003f05270 */
[----:B------:R-:W-:Y:S05]  /*6d50*/  @P0 BRA `(.L_x_476) ;  /* 0x00000a5000000947 */ /* 0x000fea0003800000 */
[----:B--2--5:R-:W-:Y:S01]  /*6d60*/  STG.E [R2.64], R18 ;  /* 0x0000001202007986 */ /* 0x024fe2000c101924 */
[----:B------:R-:W-:Y:S05]  /*6d70*/  EXIT ;  /* 0x000000000000794d */ /* 0x000fea0003800000 */
.L_x_480:
[----:B--2--5:R-:W-:-:S05]  /*6d80*/  F2FP.PACK_AB R18, RZ, R18 ;  /* 0x00000012ff12723e */ /* 0x024fca00000000ff */
[----:B------:R-:W-:Y:S01]  /*6d90*/  STG.E.U16 [R2.64], R18 ;  /* 0x0000001202007986 */ /* 0x000fe2000c101524 */
[----:B------:R-:W-:Y:S05]  /*6da0*/  EXIT ;  /* 0x000000000000794d */ /* 0x000fea0003800000 */
.L_x_479:
[----:B------:R-:W-:-:S13]  /*6db0*/  ISETP.NE.AND P0, PT, R0, 0x7, PT ;  /* 0x000000070000780c */ /* 0x000fda0003f05270 */
[----:B------:R-:W-:Y:S05]  /*6dc0*/  @!P0 BRA `(.L_x_481) ;  /* 0x000000b000008947 */ /* 0x000fea0003800000 */
[----:B------:R-:W-:-:S13]  /*6dd0*/  ISETP.NE.AND P0, PT, R0, 0x8, PT ;  /* 0x000000080000780c */ /* 0x000fda0003f05270 */
[----:B------:R-:W-:Y:S05]  /*6de0*/  @!P0 BRA `(.L_x_482) ;  /* 0x0000005000008947 */ /* 0x000fea0003800000 */
[----:B------:R-:W-:-:S13]  /*6df0*/  ISETP.NE.AND P0, PT, R0, 0x9, PT ;  /* 0x000000090000780c */ /* 0x000fda0003f05270 */
[----:B------:R-:W-:Y:S05]  /*6e00*/  @P0 BRA `(.L_x_476) ;  /* 0x000009a000000947 */ /* 0x000fea0003800000 */
[----:B------:R-:W-:-:S05]  /*6e10*/  IMAD.MOV.U32 R19, RZ, RZ, RZ ;  /* 0x000000ffff137224 */ /* 0x000fca00078e00ff */
[----:B--2--5:R-:W-:Y:S01]  /*6e20*/  STG.E.64 [R2.64], R18 ;  /* 0x0000001202007986 */ /* 0x024fe2000c101b24 */
[----:B------:R-:W-:Y:S05]  /*6e30*/  EXIT ;  /* 0x000000000000794d */ /* 0x000fea0003800000 */
.L_x_482:
[----:B--2--5:R-:W-:-:S04]  /*6e40*/  F2FP.PACK_AB R5, RZ, R18 ;  /* 0x00000012ff05723e */ /* 0x024fc800000000ff */
[----:B------:R-:W-:-:S05]  /*6e50*/  PRMT R5, R5, 0x5410, RZ ;  /* 0x0000541005057816 */ /* 0x000fca00000000ff */
[----:B------:R-:W-:Y:S01]  /*6e60*/  STG.E [R2.64], R5 ;  /* 0x0000000502007986 */ /* 0x000fe2000c101924 */
[----:B------:R-:W-:Y:S05]  /*6e70*/  EXIT ;  /* 0x000000000000794d */ /* 0x000fea0003800000 */
.L_x_481:
[----:B--2--5:R-:W-:-:S06]  /*6e80*/  FMUL.FTZ R4, R18, 1 ;  /* 0x3f80000012047820 */ /* 0x024fcc0000410000 */
[----:B------:R-:W0:Y:S02]  /*6e90*/  F2F.F64.F32 R4, R4 ;  /* 0x0000000400047310 */ /* 0x000e240000201800 */
[----:B0-----:R-:W-:Y:S01]  /*6ea0*/  STG.E.64 [R2.64], R4 ;  /* 0x0000000402007986 */ /* 0x001fe2000c101b24 */
[----:B------:R-:W-:Y:S05]  /*6eb0*/  EXIT ;  /* 0x000000000000794d */ /* 0x000fea0003800000 */
.L_x_472:
        /* <DEDUP_REMOVED lines=8> */
[----:B--2--5:R-:W-:-:S04]  /*6f40*/  FSETP.NEU.FTZ.AND P0, PT, R18, RZ, PT ;  /* 0x000000ff1200720b */ /* 0x024fc80003f1d000 */
[----:B------:R-:W-:-:S05]  /*6f50*/  SEL R5, RZ, 0x1, !P0 ;  /* 0x00000001ff057807 */ /* 0x000fca0004000000 */
[----:B------:R-:W-:Y:S01]  /*6f60*/  STG.E.U8 [R2.64], R5 ;  /* 0x0000000502007986 */ /* 0x000fe2000c101124 */
[----:B------:R-:W-:Y:S05]  /*6f70*/  EXIT ;  /* 0x000000000000794d */ /* 0x000fea0003800000 */
.L_x_485:
[----:B--2--5:R-:W-:Y:S01]  /*6f80*/  FMUL.FTZ R4, R18, 1 ;  /* 0x3f80000012047820 */ /* 0x024fe20000410000 */
[----:B------:R-:W-:-:S05]  /*6f90*/  CS2R R6, SRZ ;  /* 0x0000000000067805 */ /* 0x000fca000001ff00 */
[----:B------:R-:W0:Y:S02]  /*6fa0*/  F2F.F64.F32 R4, R4 ;  /* 0x0000000400047310 */ /* 0x000e240000201800 */
[----:B0-----:R-:W-:Y:S01]  /*6fb0*/  STG.E.128 [R2.64], R4 ;  /* 0x0000000402007986 */ /* 0x001fe2000c101d24 */
[----:B------:R-:W-:Y:S05]  /*6fc0*/  EXIT ;  /* 0x000000000000794d */ /* 0x000fea0003800000 */
.L_x_484:
[----:B------:R-:W-:-:S13]  /*6fd0*/  ISETP.NE.AND P0, PT, R0, 0xf, PT ;  /* 0x0000000f0000780c */ /* 0x000fda0003f05270 */
[----:B------:R-:W-:Y:S05]  /*6fe0*/  @!P0 BRA `(.L_x_486) ;  /* 0x000002b000008947 */ /* 0x000fea0003800000 */
[----:B------:R-:W-:-:S13]  /*6ff0*/  ISETP.NE.AND P0, PT, R0, 0x17, PT ;  /* 0x000000170000780c */ /* 0x000fda0003f05270 */
[----:B------:R-:W-:Y:S05]  /*7000*/  @!P0 BRA `(.L_x_487) ;  /* 0x0000014000008947 */ /* 0x000fea0003800000 */
[----:B------:R-:W-:-:S13]  /*7010*/  ISETP.NE.AND P0, PT, R0, 0x18, PT ;  /* 0x000000180000780c */ /* 0x000fda0003f05270 */
[----:B------:R-:W-:Y:S05]  /*7020*/  @P0 BRA `(.L_x_476) ;  /* 0x0000078000000947 */ /* 0x000fea0003800000 */
[C---:B--2--5:R-:W-:Y:S01]  /*7030*/  LOP3.LUT R4, R18.reuse, 0x7fffffff, RZ, 0xc0, !PT ;  /* 0x7fffffff12047812 */ /* 0x064fe200078ec0ff */
[----:B------:R-:W-:Y:S01]  /*7040*/  BSSY B0, `(.L_x_488) ;  /* 0x000000d000007945 */ /* 0x000fe20003800000 */
[----:B------:R-:W-:Y:S02]  /*7050*/  LOP3.LUT R0, R18, 0x80000000, RZ, 0xc0, !PT ;  /* 0x8000000012007812 */ /* 0x000fe400078ec0ff */
[----:B------:R-:W-:Y:S02]  /*7060*/  ISETP.GT.U32.AND P0, PT, R4, 0x43efffff, PT ;  /* 0x43efffff0400780c */ /* 0x000fe40003f04070 */
[----:B------:R-:W-:Y:S01]  /*7070*/  SHF.R.U32.HI R7, RZ, 0x18, R0 ;  /* 0x00000018ff077819 */ /* 0x000fe20000011600 */
[----:B------:R-:W-:-:S10]  /*7080*/  IMAD.MOV.U32 R0, RZ, RZ, 0x7f ;  /* 0x0000007fff007424 */ /* 0x000fd400078e00ff */
[----:B------:R-:W-:Y:S05]  /*7090*/  @P0 BRA `(.L_x_489) ;  /* 0x0000007000000947 */ /* 0x000fea0003800000 */
[----:B------:R-:W-:-:S13]  /*70a0*/  ISETP.GE.U32.AND P0, PT, R4, 0x3c800000, PT ;  /* 0x3c8000000400780c */ /* 0x000fda0003f06070 */
[----:B------:R-:W-:Y:S01]  /*70b0*/  @P0 SHF.R.U32.HI R0, RZ, 0x14, R18 ;  /* 0x00000014ff000819 */ /* 0x000fe20000011612 */
[----:B------:R-:W-:-:S03]  /*70c0*/  @!P0 FADD.FTZ R4, R4, 16384 ;  /* 0x4680000004048421 */ /* 0x000fc60000010000 */
[----:B------:R-:W-:-:S04]  /*70d0*/  @P0 LOP3.LUT R5, R0, 0x1, RZ, 0xc0, !PT ;  /* 0x0000000100050812 */ /* 0x000fc800078ec0ff */
[----:B------:R-:W-:-:S04]  /*70e0*/  @P0 IADD3 R5, R18, 0x407ffff, R5 ;  /* 0x0407ffff12050810 */ /* 0x000fc80007ffe005 */
[----:B------:R-:W-:Y:S02]  /*70f0*/  @P0 SHF.R.U32.HI R0, RZ, 0x14, R5 ;  /* 0x00000014ff000819 */ /* 0x000fe40000011605 */
[----:B------:R-:W-:Y:S02]  /*7100*/  @!P0 IADD3 R0, R4, -0x46800000, RZ ;  /* 0xb980000004008810 */ /* 0x000fe40007ffe0ff */
.L_x_489:
[----:B------:R-:W-:Y:S05]  /*7110*/  BSYNC B0 ;  /* 0x0000000000007941 */ /* 0x000fea0003800000 */
.L_x_488:
[----:B------:R-:W-:-:S05]  /*7120*/  LOP3.LUT R7, R0, R7, RZ, 0xfc, !PT ;  /* 0x0000000700077212 */ /* 0x000fca00078efcff */
[----:B------:R-:W-:Y:S01]  /*7130*/  STG.E.U8 [R2.64], R7 ;  /* 0x0000000702007986 */ /* 0x000fe2000c101124 */
[----:B------:R-:W-:Y:S05]  /*7140*/  EXIT ;  /* 0x000000000000794d */ /* 0x000fea0003800000 */
.L_x_487:
[----:B--2--5:R-:W-:Y:S01]  /*7150*/  LOP3.LUT R4, R18, 0x7fffffff, RZ, 0xc0, !PT ;  /* 0x7fffffff12047812 */ /* 0x024fe200078ec0ff */
[----:B------:R-:W-:Y:S03]  /*7160*/  BSSY B0, `(.L_x_490) ;  /* 0x000000e000007945 */ /* 0x000fe60003800000 */
[----:B------:R-:W-:-:S13]  /*7170*/  ISETP.GT.U32.AND P0, PT, R4, 0x477fffff, PT ;  /* 0x477fffff0400780c */ /* 0x000fda0003f04070 */
[----:B------:R-:W-:Y:S05]  /*7180*/  @P0 BRA `(.L_x_491) ;  /* 0x0000008000000947 */ /* 0x000fea0003800000 */
[----:B------:R-:W-:-:S13]  /*7190*/  ISETP.GE.U32.AND P0, PT, R4, 0x38800000, PT ;  /* 0x388000000400780c */ /* 0x000fda0003f06070 */
[----:B------:R-:W-:Y:S01]  /*71a0*/  @P0 SHF.R.U32.HI R0, RZ, 0x15, R18 ;  /* 0x00000015ff000819 */ /* 0x000fe20000011612 */
[----:B------:R-:W-:-:S03]  /*71b0*/  @!P0 FADD.FTZ R4, R4, 128 ;  /* 0x4300000004048421 */ /* 0x000fc60000010000 */
[----:B------:R-:W-:-:S04]  /*71c0*/  @P0 LOP3.LUT R5, R0, 0x1, RZ, 0xc0, !PT ;  /* 0x0000000100050812 */ /* 0x000fc800078ec0ff */
[----:B------:R-:W-:-:S04]  /*71d0*/  @P0 IADD3 R5, R18, 0x80fffff, R5 ;  /* 0x080fffff12050810 */ /* 0x000fc80007ffe005 */
[----:B------:R-:W-:Y:S02]  /*71e0*/  @P0 SHF.R.U32.HI R0, RZ, 0x15, R5 ;  /* 0x00000015ff000819 */ /* 0x000fe40000011605 */
[----:B------:R-:W-:Y:S01]  /*71f0*/  @!P0 IADD3 R0, R4, -0x43000000, RZ ;  /* 0xbd00000004008810 */ /* 0x000fe20007ffe0ff */
[----:B------:R-:W-:Y:S05]  /*7200*/  BRA `(.L_x_492) ;  /* 0x0000003000007947 */ /* 0x000fea0003800000 */
.L_x_491:
[----:B------:R-:W-:Y:S01]  /*7210*/  IMAD.MOV.U32 R0, RZ, RZ, 0x7f ;  /* 0x0000007fff007424 */ /* 0x000fe200078e00ff */
[----:B------:R-:W-:-:S04]  /*7220*/  ISETP.GT.U32.AND P0, PT, R4, 0x7f800000, PT ;  /* 0x7f8000000400780c */ /* 0x000fc80003f04070 */
[----:B------:R-:W-:-:S04]  /*7230*/  SEL R0, R0, 0x7c, P0 ;  /* 0x0000007c00007807 */ /* 0x000fc80000000000 */
.L_x_492:
[----:B------:R-:W-:Y:S05]  /*7240*/  BSYNC B0 ;  /* 0x0000000000007941 */ /* 0x000fea0003800000 */
.L_x_490:
[----:B------:R-:W-:-:S04]  /*7250*/  LOP3.LUT R18, R18, 0x80000000, RZ, 0xc0, !PT ;  /* 0x8000000012127812 */ /* 0x000fc800078ec0ff */
[----:B------:R-:W-:-:S04]  /*7260*/  SHF.R.U32.HI R5, RZ, 0x18, R18 ;  /* 0x00000018ff057819 */ /* 0x000fc80000011612 */
[----:B------:R-:W-:-:S05]  /*7270*/  LOP3.LUT R5, R0, R5, RZ, 0xfc, !PT ;  /* 0x0000000500057212 */ /* 0x000fca00078efcff */
[----:B------:R-:W-:Y:S01]  /*7280*/  STG.E.U8 [R2.64], R5 ;  /* 0x0000000502007986 */ /* 0x000fe2000c101124 */
[----:B------:R-:W-:Y:S05]  /*7290*/  EXIT ;  /* 0x000000000000794d */ /* 0x000fea0003800000 */
.L_x_486:
[----:B--2--5:R-:W-:-:S05]  /*72a0*/  F2FP.BF16.PACK_AB R18, RZ, R18 ;  /* 0x00000012ff12723e */ /* 0x024fca00000010ff */
[----:B------:R-:W-:Y:S01]  /*72b0*/  STG.E.U16 [R2.64], R18 ;  /* 0x0000001202007986 */ /* 0x000fe2000c101524 */
[----:B------:R-:W-:Y:S05]  /*72c0*/  EXIT ;  /* 0x000000000000794d */ /* 0x000fea0003800000 */
.L_x_483:
        /* <DEDUP_REMOVED lines=8> */
[----:B--2--5:R-:W0:Y:S02]  /*7350*/  F2I.FTZ.U32.TRUNC.NTZ R5, R18 ;  /* 0x0000001200057305 */ /* 0x024e24000021f000 */
[----:B0-----:R-:W-:Y:S01]  /*7360*/  STG.E.U16 [R2.64], R5 ;  /* 0x0000000502007986 */ /* 0x001fe2000c101524 */
[----:B------:R-:W-:Y:S05]  /*7370*/  EXIT ;  /* 0x000000000000794d */ /* 0x000fea0003800000 */
.L_x_495:
[----:B--2--5:R-:W-:Y:S01]  /*7380*/  LOP3.LUT R5, R18, 0x7fffffff, RZ, 0xc0, !PT ;  /* 0x7fffffff12057812 */ /* 0x024fe200078ec0ff */
        /* <DEDUP_REMOVED lines=15> */
.L_x_498:
[----:B------:R-:W-:-:S04]  /*7480*/  LOP3.LUT R18, R18, 0x80000000, RZ, 0xc0, !PT ;  /* 0x8000000012127812 */ /* 0x000fc800078ec0ff */
[----:B------:R-:W-:-:S04]  /*7490*/  SHF.R.U32.HI R5, RZ, 0x18, R18 ;  /* 0x00000018ff057819 */ /* 0x000fc80000011612 */
[----:B------:R-:W-:-:S04]  /*74a0*/  LOP3.LUT R4, R4, R5, RZ, 0xfc, !PT ;  /* 0x0000000504047212 */ /* 0x000fc800078efcff */
[----:B------:R-:W-:Y:S02]  /*74b0*/  PRMT R0, R4, 0x7610, R0 ;  /* 0x0000761004007816 */ /* 0x000fe40000000000 */
.L_x_497:
[----:B------:R-:W-:Y:S05]  /*74c0*/  BSYNC B0 ;  /* 0x0000000000007941 */ /* 0x000fea0003800000 */
.L_x_496:
[----:B------:R-:W-:Y:S01]  /*74d0*/  STG.E.U8 [R2.64], R0 ;  /* 0x0000000002007986 */ /* 0x000fe2000c101124 */
[----:B------:R-:W-:Y:S05]  /*74e0*/  EXIT ;  /* 0x000000000000794d */ /* 0x000fea0003800000 */
.L_x_494:
        /* <DEDUP_REMOVED lines=16> */
.L_x_501:
[----:B------:R-:W-:-:S04]  /*75f0*/  LOP3.LUT R18, R18, 0x80000000, RZ, 0xc0, !PT ;  /* 0x8000000012127812 */ /* 0x000fc800078ec0ff */
[----:B------:R-:W-:-:S04]  /*7600*/  SHF.R.U32.HI R5, RZ, 0x18, R18 ;  /* 0x00000018ff057819 */ /* 0x000fc80000011612 */
[----:B------:R-:W-:-:S04]  /*7610*/  LOP3.LUT R4, R4, R5, RZ, 0xfc, !PT ;  /* 0x0000000504047212 */ /* 0x000fc800078efcff */
[----:B------:R-:W-:Y:S02]  /*7620*/  PRMT R0, R4, 0x7610, R0 ;  /* 0x0000761004007816 */ /* 0x000fe40000000000 */
.L_x_500:
[----:B------:R-:W-:Y:S05]  /*7630*/  BSYNC B0 ;  /* 0x0000000000007941 */ /* 0x000fea0003800000 */
.L_x_499:
[----:B------:R-:W-:Y:S01]  /*7640*/  STG.E.U8 [R2.64], R0 ;  /* 0x0000000002007986 */ /* 0x000fe2000c101124 */
[----:B------:R-:W-:Y:S05]  /*7650*/  EXIT ;  /* 0x000000000000794d */ /* 0x000fea0003800000 */
.L_x_493:
[----:B------:R-:W-:-:S13]  /*7660*/  ISETP.NE.AND P0, PT, R0, 0x1c, PT ;  /* 0x0000001c0000780c */ /* 0x000fda0003f05270 */
[----:B------:R-:W-:Y:S05]  /*7670*/  @!P0 BRA `(.L_x_502) ;  /* 0x000002a000008947 */ /* 0x000fea0003800000 */
[----:B------:R-:W-:-:S13]  /*7680*/  ISETP.NE.AND P0, PT, R0, 0x1d, PT ;  /* 0x0000001d0000780c */ /* 0x000fda0003f05270 */
[----:B------:R-:W-:Y:S05]  /*7690*/  @!P0 BRA `(.L_x_503) ;  /* 0x0000025000008947 */ /* 0x000fea0003800000 */
[----:B------:R-:W-:-:S13]  /*76a0*/  ISETP.NE.AND P0, PT, R0, 0x2c, PT ;  /* 0x0000002c0000780c */ /* 0x000fda0003f05270 */
[----:B------:R-:W-:Y:S05]  /*76b0*/  @P0 BRA `(.L_x_476) ;  /* 0x000000f000000947 */ /* 0x000fea0003800000 */
[----:B--2--5:R-:W-:Y:S02]  /*76c0*/  SHF.R.U32.HI R4, RZ, 0x17, R18 ;  /* 0x00000017ff047819 */ /* 0x024fe40000011612 */
        /* <DEDUP_REMOVED lines=14> */
.L_x_476:
        /* <DEDUP_REMOVED lines=19> */
[----:B------:R-:W-:Y:S05]  /*78e0*/  EXIT ;  /* 0x000000000000794d */ /* 0x000fea0003800000 */
.L_x_503:
[----:B--2--5:R-:W0:Y:S02]  /*78f0*/  F2I.U64.TRUNC R18, R18 ;  /* 0x0000001200127311 */ /* 0x024e24000020d800 */
[----:B0-----:R-:W-:Y:S01]  /*7900*/  STG.E.64 [R2.64], R18 ;  /* 0x0000001202007986 */ /* 0x001fe2000c101b24 */
[----:B------:R-:W-:Y:S05]  /*7910*/  EXIT ;  /* 0x000000000000794d */ /* 0x000fea0003800000 */
.L_x_502:
[----:B--2--5:R-:W0:Y:S02]  /*7920*/  F2I.FTZ.U32.TRUNC.NTZ R5, R18 ;  /* 0x0000001200057305 */ /* 0x024e24000021f000 */
[----:B0-----:R-:W-:Y:S01]  /*7930*/  STG.E [R2.64], R5 ;  /* 0x0000000502007986 */ /* 0x001fe2000c101924 */
[----:B------:R-:W-:Y:S05]  /*7940*/  EXIT ;  /* 0x000000000000794d */ /* 0x000fea0003800000 */
.L_x_504:
        /* <DEDUP_REMOVED lines=11> */
.L_x_1352:


//--------------------- .text._ZN2at6native18elementwise_kernelILi128ELi2EZNS0_22gpu_kernel_impl_nocastIZZZNS0_53_GLOBAL__N__52d73765_15_RenormKernel_cu_1520ed90_310624renorm_scale_factor_implERNS_18TensorIteratorBaseEdENKUlvE_clEvENKUlvE0_clEvEUlfE_EEvS5_RKT_EUliE_EEviT1_ --------------------------
	.section	.text._ZN2at6native18elementwise_kernelILi128ELi2EZNS0_22gpu_kernel_impl_nocastIZZZNS0_53_GLOBAL__N__52d73765_15_RenormKernel_cu_1520ed90_310624renorm_scale_factor_implERNS_18TensorIteratorBaseEdENKUlvE_clEvENKUlvE0_clEvEUlfE_EEvS5_RKT_EUliE_EEviT1_,"ax",@progbits
	.sectioninfo	@"SHI_REGISTERS=12"
	.align	128
        .global         _ZN2at6native18elementwise_kernelILi128ELi2EZNS0_22gpu_kernel_impl_nocastIZZZNS0_53_GLOBAL__N__52d73765_15_RenormKernel_cu_1520ed90_310624renorm_scale_factor_implERNS_18TensorIteratorBaseEdENKUlvE_clEvENKUlvE0_clEvEUlfE_EEvS5_RKT_EUliE_EEviT1_
        .type           _ZN2at6native18elementwise_kernelILi128ELi2EZNS0_22gpu_kernel_impl_nocastIZZZNS0_53_GLOBAL__N__52d73765_15_RenormKernel_cu_1520ed90_310624renorm_scale_factor_implERNS_18TensorIteratorBaseEdENKUlvE_clEvENKUlvE0_clEvEUlfE_EEvS5_RKT_EUliE_EEviT1_,@function
        .size           _ZN2at6native18elementwise_kernelILi128ELi2EZNS0_22gpu_kernel_impl_nocastIZZZNS0_53_GLOBAL__N__52d73765_15_RenormKernel_cu_1520ed90_310624renorm_scale_factor_implERNS_18TensorIteratorBaseEdENKUlvE_clEvENKUlvE0_clEvEUlfE_EEvS5_RKT_EUliE_EEviT1_,(.L_x_1353 - _ZN2at6native18elementwise_kernelILi128ELi2EZNS0_22gpu_kernel_impl_nocastIZZZNS0_53_GLOBAL__N__52d73765_15_RenormKernel_cu_1520ed90_310624renorm_scale_factor_implERNS_18TensorIteratorBaseEdENKUlvE_clEvENKUlvE0_clEvEUlfE_EEvS5_RKT_EUliE_EEviT1_)
        .other          _ZN2at6native18elementwise_kernelILi128ELi2EZNS0_22gpu_kernel_impl_nocastIZZZNS0_53_GLOBAL__N__52d73765_15_RenormKernel_cu_1520ed90_310624renorm_scale_factor_implERNS_18TensorIteratorBaseEdENKUlvE_clEvENKUlvE0_clEvEUlfE_EEvS5_RKT_EUliE_EEviT1_,@"STO_CUDA_ENTRY STV_DEFAULT"
_ZN2at6native18elementwise_kernelILi128ELi2EZNS0_22gpu_kernel_impl_nocastIZZZNS0_53_GLOBAL__N__52d73765_15_RenormKernel_cu_1520ed90_310624renorm_scale_factor_implERNS_18TensorIteratorBaseEdENKUlvE_clEvENKUlvE0_clEvEUlfE_EEvS5_RKT_EUliE_EEviT1_:
.text._ZN2at6native18elementwise_kernelILi128ELi2EZNS0_22gpu_kernel_impl_nocastIZZZNS0_53_GLOBAL__N__52d73765_15_RenormKernel_cu_1520ed90_310624renorm_scale_factor_implERNS_18TensorIteratorBaseEdENKUlvE_clEvENKUlvE0_clEvEUlfE_EEvS5_RKT_EUliE_EEviT1_:
[----:B------:R-:W-:Y:S02]  /*0000*/  MOV R1, c[0x0][0x28] ;  /* 0x00000a0000017a02 */ /* 0x000fe40000000f00 */
[----:B------:R-:W0:Y:S01]  /*0010*/  S2R R0, SR_CTAID.X ;  /* 0x0000000000007919 */ /* 0x000e220000002500 */
[----:B------:R-:W-:Y:S01]  /*0020*/  ULDC.64 UR4, c[0x0][0x118] ;  /* 0x0000460000047ab9 */ /* 0x000fe20000000a00 */
[----:B------:R-:W-:Y:S02]  /*0030*/  BSSY B0, `(.L_x_505) ;  /* 0x00000f5000007945 */ /* 0x000fe40003800000 */
[----:B------:R-:W0:Y:S02]  /*0040*/  S2R R3, SR_TID.X ;  /* 0x0000000000037919 */ /* 0x000e240000002100 */
[----:B0-----:R-:W-:-:S04]  /*0050*/  LEA R0, R0, R3, 0x8 ;  /* 0x0000000300007211 */ /* 0x001fc800078e40ff */
[----:B------:R-:W-:Y:S02]  /*0060*/  ISETP.GE.AND P0, PT, R0, c[0x0][0x160], PT ;  /* 0x0000580000007a0c */ /* 0x000fe40003f06270 */
[----:B------:R-:W-:-:S11]  /*0070*/  MOV R7, R0 ;  /* 0x0000000000077202 */ /* 0x000fd60000000f00 */
[----:B------:R-:W-:Y:S05]  /*0080*/  @P0 BRA `(.L_x_506) ;  /* 0x00000ef000000947 */ /* 0x000fea0003800000 */
[----:B------:R-:W-:Y:S01]  /*0090*/  ISETP.NE.AND P0, PT, RZ, c[0x0][0x168], PT ;  /* 0x00005a00ff007a0c */ /* 0x000fe20003f05270 */
[----:B------:R-:W-:-:S12]  /*00a0*/  CS2R R2, SRZ ;  /* 0x0000000000027805 */ /* 0x000fd8000001ff00 */
[----:B------:R-:W-:Y:S05]  /*00b0*/  @!P0 BRA `(.L_x_507) ;  /* 0x00000e0000008947 */ /* 0x000fea0003800000 */
[----:B------:R-:W-:Y:S01]  /*00c0*/  HFMA2.MMA R2, -RZ, RZ, 0, 0 ;  /* 0x00000000ff027435 */ /* 0x000fe200000001ff */
[----:B------:R-:W-:Y:S02]  /*00d0*/  MOV R3, R7 ;  /* 0x0000000700037202 */ /* 0x000fe40000000f00 */
[----:B------:R-:W-:-:S04]  /*00e0*/  MOV R8, c[0x0][0x168] ;  /* 0x00005a0000087a02 */ /* 0x000fc80000000f00 */
[----:B------:R-:W-:-:S03]  /*00f0*/  ISETP.NE.AND P0, PT, R8, 0x1, PT ;  /* 0x000000010800780c */ /* 0x000fc60003f05270 */
[----:B------:R-:W-:-:S05]  /*0100*/  IMAD.HI.U32 R4, R7, c[0x0][0x170], R2 ;  /* 0x00005c0007047a27 */ /* 0x000fca00078e0002 */
[----:B------:R-:W-:-:S04]  /*0110*/  SHF.R.U32.HI R5, RZ, c[0x0][0x174], R4 ;  /* 0x00005d00ff057a19 */ /* 0x000fc80000011604 */
[----:B------:R-:W-:-:S05]  /*0120*/  IADD3 R2, -R5, RZ, RZ ;  /* 0x000000ff05027210 */ /* 0x000fca0007ffe1ff */
[----:B------:R-:W-:-:S04]  /*0130*/  IMAD R3, R2, c[0x0][0x16c], R7 ;  /* 0x00005b0002037a24 */ /* 0x000fc800078e0207 */
[C---:B------:R-:W-:Y:S02]  /*0140*/  IMAD R2, R3.reuse, c[0x0][0x298], RZ ;  /* 0x0000a60003027a24 */ /* 0x040fe400078e02ff */
[----:B------:R-:W-:Y:S01]  /*0150*/  IMAD R3, R3, c[0x0][0x29c], RZ ;  /* 0x0000a70003037a24 */ /* 0x000fe200078e02ff */
[----:B------:R-:W-:Y:S05]  /*0160*/  @!P0 BRA `(.L_x_507) ;  /* 0x00000d5000008947 */ /* 0x000fea0003800000 */
[----:B------:R-:W-:Y:S02]  /*0170*/  MOV R4, RZ ;  /* 0x000000ff00047202 */ /* 0x000fe40000000f00 */
[----:B------:R-:W-:-:S03]  /*0180*/  ISETP.NE.AND P0, PT, R8, 0x2, PT ;  /* 0x000000020800780c */ /* 0x000fc60003f05270 */
[----:B------:R-:W-:-:S05]  /*0190*/  IMAD.HI.U32 R6, R5, c[0x0][0x17c], R4 ;  /* 0x00005f0005067a27 */ /* 0x000fca00078e0004 */
[----:B------:R-:W-:-:S04]  /*01a0*/  SHF.R.U32.HI R7, RZ, c[0x0][0x180], R6 ;  /* 0x00006000ff077a19 */ /* 0x000fc80000011606 */
[----:B------:R-:W-:-:S05]  /*01b0*/  IADD3 R4, -R7, RZ, RZ ;  /* 0x000000ff07047210 */ /* 0x000fca0007ffe1ff */
[----:B------:R-:W-:-:S04]  /*01c0*/  IMAD R4, R4, c[0x0][0x178], R5 ;  /* 0x00005e0004047a24 */ /* 0x000fc800078e0205 */
[C---:B------:R-:W-:Y:S02]  /*01d0*/  IMAD R2, R4.reuse, c[0x0][0x2a0], R2 ;  /* 0x0000a80004027a24 */ /* 0x040fe400078e0202 */
[----:B------:R-:W-:Y:S01]  /*01e0*/  IMAD R3, R4, c[0x0][0x2a4], R3 ;  /* 0x0000a90004037a24 */ /* 0x000fe200078e0203 */
[----:B------:R-:W-:Y:S05]  /*01f0*/  @!P0 BRA `(.L_x_507) ;  /* 0x00000cc000008947 */ /* 0x000fea0003800000 */
[----:B------:R-:W-:Y:S01]  /*0200*/  HFMA2.MMA R6, -RZ, RZ, 0, 0 ;  /* 0x00000000ff067435 */ /* 0x000fe200000001ff */
[----:B------:R-:W-:-:S09]  /*0210*/  ISETP.NE.AND P0, PT, R8, 0x3, PT ;  /* 0x000000030800780c */ /* 0x000fd20003f05270 */
[----:B------:R-:W-:-:S05]  /*0220*/  IMAD.HI.U32 R4, R7, c[0x0][0x188], R6 ;  /* 0x0000620007047a27 */ /* 0x000fca00078e0006 */
[----:B------:R-:W-:-:S05]  /*0230*/  SHF.R.U32.HI R5, RZ, c[0x0][0x18c], R4 ;  /* 0x00006300ff057a19 */ /* 0x000fca0000011604 */
[----:B------:R-:W-:-:S04]  /*0240*/  IMAD.MOV R6, RZ, RZ, -R5 ;  /* 0x000000ffff067224 */ /* 0x000fc800078e0a05 */
[----:B------:R-:W-:-:S04]  /*0250*/  IMAD R6, R6, c[0x0][0x184], R7 ;  /* 0x0000610006067a24 */ /* 0x000fc800078e0207 */
[C---:B------:R-:W-:Y:S02]  /*0260*/  IMAD R2, R6.reuse, c[0x0][0x2a8], R2 ;  /* 0x0000aa0006027a24 */ /* 0x040fe400078e0202 */
[----:B------:R-:W-:Y:S01]  /*0270*/  IMAD R3, R6, c[0x0][0x2ac], R3 ;  /* 0x0000ab0006037a24 */ /* 0x000fe200078e0203 */
        /* <DEDUP_REMOVED lines=184> */
[----:B------:R-:W-:Y:S02]  /*0e00*/  SHF.R.U32.HI R7, RZ, c[0x0][0x288], R6 ;  /* 0x0000a200ff077a19 */ /* 0x000fe40000011606 */
[----:B------:R-:W-:Y:S02]  /*0e10*/  @P0 MOV R6, RZ ;  /* 0x000000ff00060202 */ /* 0x000fe40000000f00 */
[----:B------:R-:W-:-:S03]  /*0e20*/  IADD3 R9, -R7, RZ, RZ ;  /* 0x000000ff07097210 */ /* 0x000fc60007ffe1ff */
[----:B------:R-:W-:-:S05]  /*0e30*/  @P0 IMAD.HI.U32 R4, R7, c[0x0][0x290], R6 ;  /* 0x0000a40007040a27 */ /* 0x000fca00078e0006 */
[----:B------:R-:W-:Y:S01]  /*0e40*/  @P0 SHF.R.U32.HI R6, RZ, c[0x0][0x294], R4 ;  /* 0x0000a500ff060a19 */ /* 0x000fe20000011604 */
[----:B------:R-:W-:-:S03]  /*0e50*/  IMAD R4, R9, c[0x0][0x280], R5 ;  /* 0x0000a00009047a24 */ /* 0x000fc600078e0205 */
[----:B------:R-:W-:Y:S01]  /*0e60*/  @P0 IADD3 R6, -R6, RZ, RZ ;  /* 0x000000ff06060210 */ /* 0x000fe20007ffe1ff */
[C---:B------:R-:W-:Y:S02]  /*0e70*/  IMAD R2, R4.reuse, c[0x0][0x350], R2 ;  /* 0x0000d40004027a24 */ /* 0x040fe400078e0202 */
[----:B------:R-:W-:Y:S02]  /*0e80*/  IMAD R3, R4, c[0x0][0x354], R3 ;  /* 0x0000d50004037a24 */ /* 0x000fe400078e0203 */
[----:B------:R-:W-:-:S04]  /*0e90*/  @P0 IMAD R6, R6, c[0x0][0x28c], R7 ;  /* 0x0000a30006060a24 */ /* 0x000fc800078e0207 */
[C---:B------:R-:W-:Y:S02]  /*0ea0*/  @P0 IMAD R2, R6.reuse, c[0x0][0x358], R2 ;  /* 0x0000d60006020a24 */ /* 0x040fe400078e0202 */
[----:B------:R-:W-:-:S05]  /*0eb0*/  @P0 IMAD R3, R6, c[0x0][0x35c], R3 ;  /* 0x0000d70006030a24 */ /* 0x000fca00078e0203 */
.L_x_507:
[----:B------:R-:W-:-:S04]  /*0ec0*/  IADD3 R4, P0, R3, c[0x0][0x368], RZ ;  /* 0x0000da0003047a10 */ /* 0x000fc80007f1e0ff */
[----:B------:R-:W-:-:S05]  /*0ed0*/  IADD3.X R5, RZ, c[0x0][0x36c], RZ, P0, !PT ;  /* 0x0000db00ff057a10 */ /* 0x000fca00007fe4ff */
[----:B------:R-:W2:Y:S01]  /*0ee0*/  LDG.E R4, [R4.64] ;  /* 0x0000000404047981 */ /* 0x000ea2000c1e1900 */
[----:B------:R-:W-:Y:S02]  /*0ef0*/  IADD3 R2, P1, R2, c[0x0][0x360], RZ ;  /* 0x0000d80002027a10 */ /* 0x000fe40007f3e0ff */
[----:B------:R-:W-:Y:S02]  /*0f00*/  MOV R9, 0x3f800000 ;  /* 0x3f80000000097802 */ /* 0x000fe40000000f00 */
[----:B------:R-:W-:Y:S02]  /*0f10*/  IADD3.X R3, RZ, c[0x0][0x364], RZ, P1, !PT ;  /* 0x0000d900ff037a10 */ /* 0x000fe40000ffe4ff */
[----:B------:R-:W-:Y:S02]  /*0f20*/  IADD3 R7, R0, 0x80, RZ ;  /* 0x0000008000077810 */ /* 0x000fe40007ffe0ff */
[----:B--2---:R-:W-:-:S13]  /*0f30*/  FSETP.GT.FTZ.AND P0, PT, R4, c[0x0][0x370], PT ;  /* 0x0000dc0004007a0b */ /* 0x004fda0003f14000 */
[----:B------:R-:W-:-:S06]  /*0f40*/  @P0 FADD.FTZ R6, R4, 1.0000000116860974231e-07 ;  /* 0x33d6bf9504060421 */ /* 0x000fcc0000010000 */
[----:B------:R-:W0:Y:S02]  /*0f50*/  @P0 MUFU.RCP R6, R6 ;  /* 0x0000000600060308 */ /* 0x000e240000001000 */
[----:B0-----:R-:W-:-:S05]  /*0f60*/  @P0 FMUL.FTZ R9, R6, c[0x0][0x370] ;  /* 0x0000dc0006090a20 */ /* 0x001fca0000410000 */
[----:B------:R0:W-:Y:S02]  /*0f70*/  STG.E [R2.64], R9 ;  /* 0x0000000902007986 */ /* 0x0001e4000c101904 */
.L_x_506:
[----:B------:R-:W-:Y:S05]  /*0f80*/  BSYNC B0 ;  /* 0x0000000000007941 */ /* 0x000fea0003800000 */
.L_x_505:
[----:B------:R-:W-:-:S13]  /*0f90*/  ISETP.GE.AND P0, PT, R7, c[0x0][0x160], PT ;  /* 0x0000580007007a0c */ /* 0x000fda0003f06270 */
[----:B------:R-:W-:Y:S05]  /*0fa0*/  @P0 EXIT ;  /* 0x000000000000094d */ /* 0x000fea0003800000 */
[----:B------:R-:W-:Y:S01]  /*0fb0*/  ISETP.NE.AND P0, PT, RZ, c[0x0][0x168], PT ;  /* 0x00005a00ff007a0c */ /* 0x000fe20003f05270 */
[----:B0-----:R-:W-:Y:S01]  /*0fc0*/  HFMA2.MMA R2, -RZ, RZ, 0, 0 ;  /* 0x00000000ff027435 */ /* 0x001fe200000001ff */
[----:B------:R-:W-:-:S11]  /*0fd0*/  MOV R0, RZ ;  /* 0x000000ff00007202 */ /* 0x000fd60000000f00 */
[----:B------:R-:W-:Y:S05]  /*0fe0*/  @!P0 BRA `(.L_x_508) ;  /* 0x00000e0000008947 */ /* 0x000fea0003800000 */
[----:B------:R-:W-:Y:S01]  /*0ff0*/  MOV R3, R7 ;  /* 0x0000000700037202 */ /* 0x000fe20000000f00 */
[----:B------:R-:W-:-:S04]  /*1000*/  IMAD.MOV.U32 R2, RZ, RZ, RZ ;  /* 0x000000ffff027224 */ /* 0x000fc800078e00ff */
[----:B------:R-:W-:Y:S01]  /*1010*/  IMAD.HI.U32 R4, R7, c[0x0][0x170], R2 ;  /* 0x00005c0007047a27 */ /* 0x000fe200078e0002 */
[----:B------:R-:W-:-:S04]  /*1020*/  MOV R3, c[0x0][0x168] ;  /* 0x00005a0000037a02 */ /* 0x000fc80000000f00 */
[----:B------:R-:W-:Y:S02]  /*1030*/  ISETP.NE.AND P0, PT, R3, 0x1, PT ;  /* 0x000000010300780c */ /* 0x000fe40003f05270 */
[----:B------:R-:W-:-:S04]  /*1040*/  SHF.R.U32.HI R5, RZ, c[0x0][0x174], R4 ;  /* 0x00005d00ff057a19 */ /* 0x000fc80000011604 */
[----:B------:R-:W-:-:S05]  /*1050*/  IADD3 R2, -R5, RZ, RZ ;  /* 0x000000ff05027210 */ /* 0x000fca0007ffe1ff */
[----:B------:R-:W-:-:S04]  /*1060*/  IMAD R2, R2, c[0x0][0x16c], R7 ;  /* 0x00005b0002027a24 */ /* 0x000fc800078e0207 */
[C---:B------:R-:W-:Y:S02]  /*1070*/  IMAD R0, R2.reuse, c[0x0][0x298], RZ ;  /* 0x0000a60002007a24 */ /* 0x040fe400078e02ff */
[----:B------:R-:W-:Y:S01]  /*1080*/  IMAD R2, R2, c[0x0][0x29c], RZ ;  /* 0x0000a70002027a24 */ /* 0x000fe200078e02ff */
        /* <DEDUP_REMOVED lines=82> */
[----:B------:R-:W-:Y:S01]  /*15b0*/  IMAD.MOV.U32 R6, RZ, RZ, RZ ;  /* 0x000000ffff067224 */ /* 0x000fe200078e00ff */
        /* <DEDUP_REMOVED lines=122> */
[----:B------:R-:W-:-:S04]  /*1d60*/  @P0 IMAD.HI.U32 R3, R7, c[0x0][0x290], R6 ;  /* 0x0000a40007030a27 */ /* 0x000fc800078e0006 */
[----:B------:R-:W-:Y:S01]  /*1d70*/  IMAD R5, R4, c[0x0][0x280], R5 ;  /* 0x0000a00004057a24 */ /* 0x000fe200078e0205 */
[----:B------:R-:W-:-:S03]  /*1d80*/  @P0 SHF.R.U32.HI R3, RZ, c[0x0][0x294], R3 ;  /* 0x0000a500ff030a19 */ /* 0x000fc60000011603 */
[----:B------:R-:W-:Y:S01]  /*1d90*/  IMAD R0, R5, c[0x0][0x350], R0 ;  /* 0x0000d40005007a24 */ /* 0x000fe200078e0200 */
[----:B------:R-:W-:Y:S01]  /*1da0*/  @P0 IADD3 R3, -R3, RZ, RZ ;  /* 0x000000ff03030210 */ /* 0x000fe20007ffe1ff */
[----:B------:R-:W-:-:S04]  /*1db0*/  IMAD R2, R5, c[0x0][0x354], R2 ;  /* 0x0000d50005027a24 */ /* 0x000fc800078e0202 */
[----:B------:R-:W-:-:S04]  /*1dc0*/  @P0 IMAD R7, R3, c[0x0][0x28c], R7 ;  /* 0x0000a30003070a24 */ /* 0x000fc800078e0207 */
[C---:B------:R-:W-:Y:S02]  /*1dd0*/  @P0 IMAD R0, R7.reuse, c[0x0][0x358], R0 ;  /* 0x0000d60007000a24 */ /* 0x040fe400078e0200 */
[----:B------:R-:W-:-:S05]  /*1de0*/  @P0 IMAD R2, R7, c[0x0][0x35c], R2 ;  /* 0x0000d70007020a24 */ /* 0x000fca00078e0202 */
.L_x_508:
[----:B------:R-:W-:-:S04]  /*1df0*/  IADD3 R2, P0, R2, c[0x0][0x368], RZ ;  /* 0x0000da0002027a10 */ /* 0x000fc80007f1e0ff */
[----:B------:R-:W-:-:S05]  /*1e00*/  IADD3.X R3, RZ, c[0x0][0x36c], RZ, P0, !PT ;  /* 0x0000db00ff037a10 */ /* 0x000fca00007fe4ff */
[----:B------:R-:W2:Y:S01]  /*1e10*/  LDG.E R2, [R2.64] ;  /* 0x0000000402027981 */ /* 0x000ea2000c1e1900 */
[----:B------:R-:W-:Y:S02]  /*1e20*/  IADD3 R4, P1, R0, c[0x0][0x360], RZ ;  /* 0x0000d80000047a10 */ /* 0x000fe40007f3e0ff */
[----:B------:R-:W-:Y:S02]  /*1e30*/  MOV R7, 0x3f800000 ;  /* 0x3f80000000077802 */ /* 0x000fe40000000f00 */
[----:B------:R-:W-:Y:S02]  /*1e40*/  IADD3.X R5, RZ, c[0x0][0x364], RZ, P1, !PT ;  /* 0x0000d900ff057a10 */ /* 0x000fe40000ffe4ff */
[----:B--2---:R-:W-:-:S13]  /*1e50*/  FSETP.GT.FTZ.AND P0, PT, R2, c[0x0][0x370], PT ;  /* 0x0000dc0002007a0b */ /* 0x004fda0003f14000 */
[----:B------:R-:W-:-:S06]  /*1e60*/  @P0 FADD.FTZ R6, R2, 1.0000000116860974231e-07 ;  /* 0x33d6bf9502060421 */ /* 0x000fcc0000010000 */
[----:B------:R-:W0:Y:S02]  /*1e70*/  @P0 MUFU.RCP R6, R6 ;  /* 0x0000000600060308 */ /* 0x000e240000001000 */
[----:B0-----:R-:W-:-:S05]  /*1e80*/  @P0 FMUL.FTZ R7, R6, c[0x0][0x370] ;  /* 0x0000dc0006070a20 */ /* 0x001fca0000410000 */
[----:B------:R-:W-:Y:S01]  /*1e90*/  STG.E [R4.64], R7 ;  /* 0x0000000704007986 */ /* 0x000fe2000c101904 */
[----:B------:R-:W-:Y:S05]  /*1ea0*/  EXIT ;  /* 0x000000000000794d */ /* 0x000fea0003800000 */
.L_x_509:
        /* <DEDUP_REMOVED lines=13> */
.L_x_1353:


//--------------------- .text._ZN2at6native27unrolled_elementwise_kernelIZZZNS0_53_GLOBAL__N__52d73765_15_RenormKernel_cu_1520ed90_310624renorm_scale_factor_implERNS_18TensorIteratorBaseEdENKUlvE_clEvENKUlvE0_clEvEUlfE_St5arrayIPcLm2EELi4E23TrivialOffsetCalculatorILi1EjESC_NS0_6memory15LoadWithoutCastENSD_16StoreWithoutCastEEEviT_T0_T2_T3_T4_T5_ --------------------------
	.section	.text._ZN2at6native27unrolled_elementwise_kernelIZZZNS0_53_GLOBAL__N__52d73765_15_RenormKernel_cu_1520ed90_310624renorm_scale_factor_implERNS_18TensorIteratorBaseEdENKUlvE_clEvENKUlvE0_clEvEUlfE_St5arrayIPcLm2EELi4E23TrivialOffsetCalculatorILi1EjESC_NS0_6memory15LoadWithoutCastENSD_16StoreWithoutCastEEEviT_T0_T2_T3_T4_T5_,"ax",@progbits
	.sectioninfo	@"SHI_REGISTERS=26"
	.align	128
        .global         _ZN2at6native27unrolled_elementwise_kernelIZZZNS0_53_GLOBAL__N__52d73765_15_RenormKernel_cu_1520ed90_310624renorm_scale_factor_implERNS_18TensorIteratorBaseEdENKUlvE_clEvENKUlvE0_clEvEUlfE_St5arrayIPcLm2EELi4E23TrivialOffsetCalculatorILi1EjESC_NS0_6memory15LoadWithoutCastENSD_16StoreWithoutCastEEEviT_T0_T2_T3_T4_T5_
        .type           _ZN2at6native27unrolled_elementwise_kernelIZZZNS0_53_GLOBAL__N__52d73765_15_RenormKernel_cu_1520ed90_310624renorm_scale_factor_implERNS_18TensorIteratorBaseEdENKUlvE_clEvENKUlvE0_clEvEUlfE_St5arrayIPcLm2EELi4E23TrivialOffsetCalculatorILi1EjESC_NS0_6memory15LoadWithoutCastENSD_16StoreWithoutCastEEEviT_T0_T2_T3_T4_T5_,@function
        .size           _ZN2at6native27unrolled_elementwise_kernelIZZZNS0_53_GLOBAL__N__52d73765_15_RenormKernel_cu_1520ed90_310624renorm_scale_factor_implERNS_18TensorIteratorBaseEdENKUlvE_clEvENKUlvE0_clEvEUlfE_St5arrayIPcLm2EELi4E23TrivialOffsetCalculatorILi1EjESC_NS0_6memory15LoadWithoutCastENSD_16StoreWithoutCastEEEviT_T0_T2_T3_T4_T5_,(.L_x_1354 - _ZN2at6native27unrolled_elementwise_kernelIZZZNS0_53_GLOBAL__N__52d73765_15_RenormKernel_cu_1520ed90_310624renorm_scale_factor_implERNS_18TensorIteratorBaseEdENKUlvE_clEvENKUlvE0_clEvEUlfE_St5arrayIPcLm2EELi4E23TrivialOffsetCalculatorILi1EjESC_NS0_6memory15LoadWithoutCastENSD_16StoreWithoutCastEEEviT_T0_T2_T3_T4_T5_)
        .other          _ZN2at6native27unrolled_elementwise_kernelIZZZNS0_53_GLOBAL__N__52d73765_15_RenormKernel_cu_1520ed90_310624renorm_scale_factor_implERNS_18TensorIteratorBaseEdENKUlvE_clEvENKUlvE0_clEvEUlfE_St5arrayIPcLm2EELi4E23TrivialOffsetCalculatorILi1EjESC_NS0_6memory15LoadWithoutCastENSD_16StoreWithoutCastEEEviT_T0_T2_T3_T4_T5_,@"STO_CUDA_ENTRY STV_DEFAULT"
_ZN2at6native27unrolled_elementwise_kernelIZZZNS0_53_GLOBAL__N__52d73765_15_RenormKernel_cu_1520ed90_310624renorm_scale_factor_implERNS_18TensorIteratorBaseEdENKUlvE_clEvENKUlvE0_clEvEUlfE_St5arrayIPcLm2EELi4E23TrivialOffsetCalculatorILi1EjESC_NS0_6memory15LoadWithoutCastENSD_16StoreWithoutCastEEEviT_T0_T2_T3_T4_T5_:
.text._ZN2at6native27unrolled_elementwise_kernelIZZZNS0_53_GLOBAL__N__52d73765_15_RenormKernel_cu_1520ed90_310624renorm_scale_factor_implERNS_18TensorIteratorBaseEdENKUlvE_clEvENKUlvE0_clEvEUlfE_St5arrayIPcLm2EELi4E23TrivialOffsetCalculatorILi1EjESC_NS0_6memory15LoadWithoutCastENSD_16StoreWithoutCastEEEviT_T0_T2_T3_T4_T5_:
[----:B------:R-:W-:Y:S02]  /*0000*/  IMAD.MOV.U32 R1, RZ, RZ, c[0x0][0x28] ;  /* 0x00000a00ff017624 */ /* 0x000fe400078e00ff */
[----:B------:R-:W0:Y:S01]  /*0010*/  S2R R0, SR_CTAID.X ;  /* 0x0000000000007919 */ /* 0x000e220000002500 */
[----:B------:R-:W-:Y:S01]  /*0020*/  IMAD.MOV.U32 R3, RZ, RZ, -0x200 ;  /* 0xfffffe00ff037424 */ /* 0x000fe200078e00ff */
[----:B------:R-:W-:Y:S01]  /*0030*/  CS2R R8, SRZ ;  /* 0x0000000000087805 */ /* 0x000fe2000001ff00 */
[----:B------:R-:W-:Y:S01]  /*0040*/  HFMA2.MMA R6, -RZ, RZ, 0, 0 ;  /* 0x00000000ff067435 */ /* 0x000fe200000001ff */
[----:B------:R-:W1:Y:S01]  /*0050*/  S2R R23, SR_TID.X ;  /* 0x0000000000177919 */ /* 0x000e620000002100 */
[----:B------:R-:W-:Y:S01]  /*0060*/  ULDC.64 UR4, c[0x0][0x118] ;  /* 0x0000460000047ab9 */ /* 0x000fe20000000a00 */
[----:B0-----:R-:W-:Y:S01]  /*0070*/  IMAD R2, R0, R3, c[0x0][0x160] ;  /* 0x0000580000027624 */ /* 0x001fe200078e0203 */
[----:B-1----:R-:W-:-:S04]  /*0080*/  MOV R3, R23 ;  /* 0x0000001700037202 */ /* 0x002fc80000000f00 */
[----:B------:R-:W-:-:S13]  /*0090*/  ISETP.GE.AND P0, PT, R23, R2, PT ;  /* 0x000000021700720c */ /* 0x000fda0003f06270 */
[----:B------:R-:W-:Y:S01]  /*00a0*/  @!P0 IMAD R4, R0, 0x200, R3 ;  /* 0x0000020000048824 */ /* 0x000fe200078e0203 */
[----:B------:R-:W-:-:S04]  /*00b0*/  @!P0 IADD3 R3, R3, 0x80, RZ ;  /* 0x0000008003038810 */ /* 0x000fc80007ffe0ff */
[----:B------:R-:W-:-:S13]  /*00c0*/  ISETP.GE.AND P1, PT, R3, R2, PT ;  /* 0x000000020300720c */ /* 0x000fda0003f26270 */
[----:B------:R-:W-:Y:S01]  /*00d0*/  @!P1 IMAD R12, R0, 0x200, R3 ;  /* 0x00000200000c9824 */ /* 0x000fe200078e0203 */
[----:B------:R-:W-:Y:S01]  /*00e0*/  @!P1 IADD3 R3, R3, 0x80, RZ ;  /* 0x0000008003039810 */ /* 0x000fe20007ffe0ff */
[----:B------:R-:W-:-:S03]  /*00f0*/  @!P1 IMAD.MOV.U32 R13, RZ, RZ, 0x4 ;  /* 0x00000004ff0d9424 */ /* 0x000fc600078e00ff */
[----:B------:R-:W-:Y:S01]  /*0100*/  ISETP.GE.AND P3, PT, R3, R2, PT ;  /* 0x000000020300720c */ /* 0x000fe20003f66270 */
[----:B------:R-:W-:Y:S01]  /*0110*/  IMAD.MOV.U32 R7, RZ, RZ, R23 ;  /* 0x000000ffff077224 */ /* 0x000fe200078e0017 */
[----:B------:R-:W-:Y:S01]  /*0120*/  @!P0 MOV R5, 0x4 ;  /* 0x0000000400058802 */ /* 0x000fe20000000f00 */
[----:B------:R-:W-:-:S10]  /*0130*/  @!P1 IMAD.WIDE.U32 R12, R12, R13, c[0x0][0x180] ;  /* 0x000060000c0c9625 */ /* 0x000fd400078e000d */
[----:B------:R-:W-:Y:S01]  /*0140*/  @!P3 LEA R14, R0, R3, 0x9 ;  /* 0x00000003000eb211 */ /* 0x000fe200078e48ff */
[----:B------:R-:W-:Y:S01]  /*0150*/  @!P3 IMAD.MOV.U32 R15, RZ, RZ, 0x4 ;  /* 0x00000004ff0fb424 */ /* 0x000fe200078e00ff */
[----:B------:R-:W-:Y:S01]  /*0160*/  @!P3 IADD3 R3, R3, 0x80, RZ ;  /* 0x000000800303b810 */ /* 0x000fe20007ffe0ff */
[----:B------:R-:W-:Y:S01]  /*0170*/  @!P0 IMAD.WIDE.U32 R4, R4, R5, c[0x0][0x180] ;  /* 0x0000600004048625 */ /* 0x000fe200078e0005 */
[----:B------:R-:W-:Y:S01]  /*0180*/  IADD3 R17, R7, 0x80, RZ ;  /* 0x0000008007117810 */ /* 0x000fe20007ffe0ff */
[----:B------:R-:W-:Y:S01]  /*0190*/  BSSY B0, `(.L_x_510) ;  /* 0x000001b000007945 */ /* 0x000fe20003800000 */
[----:B------:R-:W-:Y:S01]  /*01a0*/  ISETP.GE.AND P2, PT, R3, R2, PT ;  /* 0x000000020300720c */ /* 0x000fe20003f46270 */
[----:B------:R-:W-:Y:S01]  /*01b0*/  @!P3 IMAD.WIDE.U32 R14, R14, R15, c[0x0][0x180] ;  /* 0x000060000e0eb625 */ /* 0x000fe200078e000f */
[----:B------:R0:W5:Y:S01]  /*01c0*/  @!P0 LDG.E R9, [R4.64] ;  /* 0x0000000404098981 */ /* 0x000162000c1e1900 */
[C---:B------:R-:W-:Y:S02]  /*01d0*/  IADD3 R19, R7.reuse, 0x100, RZ ;  /* 0x0000010007137810 */ /* 0x040fe40007ffe0ff */
[----:B------:R-:W-:Y:S01]  /*01e0*/  IADD3 R21, R7, 0x180, RZ ;  /* 0x0000018007157810 */ /* 0x000fe20007ffe0ff */
[----:B------:R1:W5:Y:S07]  /*01f0*/  @!P1 LDG.E R8, [R12.64] ;  /* 0x000000040c089981 */ /* 0x00036e000c1e1900 */
[----:B------:R-:W-:Y:S01]  /*0200*/  @!P2 LEA R10, R0, R3, 0x9 ;  /* 0x00000003000aa211 */ /* 0x000fe200078e48ff */
[----:B------:R-:W-:Y:S01]  /*0210*/  @!P2 IMAD.MOV.U32 R11, RZ, RZ, 0x4 ;  /* 0x00000004ff0ba424 */ /* 0x000fe200078e00ff */
[----:B------:R1:W5:Y:S01]  /*0220*/  @!P3 LDG.E R6, [R14.64] ;  /* 0x000000040e06b981 */ /* 0x000362000c1e1900 */
[----:B------:R-:W-:-:S02]  /*0230*/  IMAD.MOV.U32 R3, RZ, RZ, RZ ;  /* 0x000000ffff037224 */ /* 0x000fc400078e00ff */
[----:B------:R-:W-:Y:S01]  /*0240*/  @!P2 IMAD.WIDE.U32 R10, R10, R11, c[0x0][0x180] ;  /* 0x000060000a0aa625 */ /* 0x000fe200078e000b */
[----:B------:R-:W-:-:S04]  /*0250*/  @!P0 IADD3 R7, R23, 0x80, RZ ;  /* 0x0000008017078810 */ /* 0x000fc80007ffe0ff */
[----:B------:R2:W5:Y:S01]  /*0260*/  @!P2 LDG.E R3, [R10.64] ;  /* 0x000000040a03a981 */ /* 0x000562000c1e1900 */
[----:B0-----:R-:W-:Y:S01]  /*0270*/  @!P0 IMAD.MOV.U32 R5, RZ, RZ, 0x4 ;  /* 0x00000004ff058424 */ /* 0x001fe200078e00ff */
[-C--:B------:R-:W-:Y:S02]  /*0280*/  ISETP.GE.AND P5, PT, R17, R2.reuse, PT ;  /* 0x000000021100720c */ /* 0x080fe40003fa6270 */
[-C--:B------:R-:W-:Y:S02]  /*0290*/  ISETP.GE.AND P1, PT, R19, R2.reuse, PT ;  /* 0x000000021300720c */ /* 0x080fe40003f26270 */
[----:B--2---:R-:W-:Y:S02]  /*02a0*/  @!P0 LEA R10, R0, R23, 0x9 ;  /* 0x00000017000a8211 */ /* 0x004fe400078e48ff */
[-C--:B------:R-:W-:Y:S02]  /*02b0*/  ISETP.GE.AND P2, PT, R21, R2.reuse, PT ;  /* 0x000000021500720c */ /* 0x080fe40003f46270 */
[----:B------:R-:W-:Y:S01]  /*02c0*/  ISETP.GE.AND P3, PT, R7, R2, PT ;  /* 0x000000020700720c */ /* 0x000fe20003f66270 */
[----:B------:R-:W-:Y:S01]  /*02d0*/  @!P0 IMAD.WIDE.U32 R4, R10, R5, c[0x0][0x178] ;  /* 0x00005e000a048625 */ /* 0x000fe200078e0005 */
[----:B------:R-:W-:Y:S06]  /*02e0*/  @P0 BRA `(.L_x_511) ;  /* 0x0000005000000947 */ /* 0x000fec0003800000 */
[----:B-1---5:R-:W-:-:S13]  /*02f0*/  FSETP.GT.FTZ.AND P4, PT, R9, c[0x0][0x168], PT ;  /* 0x00005a0009007a0b */ /* 0x022fda0003f94000 */
[----:B------:R-:W-:Y:S01]  /*0300*/  @P4 FADD.FTZ R10, R9, 1.0000000116860974231e-07 ;  /* 0x33d6bf95090a4421 */ /* 0x000fe20000010000 */
[----:B------:R-:W-:-:S05]  /*0310*/  MOV R9, 0x3f800000 ;  /* 0x3f80000000097802 */ /* 0x000fca0000000f00 */
[----:B------:R-:W0:Y:S02]  /*0320*/  @P4 MUFU.RCP R10, R10 ;  /* 0x0000000a000a4308 */ /* 0x000e240000001000 */
[----:B0-----:R-:W-:-:S06]  /*0330*/  @P4 FMUL.FTZ R9, R10, c[0x0][0x168] ;  /* 0x00005a000a094a20 */ /* 0x001fcc0000410000 */
.L_x_511:
[----:B-1----:R-:W-:Y:S05]  /*0340*/  BSYNC B0 ;  /* 0x0000000000007941 */ /* 0x002fea0003800000 */
.L_x_510:
[----:B------:R-:W-:Y:S01]  /*0350*/  BSSY B0, `(.L_x_512) ;  /* 0x0000007000007945 */ /* 0x000fe20003800000 */
[----:B------:R-:W-:Y:S05]  /*0360*/  @P5 BRA `(.L_x_513) ;  /* 0x0000005000005947 */ /* 0x000fea0003800000 */
[----:B-----5:R-:W-:Y:S01]  /*0370*/  FSETP.GT.FTZ.AND P4, PT, R8, c[0x0][0x168], PT ;  /* 0x00005a0008007a0b */ /* 0x020fe20003f94000 */
[----:B------:R-:W-:-:S12]  /*0380*/  IMAD.MOV.U32 R11, RZ, RZ, 0x3f800000 ;  /* 0x3f800000ff0b7424 */ /* 0x000fd800078e00ff */
[----:B------:R-:W-:-:S06]  /*0390*/  @P4 FADD.FTZ R8, R8, 1.0000000116860974231e-07 ;  /* 0x33d6bf9508084421 */ /* 0x000fcc0000010000 */
[----:B------:R-:W0:Y:S02]  /*03a0*/  @P4 MUFU.RCP R8, R8 ;  /* 0x0000000800084308 */ /* 0x000e240000001000 */
[----:B0-----:R-:W-:-:S06]  /*03b0*/  @P4 FMUL.FTZ R11, R8, c[0x0][0x168] ;  /* 0x00005a00080b4a20 */ /* 0x001fcc0000410000 */
.L_x_513:
[----:B------:R-:W-:Y:S05]  /*03c0*/  BSYNC B0 ;  /* 0x0000000000007941 */ /* 0x000fea0003800000 */
.L_x_512:
[----:B------:R-:W-:Y:S01]  /*03d0*/  BSSY B0, `(.L_x_514) ;  /* 0x0000007000007945 */ /* 0x000fe20003800000 */
[----:B------:R-:W-:Y:S05]  /*03e0*/  @P1 BRA `(.L_x_515) ;  /* 0x0000005000001947 */ /* 0x000fea0003800000 */
[----:B-----5:R-:W-:Y:S01]  /*03f0*/  FSETP.GT.FTZ.AND P1, PT, R6, c[0x0][0x168], PT ;  /* 0x00005a0006007a0b */ /* 0x020fe20003f34000 */
[----:B------:R-:W-:-:S12]  /*0400*/  HFMA2.MMA R13, -RZ, RZ, 1.875, 0 ;  /* 0x3f800000ff0d7435 */ /* 0x000fd800000001ff */
[----:B------:R-:W-:-:S06]  /*0410*/  @P1 FADD.FTZ R6, R6, 1.0000000116860974231e-07 ;  /* 0x33d6bf9506061421 */ /* 0x000fcc0000010000 */
[----:B------:R-:W0:Y:S02]  /*0420*/  @P1 MUFU.RCP R6, R6 ;  /* 0x0000000600061308 */ /* 0x000e240000001000 */
[----:B0-----:R-:W-:-:S06]  /*0430*/  @P1 FMUL.FTZ R13, R6, c[0x0][0x168] ;  /* 0x00005a00060d1a20 */ /* 0x001fcc0000410000 */
.L_x_515:
[----:B------:R-:W-:Y:S05]  /*0440*/  BSYNC B0 ;  /* 0x0000000000007941 */ /* 0x000fea0003800000 */
.L_x_514:
[----:B------:R-:W-:Y:S01]  /*0450*/  BSSY B0, `(.L_x_516) ;  /* 0x0000007000007945 */ /* 0x000fe20003800000 */
[----:B------:R-:W-:Y:S05]  /*0460*/  @P2 BRA `(.L_x_517) ;  /* 0x0000005000002947 */ /* 0x000fea0003800000 */
[----:B-----5:R-:W-:Y:S01]  /*0470*/  FSETP.GT.FTZ.AND P1, PT, R3, c[0x0][0x168], PT ;  /* 0x00005a0003007a0b */ /* 0x020fe20003f34000 */
[----:B------:R-:W-:-:S12]  /*0480*/  IMAD.MOV.U32 R15, RZ, RZ, 0x3f800000 ;  /* 0x3f800000ff0f7424 */ /* 0x000fd800078e00ff */
[----:B------:R-:W-:-:S06]  /*0490*/  @P1 FADD.FTZ R3, R3, 1.0000000116860974231e-07 ;  /* 0x33d6bf9503031421 */ /* 0x000fcc0000010000 */
[----:B------:R-:W0:Y:S02]  /*04a0*/  @P1 MUFU.RCP R3, R3 ;  /* 0x0000000300031308 */ /* 0x000e240000001000 */
[----:B0-----:R-:W-:-:S06]  /*04b0*/  @P1 FMUL.FTZ R15, R3, c[0x0][0x168] ;  /* 0x00005a00030f1a20 */ /* 0x001fcc0000410000 */
.L_x_517:
[----:B------:R-:W-:Y:S05]  /*04c0*/  BSYNC B0 ;  /* 0x0000000000007941 */ /* 0x000fea0003800000 */
.L_x_516:
[----:B-----5:R0:W-:Y:S01]  /*04d0*/  @!P0 STG.E [R4.64], R9 ;  /* 0x0000000904008986 */ /* 0x0201e2000c101904 */
[----:B------:R-:W-:Y:S01]  /*04e0*/  BSSY B0, `(.L_x_518) ;  /* 0x000000c000007945 */ /* 0x000fe20003800000 */
[----:B------:R-:W-:Y:S05]  /*04f0*/  @P3 BRA `(.L_x_519) ;  /* 0x000000a000003947 */ /* 0x000fea0003800000 */
[----:B0-----:R-:W-:Y:S01]  /*0500*/  LEA R4, R0, R7, 0x9 ;  /* 0x0000000700047211 */ /* 0x001fe200078e48ff */
[----:B------:R-:W-:Y:S01]  /*0510*/  IMAD.MOV.U32 R9, RZ, RZ, 0x4 ;  /* 0x00000004ff097424 */ /* 0x000fe200078e00ff */
[----:B------:R-:W-:-:S03]  /*0520*/  IADD3 R7, R7, 0x80, RZ ;  /* 0x0000008007077810 */ /* 0x000fc60007ffe0ff */
[----:B------:R-:W-:Y:S01]  /*0530*/  IMAD.WIDE.U32 R4, R4, R9, c[0x0][0x178] ;  /* 0x00005e0004047625 */ /* 0x000fe200078e0009 */
[----:B------:R-:W-:-:S04]  /*0540*/  ISETP.GE.AND P0, PT, R7, R2, PT ;  /* 0x000000020700720c */ /* 0x000fc80003f06270 */
[----:B------:R0:W-:Y:S09]  /*0550*/  STG.E [R4.64], R11 ;  /* 0x0000000b04007986 */ /* 0x0001f2000c101904 */
[----:B------:R-:W-:Y:S02]  /*0560*/  @!P0 LEA R8, R0, R7, 0x9 ;  /* 0x0000000700088211 */ /* 0x000fe400078e48ff */
[----:B------:R-:W-:-:S03]  /*0570*/  @!P0 IADD3 R7, R7, 0x80, RZ ;  /* 0x0000008007078810 */ /* 0x000fc60007ffe0ff */
[----:B------:R-:W-:-:S05]  /*0580*/  @!P0 IMAD.WIDE.U32 R8, R8, R9, c[0x0][0x178] ;  /* 0x00005e0008088625 */ /* 0x000fca00078e0009 */
[----:B------:R0:W-:Y:S02]  /*0590*/  @!P0 STG.E [R8.64], R13 ;  /* 0x0000000d08008986 */ /* 0x0001e4000c101904 */
.L_x_519:
[----:B------:R-:W-:Y:S05]  /*05a0*/  BSYNC B0 ;  /* 0x0000000000007941 */ /* 0x000fea0003800000 */
.L_x_518:
[----:B------:R-:W-:-:S13]  /*05b0*/  ISETP.GE.AND P0, PT, R7, R2, PT ;  /* 0x000000020700720c */ /* 0x000fda0003f06270 */
[----:B------:R-:W-:Y:S05]  /*05c0*/  @P0 EXIT ;  /* 0x000000000000094d */ /* 0x000fea0003800000 */
[----:B------:R-:W-:Y:S01]  /*05d0*/  MOV R3, 0x4 ;  /* 0x0000000400037802 */ /* 0x000fe20000000f00 */
[----:B------:R-:W-:-:S04]  /*05e0*/  IMAD R2, R0, 0x200, R7 ;  /* 0x0000020000027824 */ /* 0x000fc800078e0207 */
[----:B------:R-:W-:-:S05]  /*05f0*/  IMAD.WIDE.U32 R2, R2, R3, c[0x0][0x178] ;  /* 0x00005e0002027625 */ /* 0x000fca00078e0003 */
[----:B------:R-:W-:Y:S01]  /*0600*/  STG.E [R2.64], R15 ;  /* 0x0000000f02007986 */ /* 0x000fe2000c101904 */
[----:B------:R-:W-:Y:S05]  /*0610*/  EXIT ;  /* 0x000000000000794d */ /* 0x000fea0003800000 */
.L_x_520:
        /* <DEDUP_REMOVED lines=14> */
.L_x_1354:


//--------------------- .text._ZN2at6native29vectorized_elementwise_kernelILi2EZZZNS0_53_GLOBAL__N__52d73765_15_RenormKernel_cu_1520ed90_310624renorm_scale_factor_implERNS_18TensorIteratorBaseEdENKUlvE_clEvENKUlvE0_clEvEUlfE_St5arrayIPcLm2EEEEviT0_T1_ --------------------------
	.section	.text._ZN2at6native29vectorized_elementwise_kernelILi2EZZZNS0_53_GLOBAL__N__52d73765_15_RenormKernel_cu_1520ed90_310624renorm_scale_factor_implERNS_18TensorIteratorBaseEdENKUlvE_clEvENKUlvE0_clEvEUlfE_St5arrayIPcLm2EEEEviT0_T1_,"ax",@progbits
	.sectioninfo	@"SHI_REGISTERS=26"
	.align	128
        .global         _ZN2at6native29vectorized_elementwise_kernelILi2EZZZNS0_53_GLOBAL__N__52d73765_15_RenormKernel_cu_1520ed90_310624renorm_scale_factor_implERNS_18TensorIteratorBaseEdENKUlvE_clEvENKUlvE0_clEvEUlfE_St5arrayIPcLm2EEEEviT0_T1_
        .type           _ZN2at6native29vectorized_elementwise_kernelILi2EZZZNS0_53_GLOBAL__N__52d73765_15_RenormKernel_cu_1520ed90_310624renorm_scale_factor_implERNS_18TensorIteratorBaseEdENKUlvE_clEvENKUlvE0_clEvEUlfE_St5arrayIPcLm2EEEEviT0_T1_,@function
        .size           _ZN2at6native29vectorized_elementwise_kernelILi2EZZZNS0_53_GLOBAL__N__52d73765_15_RenormKernel_cu_1520ed90_310624renorm_scale_factor_implERNS_18TensorIteratorBaseEdENKUlvE_clEvENKUlvE0_clEvEUlfE_St5arrayIPcLm2EEEEviT0_T1_,(.L_x_1355 - _ZN2at6native29vectorized_elementwise_kernelILi2EZZZNS0_53_GLOBAL__N__52d73765_15_RenormKernel_cu_1520ed90_310624renorm_scale_factor_implERNS_18TensorIteratorBaseEdENKUlvE_clEvENKUlvE0_clEvEUlfE_St5arrayIPcLm2EEEEviT0_T1_)
        .other          _ZN2at6native29vectorized_elementwise_kernelILi2EZZZNS0_53_GLOBAL__N__52d73765_15_RenormKernel_cu_1520ed90_310624renorm_scale_factor_implERNS_18TensorIteratorBaseEdENKUlvE_clEvENKUlvE0_clEvEUlfE_St5arrayIPcLm2EEEEviT0_T1_,@"STO_CUDA_ENTRY STV_DEFAULT"
_ZN2at6native29vectorized_elementwise_kernelILi2EZZZNS0_53_GLOBAL__N__52d73765_15_RenormKernel_cu_1520ed90_310624renorm_scale_factor_implERNS_18TensorIteratorBaseEdENKUlvE_clEvENKUlvE0_clEvEUlfE_St5arrayIPcLm2EEEEviT0_T1_:
.text._ZN2at6native29vectorized_elementwise_kernelILi2EZZZNS0_53_GLOBAL__N__52d73765_15_RenormKernel_cu_1520ed90_310624renorm_scale_factor_implERNS_18TensorIteratorBaseEdENKUlvE_clEvENKUlvE0_clEvEUlfE_St5arrayIPcLm2EEEEviT0_T1_:
[----:B------:R-:W-:Y:S02]  /*0000*/  IMAD.MOV.U32 R1, RZ, RZ, c[0x0][0x28] ;  /* 0x00000a00ff017624 */ /* 0x000fe400078e00ff */
[----:B------:R-:W0:Y:S01]  /*0010*/  S2R R0, SR_CTAID.X ;  /* 0x0000000000007919 */ /* 0x000e220000002500 */
[----:B------:R-:W-:Y:S01]  /*0020*/  ULDC.64 UR4, c[0x0][0x118] ;  /* 0x0000460000047ab9 */ /* 0x000fe20000000a00 */
[----:B0-----:R-:W-:-:S05]  /*0030*/  IMAD.SHL.U32 R0, R0, 0x400, RZ ;  /* 0x0000040000007824 */ /* 0x001fca00078e00ff */
[----:B------:R-:W-:-:S04]  /*0040*/  IADD3 R4, -R0, c[0x0][0x160], RZ ;  /* 0x0000580000047a10 */ /* 0x000fc80007ffe1ff */
[----:B------:R-:W-:-:S13]  /*0050*/  ISETP.GE.U32.AND P0, PT, R4, 0x400, PT ;  /* 0x000004000400780c */ /* 0x000fda0003f06070 */
[----:B------:R-:W-:Y:S05]  /*0060*/  @!P0 BRA `(.L_x_521) ;  /* 0x0000037000008947 */ /* 0x000fea0003800000 */
[----:B------:R-:W0:Y:S01]  /*0070*/  S2R R8, SR_TID.X ;  /* 0x0000000000087919 */ /* 0x000e220000002100 */
[----:B------:R-:W-:-:S10]  /*0080*/  HFMA2.MMA R7, -RZ, RZ, 0, 2.384185791015625e-07 ;  /* 0x00000004ff077435 */ /* 0x000fd400000001ff */
[----:B------:R-:W-:-:S06]  /*0090*/  IMAD.WIDE R2, R0, R7, c[0x0][0x180] ;  /* 0x0000600000027625 */ /* 0x000fcc00078e0207 */
[----:B0-----:R-:W-:-:S05]  /*00a0*/  IMAD.WIDE.U32 R12, R8, 0x8, R2 ;  /* 0x00000008080c7825 */ /* 0x001fca00078e0002 */
[----:B------:R-:W2:Y:S04]  /*00b0*/  LDG.E.64 R10, [R12.64] ;  /* 0x000000040c0a7981 */ /* 0x000ea8000c1e1b00 */
[----:B------:R-:W3:Y:S04]  /*00c0*/  LDG.E.64 R14, [R12.64+0x400] ;  /* 0x000400040c0e7981 */ /* 0x000ee8000c1e1b00 */
[----:B------:R-:W4:Y:S04]  /*00d0*/  LDG.E.64 R4, [R12.64+0xc00] ;  /* 0x000c00040c047981 */ /* 0x000f28000c1e1b00 */
[----:B------:R-:W5:Y:S01]  /*00e0*/  LDG.E.64 R2, [R12.64+0x800] ;  /* 0x000800040c027981 */ /* 0x000f62000c1e1b00 */
[----:B------:R-:W-:Y:S01]  /*00f0*/  IMAD.MOV.U32 R6, RZ, RZ, 0x3f800000 ;  /* 0x3f800000ff067424 */ /* 0x000fe200078e00ff */
[----:B--2---:R-:W-:-:S13]  /*0100*/  FSETP.GT.FTZ.AND P6, PT, R10, c[0x0][0x168], PT ;  /* 0x00005a000a007a0b */ /* 0x004fda0003fd4000 */
[----:B------:R-:W-:-:S06]  /*0110*/  @P6 FADD.FTZ R16, R10, 1.0000000116860974231e-07 ;  /* 0x33d6bf950a106421 */ /* 0x000fcc0000010000 */
[----:B------:R-:W0:Y:S01]  /*0120*/  @P6 MUFU.RCP R16, R16 ;  /* 0x0000001000106308 */ /* 0x000e220000001000 */
[----:B---3--:R-:W-:Y:S02]  /*0130*/  FSETP.GT.FTZ.AND P4, PT, R14, c[0x0][0x168], PT ;  /* 0x00005a000e007a0b */ /* 0x008fe40003f94000 */
[----:B------:R-:W-:Y:S02]  /*0140*/  FSETP.GT.FTZ.AND P5, PT, R11, c[0x0][0x168], PT ;  /* 0x00005a000b007a0b */ /* 0x000fe40003fb4000 */
[----:B------:R-:W-:Y:S02]  /*0150*/  FSETP.GT.FTZ.AND P3, PT, R15, c[0x0][0x168], PT ;  /* 0x00005a000f007a0b */ /* 0x000fe40003f74000 */
[----:B-----5:R-:W-:Y:S02]  /*0160*/  FSETP.GT.FTZ.AND P2, PT, R2, c[0x0][0x168], PT ;  /* 0x00005a0002007a0b */ /* 0x020fe40003f54000 */
[----:B------:R-:W-:Y:S02]  /*0170*/  FSETP.GT.FTZ.AND P1, PT, R3, c[0x0][0x168], PT ;  /* 0x00005a0003007a0b */ /* 0x000fe40003f34000 */
[----:B----4-:R-:W-:Y:S01]  /*0180*/  FSETP.GT.FTZ.AND P0, PT, R4, c[0x0][0x168], PT ;  /* 0x00005a0004007a0b */ /* 0x010fe20003f14000 */
[----:B0-----:R-:W-:Y:S01]  /*0190*/  @P6 FMUL.FTZ R6, R16, c[0x0][0x168] ;  /* 0x00005a0010066a20 */ /* 0x001fe20000410000 */
[----:B------:R-:W-:Y:S01]  /*01a0*/  FSETP.GT.FTZ.AND P6, PT, R5, c[0x0][0x168], PT ;  /* 0x00005a0005007a0b */ /* 0x000fe20003fd4000 */
[----:B------:R-:W-:-:S02]  /*01b0*/  @P4 FADD.FTZ R14, R14, 1.0000000116860974231e-07 ;  /* 0x33d6bf950e0e4421 */ /* 0x000fc40000010000 */
[----:B------:R-:W-:Y:S02]  /*01c0*/  @P5 FADD.FTZ R10, R11, 1.0000000116860974231e-07 ;  /* 0x33d6bf950b0a5421 */ /* 0x000fe40000010000 */
[----:B------:R0:W-:Y:S01]  /*01d0*/  @P4 MUFU.RCP R17, R14 ;  /* 0x0000000e00114308 */ /* 0x0001e20000001000 */
[----:B------:R-:W-:Y:S02]  /*01e0*/  @P3 FADD.FTZ R9, R15, 1.0000000116860974231e-07 ;  /* 0x33d6bf950f093421 */ /* 0x000fe40000010000 */
[----:B------:R-:W-:Y:S02]  /*01f0*/  @P2 FADD.FTZ R11, R2, 1.0000000116860974231e-07 ;  /* 0x33d6bf95020b2421 */ /* 0x000fe40000010000 */
[----:B------:R-:W-:Y:S02]  /*0200*/  @P1 FADD.FTZ R12, R3, 1.0000000116860974231e-07 ;  /* 0x33d6bf95030c1421 */ /* 0x000fe40000010000 */
[----:B------:R-:W-:Y:S02]  /*0210*/  @P0 FADD.FTZ R13, R4, 1.0000000116860974231e-07 ;  /* 0x33d6bf95040d0421 */ /* 0x000fe40000010000 */
[----:B0-----:R-:W-:Y:S01]  /*0220*/  @P6 FADD.FTZ R14, R5, 1.0000000116860974231e-07 ;  /* 0x33d6bf95050e6421 */ /* 0x001fe20000010000 */
[----:B------:R-:W0:Y:S08]  /*0230*/  @P5 MUFU.RCP R10, R10 ;  /* 0x0000000a000a5308 */ /* 0x000e300000001000 */
[----:B------:R-:W1:Y:S08]  /*0240*/  @P3 MUFU.RCP R9, R9 ;  /* 0x0000000900093308 */ /* 0x000e700000001000 */
[----:B------:R2:W3:Y:S08]  /*0250*/  @P2 MUFU.RCP R15, R11 ;  /* 0x0000000b000f2308 */ /* 0x0004f00000001000 */
[----:B------:R4:W5:Y:S08]  /*0260*/  @P1 MUFU.RCP R16, R12 ;  /* 0x0000000c00101308 */ /* 0x0009700000001000 */
[----:B------:R0:W1:Y:S08]  /*0270*/  @P0 MUFU.RCP R18, R13 ;  /* 0x0000000d00120308 */ /* 0x0000700000001000 */
[----:B------:R-:W1:Y:S01]  /*0280*/  @P6 MUFU.RCP R14, R14 ;  /* 0x0000000e000e6308 */ /* 0x000e620000001000 */
[----:B------:R-:W-:Y:S01]  /*0290*/  IMAD.WIDE.U32 R2, R0, R7, c[0x0][0x178] ;  /* 0x00005e0000027625 */ /* 0x000fe200078e0007 */
[----:B--2---:R-:W-:Y:S01]  /*02a0*/  HFMA2.MMA R11, -RZ, RZ, 1.875, 0 ;  /* 0x3f800000ff0b7435 */ /* 0x004fe200000001ff */
[----:B------:R-:W-:-:S02]  /*02b0*/  MOV R4, 0x3f800000 ;  /* 0x3f80000000047802 */ /* 0x000fc40000000f00 */
[----:B------:R-:W-:Y:S02]  /*02c0*/  IMAD.MOV.U32 R7, RZ, RZ, 0x3f800000 ;  /* 0x3f800000ff077424 */ /* 0x000fe400078e00ff */
[----:B0-----:R-:W-:Y:S02]  /*02d0*/  @P5 FMUL.FTZ R7, R10, c[0x0][0x168] ;  /* 0x00005a000a075a20 */ /* 0x001fe40000410000 */
[----:B------:R-:W-:Y:S02]  /*02e0*/  IMAD.MOV.U32 R5, RZ, RZ, 0x3f800000 ;  /* 0x3f800000ff057424 */ /* 0x000fe400078e00ff */
[----:B------:R-:W-:Y:S02]  /*02f0*/  IMAD.MOV.U32 R10, RZ, RZ, 0x3f800000 ;  /* 0x3f800000ff0a7424 */ /* 0x000fe400078e00ff */
[----:B----4-:R-:W-:Y:S02]  /*0300*/  IMAD.MOV.U32 R12, RZ, RZ, 0x3f800000 ;  /* 0x3f800000ff0c7424 */ /* 0x010fe400078e00ff */
[----:B------:R-:W-:-:S02]  /*0310*/  IMAD.MOV.U32 R13, RZ, RZ, 0x3f800000 ;  /* 0x3f800000ff0d7424 */ /* 0x000fc400078e00ff */
[----:B------:R-:W-:-:S04]  /*0320*/  IMAD.WIDE R2, R8, 0x8, R2 ;  /* 0x0000000808027825 */ /* 0x000fc800078e0202 */
[----:B------:R-:W-:Y:S02]  /*0330*/  @P4 FMUL.FTZ R4, R17, c[0x0][0x168] ;  /* 0x00005a0011044a20 */ /* 0x000fe40000410000 */
[----:B-1----:R-:W-:Y:S02]  /*0340*/  @P3 FMUL.FTZ R5, R9, c[0x0][0x168] ;  /* 0x00005a0009053a20 */ /* 0x002fe40000410000 */
[----:B---3--:R-:W-:Y:S02]  /*0350*/  @P2 FMUL.FTZ R10, R15, c[0x0][0x168] ;  /* 0x00005a000f0a2a20 */ /* 0x008fe40000410000 */
[----:B-----5:R-:W-:Y:S02]  /*0360*/  @P1 FMUL.FTZ R11, R16, c[0x0][0x168] ;  /* 0x00005a00100b1a20 */ /* 0x020fe40000410000 */
[----:B------:R-:W-:Y:S02]  /*0370*/  @P0 FMUL.FTZ R12, R18, c[0x0][0x168] ;  /* 0x00005a00120c0a20 */ /* 0x000fe40000410000 */
[----:B------:R-:W-:Y:S01]  /*0380*/  @P6 FMUL.FTZ R13, R14, c[0x0][0x168] ;  /* 0x00005a000e0d6a20 */ /* 0x000fe20000410000 */
[----:B------:R-:W-:Y:S04]  /*0390*/  STG.E.64 [R2.64], R6 ;  /* 0x0000000602007986 */ /* 0x000fe8000c101b04 */
[----:B------:R-:W-:Y:S04]  /*03a0*/  STG.E.64 [R2.64+0x400], R4 ;  /* 0x0004000402007986 */ /* 0x000fe8000c101b04 */
[----:B------:R-:W-:Y:S04]  /*03b0*/  STG.E.64 [R2.64+0x800], R10 ;  /* 0x0008000a02007986 */ /* 0x000fe8000c101b04 */
[----:B------:R-:W-:Y:S01]  /*03c0*/  STG.E.64 [R2.64+0xc00], R12 ;  /* 0x000c000c02007986 */ /* 0x000fe2000c101b04 */
[----:B------:R-:W-:Y:S05]  /*03d0*/  EXIT ;  /* 0x000000000000794d */ /* 0x000fea0003800000 */
.L_x_521:
[----:B------:R-:W0:Y:S01]  /*03e0*/  S2R R5, SR_TID.X ;  /* 0x0000000000057919 */ /* 0x000e220000002100 */
[----:B------:R-:W-:Y:S01]  /*03f0*/  CS2R R8, SRZ ;  /* 0x0000000000087805 */ /* 0x000fe2000001ff00 */
[----:B------:R-:W-:Y:S01]  /*0400*/  HFMA2.MMA R10, -RZ, RZ, 0, 0 ;  /* 0x00000000ff0a7435 */ /* 0x000fe200000001ff */
[----:B0-----:R-:W-:-:S02]  /*0410*/  ISETP.GE.AND P0, PT, R5, R4, PT ;  /* 0x000000040500720c */ /* 0x001fc40003f06270 */
[----:B------:R-:W-:-:S11]  /*0420*/  MOV R3, R5 ;  /* 0x0000000500037202 */ /* 0x000fd60000000f00 */
[----:B------:R-:W-:Y:S01]  /*0430*/  @!P0 IMAD.IADD R13, R0, 0x1, R3 ;  /* 0x00000001000d8824 */ /* 0x000fe200078e0203 */
[----:B------:R-:W-:-:S04]  /*0440*/  @!P0 IADD3 R3, R3, 0x80, RZ ;  /* 0x0000008003038810 */ /* 0x000fc80007ffe0ff */
[----:B------:R-:W-:-:S13]  /*0450*/  ISETP.GE.AND P6, PT, R3, R4, PT ;  /* 0x000000040300720c */ /* 0x000fda0003fc6270 */
[----:B------:R-:W-:Y:S01]  /*0460*/  @!P6 IMAD.IADD R6, R0, 0x1, R3 ;  /* 0x000000010006e824 */ /* 0x000fe200078e0203 */
[----:B------:R-:W-:Y:S01]  /*0470*/  @!P6 IADD3 R3, R3, 0x80, RZ ;  /* 0x000000800303e810 */ /* 0x000fe20007ffe0ff */
[----:B------:R-:W-:-:S03]  /*0480*/  @!P6 IMAD.MOV.U32 R7, RZ, RZ, 0x4 ;  /* 0x00000004ff07e424 */ /* 0x000fc600078e00ff */
[----:B------:R-:W-:Y:S01]  /*0490*/  ISETP.GE.AND P5, PT, R3, R4, PT ;  /* 0x000000040300720c */ /* 0x000fe20003fa6270 */
[----:B------:R-:W-:-:S05]  /*04a0*/  @!P6 IMAD.WIDE.U32 R6, R6, R7, c[0x0][0x180] ;  /* 0x000060000606e625 */ /* 0x000fca00078e0007 */
[----:B------:R0:W5:Y:S07]  /*04b0*/  @!P6 LDG.E R10, [R6.64] ;  /* 0x00000004060ae981 */ /* 0x00016e000c1e1900 */
[----:B------:R-:W-:Y:S02]  /*04c0*/  @!P5 IADD3 R16, R0, R3, RZ ;  /* 0x000000030010d210 */ /* 0x000fe40007ffe0ff */
[----:B------:R-:W-:-:S04]  /*04d0*/  @!P5 IADD3 R3, R3, 0x80, RZ ;  /* 0x000000800303d810 */ /* 0x000fc80007ffe0ff */
[----:B------:R-:W-:Y:S02]  /*04e0*/  ISETP.GE.AND P4, PT, R3, R4, PT ;  /* 0x000000040300720c */ /* 0x000fe40003f86270 */
[----:B------:R-:W-:-:S05]  /*04f0*/  @!P5 MOV R17, 0x4 ;  /* 0x000000040011d802 */ /* 0x000fca0000000f00 */
[----:B------:R-:W-:-:S05]  /*0500*/  @!P5 IMAD.WIDE.U32 R16, R16, R17, c[0x0][0x180] ;  /* 0x000060001010d625 */ /* 0x000fca00078e0011 */
[----:B------:R1:W5:Y:S01]  /*0510*/  @!P5 LDG.E R8, [R16.64] ;  /* 0x000000041008d981 */ /* 0x000362000c1e1900 */
[----:B------:R-:W-:Y:S01]  /*0520*/  @!P4 IMAD.IADD R18, R0, 0x1, R3 ;  /* 0x000000010012c824 */ /* 0x000fe200078e0203 */
[----:B------:R-:W-:Y:S01]  /*0530*/  @!P4 IADD3 R3, R3, 0x80, RZ ;  /* 0x000000800303c810 */ /* 0x000fe20007ffe0ff */
[----:B------:R-:W-:-:S03]  /*0540*/  @!P4 IMAD.MOV.U32 R19, RZ, RZ, 0x4 ;  /* 0x00000004ff13c424 */ /* 0x000fc600078e00ff */
[----:B------:R-:W-:Y:S01]  /*0550*/  ISETP.GE.AND P3, PT, R3, R4, PT ;  /* 0x000000040300720c */ /* 0x000fe20003f66270 */
[----:B------:R-:W-:-:S04]  /*0560*/  @!P4 IMAD.WIDE.U32 R18, R18, R19, c[0x0][0x180] ;  /* 0x000060001212c625 */ /* 0x000fc800078e0013 */
[----:B-1----:R-:W-:Y:S01]  /*0570*/  @!P0 IMAD.MOV.U32 R16, RZ, RZ, 0x4 ;  /* 0x00000004ff108424 */ /* 0x002fe200078e00ff */
[----:B------:R1:W5:Y:S03]  /*0580*/  @!P4 LDG.E R9, [R18.64] ;  /* 0x000000041209c981 */ /* 0x000366000c1e1900 */
[----:B------:R-:W-:-:S04]  /*0590*/  @!P0 IMAD.WIDE.U32 R16, R13, R16, c[0x0][0x180] ;  /* 0x000060000d108625 */ /* 0x000fc800078e0010 */
[----:B------:R-:W-:Y:S01]  /*05a0*/  @!P3 IMAD.IADD R22, R0, 0x1, R3 ;  /* 0x000000010016b824 */ /* 0x000fe200078e0203 */
[----:B------:R-:W-:Y:S02]  /*05b0*/  @!P3 IADD3 R3, R3, 0x80, RZ ;  /* 0x000000800303b810 */ /* 0x000fe40007ffe0ff */
[----:B-1----:R-:W-:Y:S02]  /*05c0*/  MOV R18, RZ ;  /* 0x000000ff00127202 */ /* 0x002fe40000000f00 */
[----:B------:R-:W-:-:S04]  /*05d0*/  ISETP.GE.AND P2, PT, R3, R4, PT ;  /* 0x000000040300720c */ /* 0x000fc80003f46270 */
[----:B------:R1:W5:Y:S09]  /*05e0*/  @!P0 LDG.E R18, [R16.64] ;  /* 0x0000000410128981 */ /* 0x000372000c1e1900 */
[----:B------:R-:W-:Y:S02]  /*05f0*/  @!P2 IADD3 R2, R0, R3, RZ ;  /* 0x000000030002a210 */ /* 0x000fe40007ffe0ff */
[----:B------:R-:W-:-:S04]  /*0600*/  @!P2 IADD3 R3, R3, 0x80, RZ ;  /* 0x000000800303a810 */ /* 0x000fc80007ffe0ff */
[----:B------:R-:W-:-:S13]  /*0610*/  ISETP.GE.AND P1, PT, R3, R4, PT ;  /* 0x000000040300720c */ /* 0x000fda0003f26270 */
[----:B------:R-:W-:Y:S01]  /*0620*/  @!P1 IMAD.IADD R14, R0, 0x1, R3 ;  /* 0x00000001000e9824 */ /* 0x000fe200078e0203 */
[----:B------:R-:W-:-:S04]  /*0630*/  @!P1 IADD3 R3, R3, 0x80, RZ ;  /* 0x0000008003039810 */ /* 0x000fc80007ffe0ff */
[----:B------:R-:W-:Y:S01]  /*0640*/  ISETP.GE.AND P6, PT, R3, R4, PT ;  /* 0x000000040300720c */ /* 0x000fe20003fc6270 */
[----:B------:R-:W-:Y:S01]  /*0650*/  @!P2 IMAD.MOV.U32 R11, RZ, RZ, 0x4 ;  /* 0x00000004ff0ba424 */ /* 0x000fe200078e00ff */
[----:B------:R-:W-:Y:S01]  /*0660*/  @!P1 MOV R15, 0x4 ;  /* 0x00000004000f9802 */ /* 0x000fe20000000f00 */
[----:B------:R-:W-:Y:S01]  /*0670*/  IMAD.MOV.U32 R12, RZ, RZ, RZ ;  /* 0x000000ffff0c7224 */ /* 0x000fe200078e00ff */
[----:B------:R-:W-:Y:S01]  /*0680*/  @!P3 MOV R23, 0x4 ;  /* 0x000000040017b802 */ /* 0x000fe20000000f00 */
[----:B0-----:R-:W-:-:S08]  /*0690*/  CS2R R6, SRZ ;  /* 0x0000000000067805 */ /* 0x001fd0000001ff00 */
[----:B------:R-:W-:Y:S01]  /*06a0*/  @!P6 IMAD.IADD R20, R0, 0x1, R3 ;  /* 0x000000010014e824 */ /* 0x000fe200078e0203 */
[----:B------:R-:W-:Y:S01]  /*06b0*/  @!P6 MOV R21, 0x4 ;  /* 0x000000040015e802 */ /* 0x000fe20000000f00 */
[----:B------:R-:W-:Y:S01]  /*06c0*/  @!P2 IMAD.WIDE.U32 R2, R2, R11, c[0x0][0x180] ;  /* 0x000060000202a625 */ /* 0x000fe200078e000b */
[----:B------:R-:W-:Y:S01]  /*06d0*/  HFMA2.MMA R11, -RZ, RZ, 0, 0 ;  /* 0x00000000ff0b7435 */ /* 0x000fe200000001ff */
[C---:B------:R-:W-:Y:S02]  /*06e0*/  IADD3 R13, R5.reuse, 0x80, RZ ;  /* 0x00000080050d7810 */ /* 0x040fe40007ffe0ff */
[----:B------:R-:W-:Y:S01]  /*06f0*/  @!P6 IMAD.WIDE.U32 R20, R20, R21, c[0x0][0x180] ;  /* 0x000060001414e625 */ /* 0x000fe200078e0015 */
[----:B------:R0:W5:Y:S03]  /*0700*/  @!P2 LDG.E R12, [R2.64] ;  /* 0x00000004020ca981 */ /* 0x000166000c1e1900 */
[----:B------:R-:W-:Y:S01]  /*0710*/  @!P1 IMAD.WIDE.U32 R14, R14, R15, c[0x0][0x180] ;  /* 0x000060000e0e9625 */ /* 0x000fe200078e000f */
[----:B------:R-:W-:-:S02]  /*0720*/  IADD3 R19, R5, 0x280, RZ ;  /* 0x0000028005137810 */ /* 0x000fc40007ffe0ff */
[----:B------:R1:W5:Y:S01]  /*0730*/  @!P6 LDG.E R11, [R20.64] ;  /* 0x00000004140be981 */ /* 0x000362000c1e1900 */
[----:B------:R-:W-:Y:S01]  /*0740*/  @!P3 IMAD.WIDE.U32 R22, R22, R23, c[0x0][0x180] ;  /* 0x000060001616b625 */ /* 0x000fe200078e0017 */
[-C--:B------:R-:W-:Y:S02]  /*0750*/  ISETP.GE.AND P6, PT, R13, R4.reuse, PT ;  /* 0x000000040d00720c */ /* 0x080fe40003fc6270 */
[----:B------:R2:W5:Y:S01]  /*0760*/  @!P1 LDG.E R7, [R14.64] ;  /* 0x000000040e079981 */ /* 0x000562000c1e1900 */
[C---:B0-----:R-:W-:Y:S01]  /*0770*/  IADD3 R3, R5.reuse, 0x180, RZ ;  /* 0x0000018005037810 */ /* 0x041fe20007ffe0ff */
[----:B------:R-:W-:Y:S01]  /*0780*/  BSSY B0, `(.L_x_522) ;  /* 0x000000f000007945 */ /* 0x000fe20003800000 */
[----:B------:R-:W-:Y:S01]  /*0790*/  IADD3 R13, R5, 0x100, RZ ;  /* 0x00000100050d7810 */ /* 0x000fe20007ffe0ff */
[----:B------:R1:W5:Y:S01]  /*07a0*/  @!P3 LDG.E R6, [R22.64] ;  /* 0x000000041606b981 */ /* 0x000362000c1e1900 */
[----:B------:R-:W-:Y:S02]  /*07b0*/  ISETP.GE.AND P4, PT, R3, R4, PT ;  /* 0x000000040300720c */ /* 0x000fe40003f86270 */
[----:B--2---:R-:W-:-:S02]  /*07c0*/  IADD3 R15, R5, 0x200, RZ ;  /* 0x00000200050f7810 */ /* 0x004fc40007ffe0ff */
[-C--:B------:R-:W-:Y:S02]  /*07d0*/  ISETP.GE.AND P5, PT, R13, R4.reuse, PT ;  /* 0x000000040d00720c */ /* 0x080fe40003fa6270 */
[-C--:B------:R-:W-:Y:S02]  /*07e0*/  ISETP.GE.AND P3, PT, R15, R4.reuse, PT ;  /* 0x000000040f00720c */ /* 0x080fe40003f66270 */
[----:B------:R-:W-:Y:S02]  /*07f0*/  ISETP.GE.AND P2, PT, R19, R4, PT ;  /* 0x000000041300720c */ /* 0x000fe40003f46270 */
[----:B------:R-:W-:Y:S01]  /*0800*/  IADD3 R3, R5, 0x300, RZ ;  /* 0x0000030005037810 */ /* 0x000fe20007ffe0ff */
[----:B------:R-:W-:Y:S05]  /*0810*/  @P0 BRA `(.L_x_523) ;  /* 0x0000005000000947 */ /* 0x000fea0003800000 */
[----:B-1---5:R-:W-:Y:S01]  /*0820*/  FSETP.GT.FTZ.AND P1, PT, R18, c[0x0][0x168], PT ;  /* 0x00005a0012007a0b */ /* 0x022fe20003f34000 */
[----:B------:R-:W-:-:S12]  /*0830*/  IMAD.MOV.U32 R13, RZ, RZ, 0x3f800000 ;  /* 0x3f800000ff0d7424 */ /* 0x000fd800078e00ff */
[----:B------:R-:W-:-:S06]  /*0840*/  @P1 FADD.FTZ R18, R18, 1.0000000116860974231e-07 ;  /* 0x33d6bf9512121421 */ /* 0x000fcc0000010000 */
[----:B------:R-:W0:Y:S02]  /*0850*/  @P1 MUFU.RCP R18, R18 ;  /* 0x0000001200121308 */ /* 0x000e240000001000 */
[----:B0-----:R-:W-:-:S06]  /*0860*/  @P1 FMUL.FTZ R13, R18, c[0x0][0x168] ;  /* 0x00005a00120d1a20 */ /* 0x001fcc0000410000 */
.L_x_523:
[----:B-1----:R-:W-:Y:S05]  /*0870*/  BSYNC B0 ;  /* 0x0000000000007941 */ /* 0x002fea0003800000 */
.L_x_522:
[----:B------:R-:W-:Y:S01]  /*0880*/  BSSY B0, `(.L_x_524) ;  /* 0x0000009000007945 */ /* 0x000fe20003800000 */
[----:B------:R-:W-:Y:S02]  /*0890*/  ISETP.GE.AND P1, PT, R3, R4, PT ;  /* 0x000000040300720c */ /* 0x000fe40003f26270 */
[----:B------:R-:W-:Y:S01]  /*08a0*/  IADD3 R3, R5, 0x380, RZ ;  /* 0x0000038005037810 */ /* 0x000fe20007ffe0ff */
[----:B------:R-:W-:Y:S05]  /*08b0*/  @P6 BRA `(.L_x_525) ;  /* 0x0000005000006947 */ /* 0x000fea0003800000 */
[----:B-----5:R-:W-:-:S13]  /*08c0*/  FSETP.GT.FTZ.AND P6, PT, R10, c[0x0][0x168], PT ;  /* 0x00005a000a007a0b */ /* 0x020fda0003fd4000 */
[----:B------:R-:W-:Y:S01]  /*08d0*/  @P6 FADD.FTZ R2, R10, 1.0000000116860974231e-07 ;  /* 0x33d6bf950a026421 */ /* 0x000fe20000010000 */
[----:B------:R-:W-:-:S05]  /*08e0*/  HFMA2.MMA R10, -RZ, RZ, 1.875, 0 ;  /* 0x3f800000ff0a7435 */ /* 0x000fca00000001ff */
[----:B------:R-:W0:Y:S02]  /*08f0*/  @P6 MUFU.RCP R2, R2 ;  /* 0x0000000200026308 */ /* 0x000e240000001000 */
[----:B0-----:R-:W-:-:S06]  /*0900*/  @P6 FMUL.FTZ R10, R2, c[0x0][0x168] ;  /* 0x00005a00020a6a20 */ /* 0x001fcc0000410000 */
.L_x_525:
[----:B------:R-:W-:Y:S05]  /*0910*/  BSYNC B0 ;  /* 0x0000000000007941 */ /* 0x000fea0003800000 */
.L_x_524:
[----:B------:R-:W-:Y:S01]  /*0920*/  ISETP.GE.AND P6, PT, R3, R4, PT ;  /* 0x000000040300720c */ /* 0x000fe20003fc6270 */
[----:B------:R-:W-:Y:S01]  /*0930*/  @!P0 IMAD.IADD R2, R0, 0x1, R5 ;  /* 0x0000000100028824 */ /* 0x000fe200078e0205 */
[----:B------:R-:W-:Y:S01]  /*0940*/  @!P0 MOV R3, 0x4 ;  /* 0x0000000400038802 */ /* 0x000fe20000000f00 */
[----:B------:R-:W-:Y:S04]  /*0950*/  BSSY B0, `(.L_x_526) ;  /* 0x0000008000007945 */ /* 0x000fe80003800000 */
[----:B------:R-:W-:Y:S01]  /*0960*/  @!P0 IMAD.WIDE.U32 R2, R2, R3, c[0x0][0x178] ;  /* 0x00005e0002028625 */ /* 0x000fe200078e0003 */
[----:B------:R-:W-:Y:S05]  /*0970*/  @P5 BRA `(.L_x_527) ;  /* 0x0000005000005947 */ /* 0x000fea0003800000 */
[----:B-----5:R-:W-:-:S13]  /*0980*/  FSETP.GT.FTZ.AND P5, PT, R8, c[0x0][0x168], PT ;  /* 0x00005a0008007a0b */ /* 0x020fda0003fb4000 */
[----:B------:R-:W-:Y:S02]  /*0990*/  @P5 FADD.FTZ R14, R8, 1.0000000116860974231e-07 ;  /* 0x33d6bf95080e5421 */ /* 0x000fe40000010000 */
[----:B------:R-:W-:-:S04]  /*09a0*/  IMAD.MOV.U32 R8, RZ, RZ, 0x3f800000 ;  /* 0x3f800000ff087424 */ /* 0x000fc800078e00ff */
[----:B------:R-:W0:Y:S02]  /*09b0*/  @P5 MUFU.RCP R14, R14 ;  /* 0x0000000e000e5308 */ /* 0x000e240000001000 */
[----:B0-----:R-:W-:-:S06]  /*09c0*/  @P5 FMUL.FTZ R8, R14, c[0x0][0x168] ;  /* 0x00005a000e085a20 */ /* 0x001fcc0000410000 */
.L_x_527:
[----:B------:R-:W-:Y:S05]  /*09d0*/  BSYNC B0 ;  /* 0x0000000000007941 */ /* 0x000fea0003800000 */
.L_x_526:
[----:B------:R-:W-:Y:S01]  /*09e0*/  BSSY B0, `(.L_x_528) ;  /* 0x0000007000007945 */ /* 0x000fe20003800000 */
[----:B------:R-:W-:Y:S05]  /*09f0*/  @P4 BRA `(.L_x_529) ;  /* 0x0000005000004947 */ /* 0x000fea0003800000 */
[----:B-----5:R-:W-:-:S13]  /*0a00*/  FSETP.GT.FTZ.AND P4, PT, R9, c[0x0][0x168], PT ;  /* 0x00005a0009007a0b */ /* 0x020fda0003f94000 */
[----:B------:R-:W-:Y:S01]  /*0a10*/  @P4 FADD.FTZ R14, R9, 1.0000000116860974231e-07 ;  /* 0x33d6bf95090e4421 */ /* 0x000fe20000010000 */
[----:B------:R-:W-:-:S05]  /*0a20*/  HFMA2.MMA R9, -RZ, RZ, 1.875, 0 ;  /* 0x3f800000ff097435 */ /* 0x000fca00000001ff */
[----:B------:R-:W0:Y:S02]  /*0a30*/  @P4 MUFU.RCP R14, R14 ;  /* 0x0000000e000e4308 */ /* 0x000e240000001000 */
[----:B0-----:R-:W-:-:S06]  /*0a40*/  @P4 FMUL.FTZ R9, R14, c[0x0][0x168] ;  /* 0x00005a000e094a20 */ /* 0x001fcc0000410000 */
.L_x_529:
[----:B------:R-:W-:Y:S05]  /*0a50*/  BSYNC B0 ;  /* 0x0000000000007941 */ /* 0x000fea0003800000 */
.L_x_528:
[----:B------:R-:W-:Y:S01]  /*0a60*/  BSSY B0, `(.L_x_530) ;  /* 0x0000007000007945 */ /* 0x000fe20003800000 */
[----:B------:R-:W-:Y:S05]  /*0a70*/  @P3 BRA `(.L_x_531) ;  /* 0x0000005000003947 */ /* 0x000fea0003800000 */
[----:B-----5:R-:W-:Y:S01]  /*0a80*/  FSETP.GT.FTZ.AND P3, PT, R6, c[0x0][0x168], PT ;  /* 0x00005a0006007a0b */ /* 0x020fe20003f74000 */
[----:B------:R-:W-:-:S12]  /*0a90*/  IMAD.MOV.U32 R14, RZ, RZ, 0x3f800000 ;  /* 0x3f800000ff0e7424 */ /* 0x000fd800078e00ff */
[----:B------:R-:W-:-:S06]  /*0aa0*/  @P3 FADD.FTZ R6, R6, 1.0000000116860974231e-07 ;  /* 0x33d6bf9506063421 */ /* 0x000fcc0000010000 */
[----:B------:R-:W0:Y:S02]  /*0ab0*/  @P3 MUFU.RCP R6, R6 ;  /* 0x0000000600063308 */ /* 0x000e240000001000 */
[----:B0-----:R-:W-:-:S06]  /*0ac0*/  @P3 FMUL.FTZ R14, R6, c[0x0][0x168] ;  /* 0x00005a00060e3a20 */ /* 0x001fcc0000410000 */
.L_x_531:
[----:B------:R-:W-:Y:S05]  /*0ad0*/  BSYNC B0 ;  /* 0x0000000000007941 */ /* 0x000fea0003800000 */
.L_x_530:
[----:B------:R-:W-:Y:S01]  /*0ae0*/  BSSY B0, `(.L_x_532) ;  /* 0x0000007000007945 */ /* 0x000fe20003800000 */
[----:B------:R-:W-:Y:S05]  /*0af0*/  @P2 BRA `(.L_x_533) ;  /* 0x0000005000002947 */ /* 0x000fea0003800000 */
[----:B-----5:R-:W-:-:S13]  /*0b00*/  FSETP.GT.FTZ.AND P2, PT, R12, c[0x0][0x168], PT ;  /* 0x00005a000c007a0b */ /* 0x020fda0003f54000 */
[----:B------:R-:W-:Y:S01]  /*0b10*/  @P2 FADD.FTZ R6, R12, 1.0000000116860974231e-07 ;  /* 0x33d6bf950c062421 */ /* 0x000fe20000010000 */
[----:B------:R-:W-:-:S05]  /*0b20*/  MOV R12, 0x3f800000 ;  /* 0x3f800000000c7802 */ /* 0x000fca0000000f00 */
[----:B------:R-:W0:Y:S02]  /*0b30*/  @P2 MUFU.RCP R6, R6 ;  /* 0x0000000600062308 */ /* 0x000e240000001000 */
[----:B0-----:R-:W-:-:S06]  /*0b40*/  @P2 FMUL.FTZ R12, R6, c[0x0][0x168] ;  /* 0x00005a00060c2a20 */ /* 0x001fcc0000410000 */
.L_x_533:
[----:B------:R-:W-:Y:S05]  /*0b50*/  BSYNC B0 ;  /* 0x0000000000007941 */ /* 0x000fea0003800000 */
.L_x_532:
[----:B------:R-:W-:Y:S01]  /*0b60*/  BSSY B0, `(.L_x_534) ;  /* 0x0000007000007945 */ /* 0x000fe20003800000 */
[----:B------:R-:W-:Y:S05]  /*0b70*/  @P1 BRA `(.L_x_535) ;  /* 0x0000005000001947 */ /* 0x000fea0003800000 */
[----:B-----5:R-:W-:-:S13]  /*0b80*/  FSETP.GT.FTZ.AND P1, PT, R7, c[0x0][0x168], PT ;  /* 0x00005a0007007a0b */ /* 0x020fda0003f34000 */
[----:B------:R-:W-:Y:S02]  /*0b90*/  @P1 FADD.FTZ R6, R7, 1.0000000116860974231e-07 ;  /* 0x33d6bf9507061421 */ /* 0x000fe40000010000 */
[----:B------:R-:W-:-:S04]  /*0ba0*/  IMAD.MOV.U32 R7, RZ, RZ, 0x3f800000 ;  /* 0x3f800000ff077424 */ /* 0x000fc800078e00ff */
[----:B------:R-:W0:Y:S02]  /*0bb0*/  @P1 MUFU.RCP R6, R6 ;  /* 0x0000000600061308 */ /* 0x000e240000001000 */
[----:B0-----:R-:W-:-:S06]  /*0bc0*/  @P1 FMUL.FTZ R7, R6, c[0x0][0x168] ;  /* 0x00005a0006071a20 */ /* 0x001fcc0000410000 */
.L_x_535:
[----:B------:R-:W-:Y:S05]  /*0bd0*/  BSYNC B0 ;  /* 0x0000000000007941 */ /* 0x000fea0003800000 */
.L_x_534:
[----:B------:R-:W-:Y:S01]  /*0be0*/  BSSY B0, `(.L_x_536) ;  /* 0x0000007000007945 */ /* 0x000fe20003800000 */
[----:B------:R-:W-:Y:S05]  /*0bf0*/  @P6 BRA `(.L_x_537) ;  /* 0x0000005000006947 */ /* 0x000fea0003800000 */
[----:B-----5:R-:W-:Y:S01]  /*0c00*/  FSETP.GT.FTZ.AND P1, PT, R11, c[0x0][0x168], PT ;  /* 0x00005a000b007a0b */ /* 0x020fe20003f34000 */
[----:B------:R-:W-:-:S12]  /*0c10*/  HFMA2.MMA R6, -RZ, RZ, 1.875, 0 ;  /* 0x3f800000ff067435 */ /* 0x000fd800000001ff */
[----:B------:R-:W-:-:S06]  /*0c20*/  @P1 FADD.FTZ R11, R11, 1.0000000116860974231e-07 ;  /* 0x33d6bf950b0b1421 */ /* 0x000fcc0000010000 */
[----:B------:R-:W0:Y:S02]  /*0c30*/  @P1 MUFU.RCP R11, R11 ;  /* 0x0000000b000b1308 */ /* 0x000e240000001000 */
[----:B0-----:R-:W-:-:S06]  /*0c40*/  @P1 FMUL.FTZ R6, R11, c[0x0][0x168] ;  /* 0x00005a000b061a20 */ /* 0x001fcc0000410000 */
.L_x_537:
[----:B------:R-:W-:Y:S05]  /*0c50*/  BSYNC B0 ;  /* 0x0000000000007941 */ /* 0x000fea0003800000 */
.L_x_536:
[----:B------:R-:W-:Y:S01]  /*0c60*/  @!P0 IADD3 R5, R5, 0x80, RZ ;  /* 0x0000008005058810 */ /* 0x000fe20007ffe0ff */
[----:B------:R0:W-:Y:S01]  /*0c70*/  @!P0 STG.E [R2.64], R13 ;  /* 0x0000000d02008986 */ /* 0x0001e2000c101904 */
[----:B------:R-:W-:Y:S01]  /*0c80*/  BSSY B0, `(.L_x_538) ;  /* 0x000002d000007945 */ /* 0x000fe20003800000 */
[----:B------:R-:W-:Y:S01]  /*0c90*/  BSSY B1, `(.L_x_539) ;  /* 0x0000025000017945 */ /* 0x000fe20003800000 */
[----:B------:R-:W-:-:S13]  /*0ca0*/  ISETP.GE.AND P0, PT, R5, R4, PT ;  /* 0x000000040500720c */ /* 0x000fda0003f06270 */
[----:B------:R-:W-:Y:S05]  /*0cb0*/  @P0 BRA `(.L_x_540) ;  /* 0x000000c000000947 */ /* 0x000fea0003800000 */
[----:B0-----:R-:W-:Y:S01]  /*0cc0*/  MOV R3, 0x4 ;  /* 0x0000000400037802 */ /* 0x001fe20000000f00 */
[----:B------:R-:W-:Y:S01]  /*0cd0*/  IMAD.IADD R2, R0, 0x1, R5 ;  /* 0x0000000100027824 */ /* 0x000fe200078e0205 */
[----:B------:R-:W-:-:S03]  /*0ce0*/  IADD3 R5, R5, 0x80, RZ ;  /* 0x0000008005057810 */ /* 0x000fc60007ffe0ff */
[----:B------:R-:W-:Y:S01]  /*0cf0*/  IMAD.WIDE.U32 R2, R2, R3, c[0x0][0x178] ;  /* 0x00005e0002027625 */ /* 0x000fe200078e0003 */
[----:B------:R-:W-:-:S04]  /*0d00*/  ISETP.GE.AND P0, PT, R5, R4, PT ;  /* 0x000000040500720c */ /* 0x000fc80003f06270 */
[----:B-----5:R0:W-:Y:S09]  /*0d10*/  STG.E [R2.64], R10 ;  /* 0x0000000a02007986 */ /* 0x0201f2000c101904 */
[----:B------:R-:W-:Y:S05]  /*0d20*/  @P0 BRA `(.L_x_541) ;  /* 0x000000c000000947 */ /* 0x000fea0003800000 */
[----:B0-----:R-:W-:Y:S01]  /*0d30*/  HFMA2.MMA R3, -RZ, RZ, 0, 2.384185791015625e-07 ;  /* 0x00000004ff037435 */ /* 0x001fe200000001ff */
[----:B------:R-:W-:Y:S01]  /*0d40*/  IMAD.IADD R2, R0, 0x1, R5 ;  /* 0x0000000100027824 */ /* 0x000fe200078e0205 */
[----:B------:R-:W-:-:S08]  /*0d50*/  IADD3 R5, R5, 0x80, RZ ;  /* 0x0000008005057810 */ /* 0x000fd00007ffe0ff */
[----:B------:R-:W-:-:S05]  /*0d60*/  IMAD.WIDE.U32 R2, R2, R3, c[0x0][0x178] ;  /* 0x00005e0002027625 */ /* 0x000fca00078e0003 */
[----:B------:R0:W-:Y:S02]  /*0d70*/  STG.E [R2.64], R8 ;  /* 0x0000000802007986 */ /* 0x0001e4000c101904 */
.L_x_540:
[----:B0-----:R-:W-:-:S13]  /*0d80*/  ISETP.GE.AND P0, PT, R5, R4, PT ;  /* 0x000000040500720c */ /* 0x001fda0003f06270 */
[----:B------:R-:W-:Y:S05]  /*0d90*/  @P0 BRA `(.L_x_542) ;  /* 0x000000c000000947 */ /* 0x000fea0003800000 */
[----:B------:R-:W-:Y:S01]  /*0da0*/  MOV R3, 0x4 ;  /* 0x0000000400037802 */ /* 0x000fe20000000f00 */
[----:B------:R-:W-:Y:S01]  /*0db0*/  IMAD.IADD R2, R0, 0x1, R5 ;  /* 0x0000000100027824 */ /* 0x000fe200078e0205 */
[----:B------:R-:W-:-:S03]  /*0dc0*/  IADD3 R5, R5, 0x80, RZ ;  /* 0x0000008005057810 */ /* 0x000fc60007ffe0ff */
[----:B------:R-:W-:-:S05]  /*0dd0*/  IMAD.WIDE.U32 R2, R2, R3, c[0x0][0x178] ;  /* 0x00005e0002027625 */ /* 0x000fca00078e0003 */
[----:B-----5:R0:W-:Y:S02]  /*0de0*/  STG.E [R2.64], R9 ;  /* 0x0000000902007986 */ /* 0x0201e4000c101904 */
.L_x_541:
[----:B------:R-:W-:-:S13]  /*0df0*/  ISETP.GE.AND P0, PT, R5, R4, PT ;  /* 0x000000040500720c */ /* 0x000fda0003f06270 */
[----:B------:R-:W-:Y:S05]  /*0e00*/  @P0 BRA `(.L_x_543) ;  /* 0x000000d000000947 */ /* 0x000fea0003800000 */
[----:B0-----:R-:W-:Y:S01]  /*0e10*/  HFMA2.MMA R3, -RZ, RZ, 0, 2.384185791015625e-07 ;  /* 0x00000004ff037435 */ /* 0x001fe200000001ff */
[----:B------:R-:W-:Y:S01]  /*0e20*/  IMAD.IADD R2, R0, 0x1, R5 ;  /* 0x0000000100027824 */ /* 0x000fe200078e0205 */
[----:B------:R-:W-:-:S08]  /*0e30*/  IADD3 R5, R5, 0x80, RZ ;  /* 0x0000008005057810 */ /* 0x000fd00007ffe0ff */
[----:B------:R-:W-:-:S05]  /*0e40*/  IMAD.WIDE.U32 R2, R2, R3, c[0x0][0x178] ;  /* 0x00005e0002027625 */ /* 0x000fca00078e0003 */
[----:B------:R0:W-:Y:S02]  /*0e50*/  STG.E [R2.64], R14 ;  /* 0x0000000e02007986 */ /* 0x0001e4000c101904 */
.L_x_542:
[----:B------:R-:W-:-:S13]  /*0e60*/  ISETP.GE.AND P0, PT, R5, R4, PT ;  /* 0x000000040500720c */ /* 0x000fda0003f06270 */
[----:B------:R-:W-:Y:S01]  /*0e70*/  @P0 BREAK B1 ;  /* 0x0000000000010942 */ /* 0x000fe20003800000 */
[----:B------:R-:W-:Y:S05]  /*0e80*/  @P0 BRA `(.L_x_544) ;  /* 0x000000c000000947 */ /* 0x000fea0003800000 */
[----:B0-----:R-:W-:Y:S01]  /*0e90*/  MOV R3, 0x4 ;  /* 0x0000000400037802 */ /* 0x001fe20000000f00 */
[----:B------:R-:W-:Y:S01]  /*0ea0*/  IMAD.IADD R2, R0, 0x1, R5 ;  /* 0x0000000100027824 */ /* 0x000fe200078e0205 */
[----:B------:R-:W-:-:S03]  /*0eb0*/  IADD3 R5, R5, 0x80, RZ ;  /* 0x0000008005057810 */ /* 0x000fc60007ffe0ff */
[----:B------:R-:W-:-:S05]  /*0ec0*/  IMAD.WIDE.U32 R2, R2, R3, c[0x0][0x178] ;  /* 0x00005e0002027625 */ /* 0x000fca00078e0003 */
[----:B-----5:R0:W-:Y:S02]  /*0ed0*/  STG.E [R2.64], R12 ;  /* 0x0000000c02007986 */ /* 0x0201e4000c101904 */
.L_x_543:
[----:B------:R-:W-:Y:S05]  /*0ee0*/  BSYNC B1 ;  /* 0x0000000000017941 */ /* 0x000fea0003800000 */
.L_x_539:
[----:B------:R-:W-:-:S13]  /*0ef0*/  ISETP.GE.AND P0, PT, R5, R4, PT ;  /* 0x000000040500720c */ /* 0x000fda0003f06270 */
[----:B0-----:R-:W-:Y:S01]  /*0f00*/  @!P0 MOV R3, 0x4 ;  /* 0x0000000400038802 */ /* 0x001fe20000000f00 */
[----:B------:R-:W-:Y:S01]  /*0f10*/  @!P0 IMAD.IADD R2, R0, 0x1, R5 ;  /* 0x0000000100028824 */ /* 0x000fe200078e0205 */
[----:B------:R-:W-:-:S03]  /*0f20*/  @!P0 IADD3 R5, R5, 0x80, RZ ;  /* 0x0000008005058810 */ /* 0x000fc60007ffe0ff */
[----:B------:R-:W-:-:S05]  /*0f30*/  @!P0 IMAD.WIDE.U32 R2, R2, R3, c[0x0][0x178] ;  /* 0x00005e0002028625 */ /* 0x000fca00078e0003 */
[----:B------:R0:W-:Y:S02]  /*0f40*/  @!P0 STG.E [R2.64], R7 ;  /* 0x0000000702008986 */ /* 0x0001e4000c101904 */
.L_x_544:
[----:B------:R-:W-:Y:S05]  /*0f50*/  BSYNC B0 ;  /* 0x0000000000007941 */ /* 0x000fea0003800000 */
.L_x_538:
[----:B------:R-:W-:Y:S01]  /*0f60*/  WARPSYNC 0xffffffff ;  /* 0xffffffff00007948 */ /* 0x000fe20003800000 */
[----:B------:R-:W-:-:S13]  /*0f70*/  ISETP.GE.AND P0, PT, R5, R4, PT ;  /* 0x000000040500720c */ /* 0x000fda0003f06270 */
[----:B------:R-:W-:Y:S05]  /*0f80*/  @P0 EXIT ;  /* 0x000000000000094d */ /* 0x000fea0003800000 */
[----:B0-----:R-:W-:Y:S01]  /*0f90*/  HFMA2.MMA R3, -RZ, RZ, 0, 2.384185791015625e-07 ;  /* 0x00000004ff037435 */ /* 0x001fe200000001ff */
[----:B------:R-:W-:-:S09]  /*0fa0*/  IMAD.IADD R2, R0, 0x1, R5 ;  /* 0x0000000100027824 */ /* 0x000fd200078e0205 */
[----:B------:R-:W-:-:S05]  /*0fb0*/  IMAD.WIDE.U32 R2, R2, R3, c[0x0][0x178] ;  /* 0x00005e0002027625 */ /* 0x000fca00078e0003 */
[----:B-----5:R-:W-:Y:S01]  /*0fc0*/  STG.E [R2.64], R6 ;  /* 0x0000000602007986 */ /* 0x020fe2000c101904 */
[----:B------:R-:W-:Y:S05]  /*0fd0*/  EXIT ;  /* 0x000000000000794d */ /* 0x000fea0003800000 */
.L_x_545:
        /* <DEDUP_REMOVED lines=10> */
.L_x_1355:


//--------------------- .text._ZN2at6native29vectorized_elementwise_kernelILi4EZZZNS0_53_GLOBAL__N__52d73765_15_RenormKernel_cu_1520ed90_310624renorm_scale_factor_implERNS_18TensorIteratorBaseEdENKUlvE_clEvENKUlvE0_clEvEUlfE_St5arrayIPcLm2EEEEviT0_T1_ --------------------------
	.section	.text._ZN2at6native29vectorized_elementwise_kernelILi4EZZZNS0_53_GLOBAL__N__52d73765_15_RenormKernel_cu_1520ed90_310624renorm_scale_factor_implERNS_18TensorIteratorBaseEdENKUlvE_clEvENKUlvE0_clEvEUlfE_St5arrayIPcLm2EEEEviT0_T1_,"ax",@progbits
	.sectioninfo	@"SHI_REGISTERS=26"
	.align	128
        .global         _ZN2at6native29vectorized_elementwise_kernelILi4EZZZNS0_53_GLOBAL__N__52d73765_15_RenormKernel_cu_1520ed90_310624renorm_scale_factor_implERNS_18TensorIteratorBaseEdENKUlvE_clEvENKUlvE0_clEvEUlfE_St5arrayIPcLm2EEEEviT0_T1_
        .type           _ZN2at6native29vectorized_elementwise_kernelILi4EZZZNS0_53_GLOBAL__N__52d73765_15_RenormKernel_cu_1520ed90_310624renorm_scale_factor_implERNS_18TensorIteratorBaseEdENKUlvE_clEvENKUlvE0_clEvEUlfE_St5arrayIPcLm2EEEEviT0_T1_,@function
        .size           _ZN2at6native29vectorized_elementwise_kernelILi4EZZZNS0_53_GLOBAL__N__52d73765_15_RenormKernel_cu_1520ed90_310624renorm_scale_factor_implERNS_18TensorIteratorBaseEdENKUlvE_clEvENKUlvE0_clEvEUlfE_St5arrayIPcLm2EEEEviT0_T1_,(.L_x_1356 - _ZN2at6native29vectorized_elementwise_kernelILi4EZZZNS0_53_GLOBAL__N__52d73765_15_RenormKernel_cu_1520ed90_310624renorm_scale_factor_implERNS_18TensorIteratorBaseEdENKUlvE_clEvENKUlvE0_clEvEUlfE_St5arrayIPcLm2EEEEviT0_T1_)
        .other          _ZN2at6native29vectorized_elementwise_kernelILi4EZZZNS0_53_GLOBAL__N__52d73765_15_RenormKernel_cu_1520ed90_310624renorm_scale_factor_implERNS_18TensorIteratorBaseEdENKUlvE_clEvENKUlvE0_clEvEUlfE_St5arrayIPcLm2EEEEviT0_T1_,@"STO_CUDA_ENTRY STV_DEFAULT"
_ZN2at6native29vectorized_elementwise_kernelILi4EZZZNS0_53_GLOBAL__N__52d73765_15_RenormKernel_cu_1520ed90_310624renorm_scale_factor_implERNS_18TensorIteratorBaseEdENKUlvE_clEvENKUlvE0_clEvEUlfE_St5arrayIPcLm2EEEEviT0_T1_:
.text._ZN2at6native29vectorized_elementwise_kernelILi4EZZZNS0_53_GLOBAL__N__52d73765_15_RenormKernel_cu_1520ed90_310624renorm_scale_factor_implERNS_18TensorIteratorBaseEdENKUlvE_clEvENKUlvE0_clEvEUlfE_St5arrayIPcLm2EEEEviT0_T1_:
        /* <DEDUP_REMOVED lines=11> */
[----:B------:R-:W2:Y:S04]  /*00b0*/  LDG.E.128 R8, [R14.64] ;  /* 0x000000040e087981 */ /* 0x000ea8000c1e1d00 */
[----:B------:R-:W3:Y:S01]  /*00c0*/  LDG.E.128 R4, [R14.64+0x800] ;  /* 0x000800040e047981 */ /* 0x000ee2000c1e1d00 */
[----:B--2---:R-:W-:Y:S02]  /*00d0*/  FSETP.GT.FTZ.AND P6, PT, R8, c[0x0][0x168], PT ;  /* 0x00005a0008007a0b */ /* 0x004fe40003fd4000 */
[----:B------:R-:W-:Y:S02]  /*00e0*/  FSETP.GT.FTZ.AND P5, PT, R9, c[0x0][0x168], PT ;  /* 0x00005a0009007a0b */ /* 0x000fe40003fb4000 */
[----:B------:R-:W-:Y:S02]  /*00f0*/  FSETP.GT.FTZ.AND P3, PT, R11, c[0x0][0x168], PT ;  /* 0x00005a000b007a0b */ /* 0x000fe40003f74000 */
[----:B---3--:R-:W-:-:S02]  /*0100*/  FSETP.GT.FTZ.AND P1, PT, R5, c[0x0][0x168], PT ;  /* 0x00005a0005007a0b */ /* 0x008fc40003f34000 */
[----:B------:R-:W-:Y:S02]  /*0110*/  FSETP.GT.FTZ.AND P4, PT, R10, c[0x0][0x168], PT ;  /* 0x00005a000a007a0b */ /* 0x000fe40003f94000 */
[----:B------:R-:W-:Y:S02]  /*0120*/  FSETP.GT.FTZ.AND P2, PT, R4, c[0x0][0x168], PT ;  /* 0x00005a0004007a0b */ /* 0x000fe40003f54000 */
[----:B------:R-:W-:Y:S01]  /*0130*/  FSETP.GT.FTZ.AND P0, PT, R6, c[0x0][0x168], PT ;  /* 0x00005a0006007a0b */ /* 0x000fe20003f14000 */
[----:B------:R-:W-:Y:S02]  /*0140*/  @P6 FADD.FTZ R16, R8, 1.0000000116860974231e-07 ;  /* 0x33d6bf9508106421 */ /* 0x000fe40000010000 */
[----:B------:R-:W-:Y:S02]  /*0150*/  IMAD.MOV.U32 R8, RZ, RZ, 0x3f800000 ;  /* 0x3f800000ff087424 */ /* 0x000fe400078e00ff */
[----:B------:R-:W-:Y:S02]  /*0160*/  @P5 FADD.FTZ R13, R9, 1.0000000116860974231e-07 ;  /* 0x33d6bf95090d5421 */ /* 0x000fe40000010000 */
[----:B------:R-:W0:Y:S01]  /*0170*/  @P6 MUFU.RCP R16, R16 ;  /* 0x0000001000106308 */ /* 0x000e220000001000 */
[----:B------:R-:W-:-:S02]  /*0180*/  @P3 FADD.FTZ R12, R11, 1.0000000116860974231e-07 ;  /* 0x33d6bf950b0c3421 */ /* 0x000fc40000010000 */
[----:B------:R-:W-:Y:S02]  /*0190*/  @P1 FADD.FTZ R14, R5, 1.0000000116860974231e-07 ;  /* 0x33d6bf95050e1421 */ /* 0x000fe40000010000 */
[----:B------:R-:W-:Y:S02]  /*01a0*/  @P4 FADD.FTZ R10, R10, 1.0000000116860974231e-07 ;  /* 0x33d6bf950a0a4421 */ /* 0x000fe40000010000 */
[----:B------:R-:W-:Y:S01]  /*01b0*/  @P2 FADD.FTZ R11, R4, 1.0000000116860974231e-07 ;  /* 0x33d6bf95040b2421 */ /* 0x000fe20000010000 */
[----:B------:R-:W1:Y:S01]  /*01c0*/  @P5 MUFU.RCP R13, R13 ;  /* 0x0000000d000d5308 */ /* 0x000e620000001000 */
[----:B------:R-:W-:Y:S02]  /*01d0*/  @P0 FADD.FTZ R6, R6, 1.0000000116860974231e-07 ;  /* 0x33d6bf9506060421 */ /* 0x000fe40000010000 */
[----:B------:R-:W-:-:S04]  /*01e0*/  IMAD.WIDE.U32 R4, R0, R3, c[0x0][0x178] ;  /* 0x00005e0000047625 */ /* 0x000fc800078e0003 */
[----:B------:R-:W-:Y:S01]  /*01f0*/  IMAD.MOV.U32 R9, RZ, RZ, 0x3f800000 ;  /* 0x3f800000ff097424 */ /* 0x000fe200078e00ff */
[----:B------:R2:W3:Y:S01]  /*0200*/  @P4 MUFU.RCP R17, R10 ;  /* 0x0000000a00114308 */ /* 0x0004e20000001000 */
[----:B0-----:R-:W-:Y:S01]  /*0210*/  @P6 FMUL.FTZ R8, R16, c[0x0][0x168] ;  /* 0x00005a0010086a20 */ /* 0x001fe20000410000 */
[----:B------:R-:W-:Y:S01]  /*0220*/  FSETP.GT.FTZ.AND P6, PT, R7, c[0x0][0x168], PT ;  /* 0x00005a0007007a0b */ /* 0x000fe20003fd4000 */
[----:B------:R-:W-:Y:S01]  /*0230*/  IMAD.WIDE R2, R2, 0x10, R4 ;  /* 0x0000001002027825 */ /* 0x000fe200078e0204 */
[----:B------:R-:W-:-:S03]  /*0240*/  HFMA2.MMA R5, -RZ, RZ, 1.875, 0 ;  /* 0x3f800000ff057435 */ /* 0x000fc600000001ff */
[----:B------:R-:W-:Y:S01]  /*0250*/  IMAD.MOV.U32 R4, RZ, RZ, 0x3f800000 ;  /* 0x3f800000ff047424 */ /* 0x000fe200078e00ff */
[----:B------:R-:W0:Y:S01]  /*0260*/  @P3 MUFU.RCP R12, R12 ;  /* 0x0000000c000c3308 */ /* 0x000e220000001000 */
[----:B--2---:R-:W-:Y:S01]  /*0270*/  MOV R10, 0x3f800000 ;  /* 0x3f800000000a7802 */ /* 0x004fe20000000f00 */
[----:B-1----:R-:W-:-:S05]  /*0280*/  @P5 FMUL.FTZ R9, R13, c[0x0][0x168] ;  /* 0x00005a000d095a20 */ /* 0x002fca0000410000 */
[----:B------:R-:W-:Y:S01]  /*0290*/  @P6 FADD.FTZ R15, R7, 1.0000000116860974231e-07 ;  /* 0x33d6bf95070f6421 */ /* 0x000fe20000010000 */
[----:B------:R1:W2:Y:S01]  /*02a0*/  @P2 MUFU.RCP R16, R11 ;  /* 0x0000000b00102308 */ /* 0x0002a20000001000 */
[----:B------:R-:W-:Y:S02]  /*02b0*/  IMAD.MOV.U32 R7, RZ, RZ, 0x3f800000 ;  /* 0x3f800000ff077424 */ /* 0x000fe400078e00ff */
[----:B---3--:R-:W-:-:S05]  /*02c0*/  @P4 FMUL.FTZ R10, R17, c[0x0][0x168] ;  /* 0x00005a00110a4a20 */ /* 0x008fca0000410000 */
[----:B------:R-:W3:Y:S01]  /*02d0*/  @P1 MUFU.RCP R14, R14 ;  /* 0x0000000e000e1308 */ /* 0x000ee20000001000 */
[----:B-1----:R-:W-:Y:S02]  /*02e0*/  IMAD.MOV.U32 R11, RZ, RZ, 0x3f800000 ;  /* 0x3f800000ff0b7424 */ /* 0x002fe400078e00ff */
[----:B0-----:R-:W-:-:S05]  /*02f0*/  @P3 FMUL.FTZ R11, R12, c[0x0][0x168] ;  /* 0x00005a000c0b3a20 */ /* 0x001fca0000410000 */
[----:B------:R0:W1:Y:S01]  /*0300*/  @P0 MUFU.RCP R18, R6 ;  /* 0x0000000600120308 */ /* 0x0000620000001000 */
[----:B--2---:R-:W-:Y:S01]  /*0310*/  @P2 FMUL.FTZ R4, R16, c[0x0][0x168] ;  /* 0x00005a0010042a20 */ /* 0x004fe20000410000 */
[----:B------:R-:W-:Y:S06]  /*0320*/  STG.E.128 [R2.64], R8 ;  /* 0x0000000802007986 */ /* 0x000fec000c101d04 */
[----:B------:R-:W2:Y:S01]  /*0330*/  @P6 MUFU.RCP R15, R15 ;  /* 0x0000000f000f6308 */ /* 0x000ea20000001000 */
[----:B0-----:R-:W-:Y:S02]  /*0340*/  IMAD.MOV.U32 R6, RZ, RZ, 0x3f800000 ;  /* 0x3f800000ff067424 */ /* 0x001fe400078e00ff */
[----:B---3--:R-:W-:-:S02]  /*0350*/  @P1 FMUL.FTZ R5, R14, c[0x0][0x168] ;  /* 0x00005a000e051a20 */ /* 0x008fc40000410000 */
[----:B-1----:R-:W-:Y:S02]  /*0360*/  @P0 FMUL.FTZ R6, R18, c[0x0][0x168] ;  /* 0x00005a0012060a20 */ /* 0x002fe40000410000 */
[----:B--2---:R-:W-:-:S05]  /*0370*/  @P6 FMUL.FTZ R7, R15, c[0x0][0x168] ;  /* 0x00005a000f076a20 */ /* 0x004fca0000410000 */
[----:B------:R-:W-:Y:S01]  /*0380*/  STG.E.128 [R2.64+0x800], R4 ;  /* 0x0008000402007986 */ /* 0x000fe2000c101d04 */
[----:B------:R-:W-:Y:S05]  /*0390*/  EXIT ;  /* 0x000000000000794d */ /* 0x000fea0003800000 */
.L_x_546:
[----:B------:R-:W0:Y:S01]  /*03a0*/  S2R R5, SR_TID.X ;  /* 0x0000000000057919 */ /* 0x000e220000002100 */
[----:B------:R-:W-:Y:S01]  /*03b0*/  CS2R R8, SRZ ;  /* 0x0000000000087805 */ /* 0x000fe2000001ff00 */
[----:B------:R-:W-:Y:S01]  /*03c0*/  HFMA2.MMA R10, -RZ, RZ, 0, 0 ;  /* 0x00000000ff0a7435 */ /* 0x000fe200000001ff */
[----:B0-----:R-:W-:Y:S02]  /*03d0*/  ISETP.GE.AND P0, PT, R5, R4, PT ;  /* 0x000000040500720c */ /* 0x001fe40003f06270 */
        /* <DEDUP_REMOVED lines=69> */
.L_x_548:
[----:B-1----:R-:W-:Y:S05]  /*0830*/  BSYNC B0 ;  /* 0x0000000000007941 */ /* 0x002fea0003800000 */
.L_x_547:
        /* <DEDUP_REMOVED lines=9> */
.L_x_550:
[----:B------:R-:W-:Y:S05]  /*08d0*/  BSYNC B0 ;  /* 0x0000000000007941 */ /* 0x000fea0003800000 */
.L_x_549:
        /* <DEDUP_REMOVED lines=11> */
.L_x_552:
[----:B------:R-:W-:Y:S05]  /*0990*/  BSYNC B0 ;  /* 0x0000000000007941 */ /* 0x000fea0003800000 */
.L_x_551:
[----:B------:R-:W-:Y:S01]  /*09a0*/  BSSY B0, `(.L_x_553) ;  /* 0x0000007000007945 */ /* 0x000fe20003800000 */
[----:B------:R-:W-:Y:S05]  /*09b0*/  @P4 BRA `(.L_x_554) ;  /* 0x0000005000004947 */ /* 0x000fea0003800000 */
[----:B-----5:R-:W-:-:S13]  /*09c0*/  FSETP.GT.FTZ.AND P4, PT, R9, c[0x0][0x168], PT ;  /* 0x00005a0009007a0b */ /* 0x020fda0003f94000 */
[----:B------:R-:W-:Y:S01]  /*09d0*/  @P4 FADD.FTZ R14, R9, 1.0000000116860974231e-07 ;  /* 0x33d6bf95090e4421 */ /* 0x000fe20000010000 */
[----:B------:R-:W-:-:S05]  /*09e0*/  HFMA2.MMA R9, -RZ, RZ, 1.875, 0 ;  /* 0x3f800000ff097435 */ /* 0x000fca00000001ff */
[----:B------:R-:W0:Y:S02]  /*09f0*/  @P4 MUFU.RCP R14, R14 ;  /* 0x0000000e000e4308 */ /* 0x000e240000001000 */
[----:B0-----:R-:W-:-:S06]  /*0a00*/  @P4 FMUL.FTZ R9, R14, c[0x0][0x168] ;  /* 0x00005a000e094a20 */ /* 0x001fcc0000410000 */
.L_x_554:
[----:B------:R-:W-:Y:S05]  /*0a10*/  BSYNC B0 ;  /* 0x0000000000007941 */ /* 0x000fea0003800000 */
.L_x_553:
[----:B------:R-:W-:Y:S01]  /*0a20*/  BSSY B0, `(.L_x_555) ;  /* 0x0000007000007945 */ /* 0x000fe20003800000 */
[----:B------:R-:W-:Y:S05]  /*0a30*/  @P3 BRA `(.L_x_556) ;  /* 0x0000005000003947 */ /* 0x000fea0003800000 */
[----:B-----5:R-:W-:Y:S01]  /*0a40*/  FSETP.GT.FTZ.AND P3, PT, R6, c[0x0][0x168], PT ;  /* 0x00005a0006007a0b */ /* 0x020fe20003f74000 */
[----:B------:R-:W-:-:S12]  /*0a50*/  IMAD.MOV.U32 R14, RZ, RZ, 0x3f800000 ;  /* 0x3f800000ff0e7424 */ /* 0x000fd800078e00ff */
[----:B------:R-:W-:-:S06]  /*0a60*/  @P3 FADD.FTZ R6, R6, 1.0000000116860974231e-07 ;  /* 0x33d6bf9506063421 */ /* 0x000fcc0000010000 */
[----:B------:R-:W0:Y:S02]  /*0a70*/  @P3 MUFU.RCP R6, R6 ;  /* 0x0000000600063308 */ /* 0x000e240000001000 */
[----:B0-----:R-:W-:-:S06]  /*0a80*/  @P3 FMUL.FTZ R14, R6, c[0x0][0x168] ;  /* 0x00005a00060e3a20 */ /* 0x001fcc0000410000 */
.L_x_556:
[----:B------:R-:W-:Y:S05]  /*0a90*/  BSYNC B0 ;  /* 0x0000000000007941 */ /* 0x000fea0003800000 */
.L_x_555:
[----:B------:R-:W-:Y:S01]  /*0aa0*/  BSSY B0, `(.L_x_557) ;  /* 0x0000007000007945 */ /* 0x000fe20003800000 */
[----:B------:R-:W-:Y:S05]  /*0ab0*/  @P2 BRA `(.L_x_558) ;  /* 0x0000005000002947 */ /* 0x000fea0003800000 */
[----:B-----5:R-:W-:-:S13]  /*0ac0*/  FSETP.GT.FTZ.AND P2, PT, R12, c[0x0][0x168], PT ;  /* 0x00005a000c007a0b */ /* 0x020fda0003f54000 */
[----:B------:R-:W-:Y:S01]  /*0ad0*/  @P2 FADD.FTZ R6, R12, 1.0000000116860974231e-07 ;  /* 0x33d6bf950c062421 */ /* 0x000fe20000010000 */
[----:B------:R-:W-:-:S05]  /*0ae0*/  MOV R12, 0x3f800000 ;  /* 0x3f800000000c7802 */ /* 0x000fca0000000f00 */
[----:B------:R-:W0:Y:S02]  /*0af0*/  @P2 MUFU.RCP R6, R6 ;  /* 0x0000000600062308 */ /* 0x000e240000001000 */
[----:B0-----:R-:W-:-:S06]  /*0b00*/  @P2 FMUL.FTZ R12, R6, c[0x0][0x168] ;  /* 0x00005a00060c2a20 */ /* 0x001fcc0000410000 */
.L_x_558:
[----:B------:R-:W-:Y:S05]  /*0b10*/  BSYNC B0 ;  /* 0x0000000000007941 */ /* 0x000fea0003800000 */
.L_x_557:
[----:B------:R-:W-:Y:S01]  /*0b20*/  BSSY B0, `(.L_x_559) ;  /* 0x0000007000007945 */ /* 0x000fe20003800000 */
[----:B------:R-:W-:Y:S05]  /*0b30*/  @P1 BRA `(.L_x_560) ;  /* 0x0000005000001947 */ /* 0x000fea0003800000 */
[----:B-----5:R-:W-:-:S13]  /*0b40*/  FSETP.GT.FTZ.AND P1, PT, R7, c[0x0][0x168], PT ;  /* 0x00005a0007007a0b */ /* 0x020fda0003f34000 */
[----:B------:R-:W-:Y:S02]  /*0b50*/  @P1 FADD.FTZ R6, R7, 1.0000000116860974231e-07 ;  /* 0x33d6bf9507061421 */ /* 0x000fe40000010000 */
[----:B------:R-:W-:-:S04]  /*0b60*/  IMAD.MOV.U32 R7, RZ, RZ, 0x3f800000 ;  /* 0x3f800000ff077424 */ /* 0x000fc800078e00ff */
[----:B------:R-:W0:Y:S02]  /*0b70*/  @P1 MUFU.RCP R6, R6 ;  /* 0x0000000600061308 */ /* 0x000e240000001000 */
[----:B0-----:R-:W-:-:S06]  /*0b80*/  @P1 FMUL.FTZ R7, R6, c[0x0][0x168] ;  /* 0x00005a0006071a20 */ /* 0x001fcc0000410000 */
.L_x_560:
[----:B------:R-:W-:Y:S05]  /*0b90*/  BSYNC B0 ;  /* 0x0000000000007941 */ /* 0x000fea0003800000 */
.L_x_559:
[----:B------:R-:W-:Y:S01]  /*0ba0*/  BSSY B0, `(.L_x_561) ;  /* 0x0000007000007945 */ /* 0x000fe20003800000 */
[----:B------:R-:W-:Y:S05]  /*0bb0*/  @P6 BRA `(.L_x_562) ;  /* 0x0000005000006947 */ /* 0x000fea0003800000 */
[----:B-----5:R-:W-:Y:S01]  /*0bc0*/  FSETP.GT.FTZ.AND P1, PT, R11, c[0x0][0x168], PT ;  /* 0x00005a000b007a0b */ /* 0x020fe20003f34000 */
[----:B------:R-:W-:-:S12]  /*0bd0*/  HFMA2.MMA R6, -RZ, RZ, 1.875, 0 ;  /* 0x3f800000ff067435 */ /* 0x000fd800000001ff */
[----:B------:R-:W-:-:S06]  /*0be0*/  @P1 FADD.FTZ R11, R11, 1.0000000116860974231e-07 ;  /* 0x33d6bf950b0b1421 */ /* 0x000fcc0000010000 */
[----:B------:R-:W0:Y:S02]  /*0bf0*/  @P1 MUFU.RCP R11, R11 ;  /* 0x0000000b000b1308 */ /* 0x000e240000001000 */
[----:B0-----:R-:W-:-:S06]  /*0c00*/  @P1 FMUL.FTZ R6, R11, c[0x0][0x168] ;  /* 0x00005a000b061a20 */ /* 0x001fcc0000410000 */
.L_x_562:
[----:B------:R-:W-:Y:S05]  /*0c10*/  BSYNC B0 ;  /* 0x0000000000007941 */ /* 0x000fea0003800000 */
.L_x_561:
        /* <DEDUP_REMOVED lines=18> */
.L_x_565:
[----:B0-----:R-:W-:-:S13]  /*0d40*/  ISETP.GE.AND P0, PT, R5, R4, PT ;  /* 0x000000040500720c */ /* 0x001fda0003f06270 */
[----:B------:R-:W-:Y:S05]  /*0d50*/  @P0 BRA `(.L_x_567) ;  /* 0x000000c000000947 */ /* 0x000fea0003800000 */
[----:B------:R-:W-:Y:S01]  /*0d60*/  MOV R3, 0x4 ;  /* 0x0000000400037802 */ /* 0x000fe20000000f00 */
[----:B------:R-:W-:Y:S01]  /*0d70*/  IMAD.IADD R2, R0, 0x1, R5 ;  /* 0x0000000100027824 */ /* 0x000fe200078e0205 */
[----:B------:R-:W-:-:S03]  /*0d80*/  IADD3 R5, R5, 0x80, RZ ;  /* 0x0000008005057810 */ /* 0x000fc60007ffe0ff */
[----:B------:R-:W-:-:S05]  /*0d90*/  IMAD.WIDE.U32 R2, R2, R3, c[0x0][0x178] ;  /* 0x00005e0002027625 */ /* 0x000fca00078e0003 */
[----:B-----5:R0:W-:Y:S02]  /*0da0*/  STG.E [R2.64], R9 ;  /* 0x0000000902007986 */ /* 0x0201e4000c101904 */
.L_x_566:
[----:B------:R-:W-:-:S13]  /*0db0*/  ISETP.GE.AND P0, PT, R5, R4, PT ;  /* 0x000000040500720c */ /* 0x000fda0003f06270 */
[----:B------:R-:W-:Y:S05]  /*0dc0*/  @P0 BRA `(.L_x_568) ;  /* 0x000000d000000947 */ /* 0x000fea0003800000 */
[----:B0-----:R-:W-:Y:S01]  /*0dd0*/  HFMA2.MMA R3, -RZ, RZ, 0, 2.384185791015625e-07 ;  /* 0x00000004ff037435 */ /* 0x001fe200000001ff */
[----:B------:R-:W-:Y:S01]  /*0de0*/  IMAD.IADD R2, R0, 0x1, R5 ;  /* 0x0000000100027824 */ /* 0x000fe200078e0205 */
[----:B------:R-:W-:-:S08]  /*0df0*/  IADD3 R5, R5, 0x80, RZ ;  /* 0x0000008005057810 */ /* 0x000fd00007ffe0ff */
[----:B------:R-:W-:-:S05]  /*0e00*/  IMAD.WIDE.U32 R2, R2, R3, c[0x0][0x178] ;  /* 0x00005e0002027625 */ /* 0x000fca00078e0003 */
[----:B------:R0:W-:Y:S02]  /*0e10*/  STG.E [R2.64], R14 ;  /* 0x0000000e02007986 */ /* 0x0001e4000c101904 */
.L_x_567:
        /* <DEDUP_REMOVED lines=8> */
.L_x_568:
[----:B------:R-:W-:Y:S05]  /*0ea0*/  BSYNC B1 ;  /* 0x0000000000017941 */ /* 0x000fea0003800000 */
.L_x_564:
[----:B------:R-:W-:-:S13]  /*0eb0*/  ISETP.GE.AND P0, PT, R5, R4, PT ;  /* 0x000000040500720c */ /* 0x000fda0003f06270 */
[----:B0-----:R-:W-:Y:S01]  /*0ec0*/  @!P0 MOV R3, 0x4 ;  /* 0x0000000400038802 */ /* 0x001fe20000000f00 */
[----:B------:R-:W-:Y:S01]  /*0ed0*/  @!P0 IMAD.IADD R2, R0, 0x1, R5 ;  /* 0x0000000100028824 */ /* 0x000fe200078e0205 */
[----:B------:R-:W-:-:S03]  /*0ee0*/  @!P0 IADD3 R5, R5, 0x80, RZ ;  /* 0x0000008005058810 */ /* 0x000fc60007ffe0ff */
[----:B------:R-:W-:-:S05]  /*0ef0*/  @!P0 IMAD.WIDE.U32 R2, R2, R3, c[0x0][0x178] ;  /* 0x00005e0002028625 */ /* 0x000fca00078e0003 */
[----:B------:R0:W-:Y:S02]  /*0f00*/  @!P0 STG.E [R2.64], R7 ;  /* 0x0000000702008986 */ /* 0x0001e4000c101904 */
.L_x_569:
[----:B------:R-:W-:Y:S05]  /*0f10*/  BSYNC B0 ;  /* 0x0000000000007941 */ /* 0x000fea0003800000 */
.L_x_563:
        /* <DEDUP_REMOVED lines=8> */
.L_x_570:
        /* <DEDUP_REMOVED lines=14> */
.L_x_1356:


//--------------------- .text._ZN2at6native29vectorized_elementwise_kernelILi8EZZZNS0_53_GLOBAL__N__52d73765_15_RenormKernel_cu_1520ed90_310624renorm_scale_factor_implERNS_18TensorIteratorBaseEdENKUlvE_clEvENKUlvE0_clEvEUlfE_St5arrayIPcLm2EEEEviT0_T1_ --------------------------
	.section	.text._ZN2at6native29vectorized_elementwise_kernelILi8EZZZNS0_53_GLOBAL__N__52d73765_15_RenormKernel_cu_1520ed90_310624renorm_scale_factor_implERNS_18TensorIteratorBaseEdENKUlvE_clEvENKUlvE0_clEvEUlfE_St5arrayIPcLm2EEEEviT0_T1_,"ax",@progbits
	.sectioninfo	@"SHI_REGISTERS=4"
	.align	128
        .global         _ZN2at6native29vectorized_elementwise_kernelILi8EZZZNS0_53_GLOBAL__N__52d73765_15_RenormKernel_cu_1520ed90_310624renorm_scale_factor_implERNS_18TensorIteratorBaseEdENKUlvE_clEvENKUlvE0_clEvEUlfE_St5arrayIPcLm2EEEEviT0_T1_
        .type           _ZN2at6native29vectorized_elementwise_kernelILi8EZZZNS0_53_GLOBAL__N__52d73765_15_RenormKernel_cu_1520ed90_310624renorm_scale_factor_implERNS_18TensorIteratorBaseEdENKUlvE_clEvENKUlvE0_clEvEUlfE_St5arrayIPcLm2EEEEviT0_T1_,@function
        .size           _ZN2at6native29vectorized_elementwise_kernelILi8EZZZNS0_53_GLOBAL__N__52d73765_15_RenormKernel_cu_1520ed90_310624renorm_scale_factor_implERNS_18TensorIteratorBaseEdENKUlvE_clEvENKUlvE0_clEvEUlfE_St5arrayIPcLm2EEEEviT0_T1_,(.L_x_1357 - _ZN2at6native29vectorized_elementwise_kernelILi8EZZZNS0_53_GLOBAL__N__52d73765_15_RenormKernel_cu_1520ed90_310624renorm_scale_factor_implERNS_18TensorIteratorBaseEdENKUlvE_clEvENKUlvE0_clEvEUlfE_St5arrayIPcLm2EEEEviT0_T1_)
        .other          _ZN2at6native29vectorized_elementwise_kernelILi8EZZZNS0_53_GLOBAL__N__52d73765_15_RenormKernel_cu_1520ed90_310624renorm_scale_factor_implERNS_18TensorIteratorBaseEdENKUlvE_clEvENKUlvE0_clEvEUlfE_St5arrayIPcLm2EEEEviT0_T1_,@"STO_CUDA_ENTRY STV_DEFAULT"
_ZN2at6native29vectorized_elementwise_kernelILi8EZZZNS0_53_GLOBAL__N__52d73765_15_RenormKernel_cu_1520ed90_310624renorm_scale_factor_implERNS_18TensorIteratorBaseEdENKUlvE_clEvENKUlvE0_clEvEUlfE_St5arrayIPcLm2EEEEviT0_T1_:
.text._ZN2at6native29vectorized_elementwise_kernelILi8EZZZNS0_53_GLOBAL__N__52d73765_15_RenormKernel_cu_1520ed90_310624renorm_scale_factor_implERNS_18TensorIteratorBaseEdENKUlvE_clEvENKUlvE0_clEvEUlfE_St5arrayIPcLm2EEEEviT0_T1_:
[----:B------:R-:W-:Y:S02]  /*0000*/  MOV R1, c[0x0][0x28] ;  /* 0x00000a0000017a02 */ /* 0x000fe40000000f00 */
[----:B------:R-:W-:Y:S05]  /*0010*/  EXIT ;  /* 0x000000000000794d */ /* 0x000fea0003800000 */
.L_x_571:
        /* <DEDUP_REMOVED lines=14> */
.L_x_1357:


//--------------------- .text._ZN2at6native18elementwise_kernelILi128ELi4EZNS0_15gpu_kernel_implIZZZNS0_53_GLOBAL__N__52d73765_15_RenormKernel_cu_1520ed90_310624renorm_scale_factor_implERNS_18TensorIteratorBaseEdENKUlvE_clEvENKUlvE_clEvEUldE_EEvS5_RKT_EUliE_EEviT1_ --------------------------
	.section	.text._ZN2at6native18elementwise_kernelILi128ELi4EZNS0_15gpu_kernel_implIZZZNS0_53_GLOBAL__N__52d73765_15_RenormKernel_cu_1520ed90_310624renorm_scale_factor_implERNS_18TensorIteratorBaseEdENKUlvE_clEvENKUlvE_clEvEUldE_EEvS5_RKT_EUliE_EEviT1_,"ax",@progbits
	.sectioninfo	@"SHI_REGISTERS=30"
	.align	128
        .global         _ZN2at6native18elementwise_kernelILi128ELi4EZNS0_15gpu_kernel_implIZZZNS0_53_GLOBAL__N__52d73765_15_RenormKernel_cu_1520ed90_310624renorm_scale_factor_implERNS_18TensorIteratorBaseEdENKUlvE_clEvENKUlvE_clEvEUldE_EEvS5_RKT_EUliE_EEviT1_
        .type           _ZN2at6native18elementwise_kernelILi128ELi4EZNS0_15gpu_kernel_implIZZZNS0_53_GLOBAL__N__52d73765_15_RenormKernel_cu_1520ed90_310624renorm_scale_factor_implERNS_18TensorIteratorBaseEdENKUlvE_clEvENKUlvE_clEvEUldE_EEvS5_RKT_EUliE_EEviT1_,@function
        .size           _ZN2at6native18elementwise_kernelILi128ELi4EZNS0_15gpu_kernel_implIZZZNS0_53_GLOBAL__N__52d73765_15_RenormKernel_cu_1520ed90_310624renorm_scale_factor_implERNS_18TensorIteratorBaseEdENKUlvE_clEvENKUlvE_clEvEUldE_EEvS5_RKT_EUliE_EEviT1_,(.L_x_1345 - _ZN2at6native18elementwise_kernelILi128ELi4EZNS0_15gpu_kernel_implIZZZNS0_53_GLOBAL__N__52d73765_15_RenormKernel_cu_1520ed90_310624renorm_scale_factor_implERNS_18TensorIteratorBaseEdENKUlvE_clEvENKUlvE_clEvEUldE_EEvS5_RKT_EUliE_EEviT1_)
        .other          _ZN2at6native18elementwise_kernelILi128ELi4EZNS0_15gpu_kernel_implIZZZNS0_53_GLOBAL__N__52d73765_15_RenormKernel_cu_1520ed90_310624renorm_scale_factor_implERNS_18TensorIteratorBaseEdENKUlvE_clEvENKUlvE_clEvEUldE_EEvS5_RKT_EUliE_EEviT1_,@"STO_CUDA_ENTRY STV_DEFAULT"
_ZN2at6native18elementwise_kernelILi128ELi4EZNS0_15gpu_kernel_implIZZZNS0_53_GLOBAL__N__52d73765_15_RenormKernel_cu_1520ed90_310624renorm_scale_factor_implERNS_18TensorIteratorBaseEdENKUlvE_clEvENKUlvE_clEvEUldE_EEvS5_RKT_EUliE_EEviT1_:
.text._ZN2at6native18elementwise_kernelILi128ELi4EZNS0_15gpu_kernel_implIZZZNS0_53_GLOBAL__N__52d73765_15_RenormKernel_cu_1520ed90_310624renorm_scale_factor_implERNS_18TensorIteratorBaseEdENKUlvE_clEvENKUlvE_clEvEUldE_EEvS5_RKT_EUliE_EEviT1_:
        /* <DEDUP_REMOVED lines=235> */
.L_x_574:
[----:B------:R-:W0:Y:S01]  /*0eb0*/  LDC.U8 R6, c[0x0][0x381] ;  /* 0x0000e040ff067b82 */ /* 0x000e220000000000 */
[----:B------:R-:W-:Y:S02]  /*0ec0*/  IADD3 R16, P1, R16, c[0x0][0x360], RZ ;  /* 0x0000d80010107a10 */ /* 0x000fe40007f3e0ff */
        /* <DEDUP_REMOVED lines=15> */
[----:B--2---:R0:W1:Y:S01]  /*0fc0*/  I2F.F64.S16 R6, R4 ;  /* 0x0000000400067312 */ /* 0x0040620000101c00 */
[----:B------:R-:W-:Y:S05]  /*0fd0*/  BRA `(.L_x_580) ;  /* 0x00000e2000007947 */ /* 0x000fea0003800000 */
.L_x_578:
[----:B------:R-:W2:Y:S02]  /*0fe0*/  LDG.E.U8 R4, [R4.64] ;  /* 0x0000002404047981 */ /* 0x000ea4000c1e1100 */
[----:B--2---:R0:W1:Y:S01]  /*0ff0*/  I2F.F64.U16 R6, R4 ;  /* 0x0000000400067312 */ /* 0x0040620000101800 */
[----:B------:R-:W-:Y:S05]  /*1000*/  BRA `(.L_x_580) ;  /* 0x00000df000007947 */ /* 0x000fea0003800000 */
.L_x_577:
[----:B------:R-:W-:-:S13]  /*1010*/  ISETP.NE.AND P0, PT, R3, 0x2, PT ;  /* 0x000000020300780c */ /* 0x000fda0003f05270 */
[----:B------:R-:W-:Y:S05]  /*1020*/  @!P0 BRA `(.L_x_581) ;  /* 0x000000a000008947 */ /* 0x000fea0003800000 */
[----:B------:R-:W-:-:S13]  /*1030*/  ISETP.NE.AND P0, PT, R3, 0x3, PT ;  /* 0x000000030300780c */ /* 0x000fda0003f05270 */
[----:B------:R-:W-:Y:S05]  /*1040*/  @!P0 BRA `(.L_x_582) ;  /* 0x0000005000008947 */ /* 0x000fea0003800000 */
[----:B------:R-:W-:-:S13]  /*1050*/  ISETP.NE.AND P0, PT, R3, 0x4, PT ;  /* 0x000000040300780c */ /* 0x000fda0003f05270 */
[----:B------:R-:W-:Y:S05]  /*1060*/  @P0 BRA `(.L_x_579) ;  /* 0x00000bf000000947 */ /* 0x000fea0003800000 */
[----:B------:R-:W2:Y:S02]  /*1070*/  LDG.E.64 R6, [R4.64] ;  /* 0x0000002404067981 */ /* 0x000ea4000c1e1b00 */
[----:B--2---:R-:W0:Y:S01]  /*1080*/  I2F.F64.S64 R6, R6 ;  /* 0x0000000600067312 */ /* 0x004e220000301c00 */
[----:B------:R-:W-:Y:S05]  /*1090*/  BRA `(.L_x_580) ;  /* 0x00000d6000007947 */ /* 0x000fea0003800000 */
.L_x_582:
[----:B------:R-:W2:Y:S02]  /*10a0*/  LDG.E R4, [R4.64] ;  /* 0x0000002404047981 */ /* 0x000ea4000c1e1900 */
[----:B--2---:R0:W1:Y:S01]  /*10b0*/  I2F.F64 R6, R4 ;  /* 0x0000000400067312 */ /* 0x0040620000201c00 */
[----:B------:R-:W-:Y:S05]  /*10c0*/  BRA `(.L_x_580) ;  /* 0x00000d3000007947 */ /* 0x000fea0003800000 */
.L_x_581:
[----:B------:R-:W2:Y:S02]  /*10d0*/  LDG.E.U16 R4, [R4.64] ;  /* 0x0000002404047981 */ /* 0x000ea4000c1e1500 */
[----:B--2---:R0:W1:Y:S01]  /*10e0*/  I2F.F64.S16 R6, R4 ;  /* 0x0000000400067312 */ /* 0x0040620000101c00 */
[----:B------:R-:W-:Y:S05]  /*10f0*/  BRA `(.L_x_580) ;  /* 0x00000d0000007947 */ /* 0x000fea0003800000 */
.L_x_576:
[----:B------:R-:W-:-:S13]  /*1100*/  ISETP.GT.AND P0, PT, R3, 0x6, PT ;  /* 0x000000060300780c */ /* 0x000fda0003f04270 */
[----:B------:R-:W-:Y:S05]  /*1110*/  @P0 BRA `(.L_x_583) ;  /* 0x000000d000000947 */ /* 0x000fea0003800000 */
[----:B------:R-:W-:-:S13]  /*1120*/  ISETP.NE.AND P0, PT, R3, 0x5, PT ;  /* 0x000000050300780c */ /* 0x000fda0003f05270 */
[----:B------:R-:W-:Y:S05]  /*1130*/  @!P0 BRA `(.L_x_584) ;  /* 0x0000006000008947 */ /* 0x000fea0003800000 */
[----:B------:R-:W-:-:S13]  /*1140*/  ISETP.NE.AND P0, PT, R3, 0x6, PT ;  /* 0x000000060300780c */ /* 0x000fda0003f05270 */
[----:B------:R-:W-:Y:S05]  /*1150*/  @P0 BRA `(.L_x_579) ;  /* 0x00000b0000000947 */ /* 0x000fea0003800000 */
[----:B------:R-:W2:Y:S02]  /*1160*/  LDG.E R6, [R4.64] ;  /* 0x0000002404067981 */ /* 0x000ea4000c1e1900 */
[----:B--2---:R-:W-:-:S06]  /*1170*/  FMUL.FTZ R6, R6, 1 ;  /* 0x3f80000006067820 */ /* 0x004fcc0000410000 */
[----:B------:R-:W0:Y:S01]  /*1180*/  F2F.F64.F32 R6, R6 ;  /* 0x0000000600067310 */ /* 0x000e220000201800 */
[----:B------:R-:W-:Y:S05]  /*1190*/  BRA `(.L_x_580) ;  /* 0x00000c6000007947 */ /* 0x000fea0003800000 */
.L_x_584:
[----:B------:R-:W2:Y:S02]  /*11a0*/  LDG.E.U16 R0, [R4.64] ;  /* 0x0000002404007981 */ /* 0x000ea4000c1e1500 */
[----:B--2---:R-:W-:-:S05]  /*11b0*/  HADD2.F32 R0, -RZ, R0.H0_H0 ;  /* 0x20000000ff007230 */ /* 0x004fca0000004100 */
[----:B------:R-:W-:-:S04]  /*11c0*/  FMUL.FTZ R0, R0, 1 ;  /* 0x3f80000000007820 */ /* 0x000fc80000410000 */
[----:B------:R0:W1:Y:S01]  /*11d0*/  F2F.F64.F32 R6, R0 ;  /* 0x0000000000067310 */ /* 0x0000620000201800 */
[----:B------:R-:W-:Y:S05]  /*11e0*/  BRA `(.L_x_580) ;  /* 0x00000c1000007947 */ /* 0x000fea0003800000 */
.L_x_583:
[----:B------:R-:W-:-:S13]  /*11f0*/  ISETP.NE.AND P0, PT, R3, 0x7, PT ;  /* 0x000000070300780c */ /* 0x000fda0003f05270 */
[----:B------:R-:W-:Y:S05]  /*1200*/  @!P0 BRA `(.L_x_585) ;  /* 0x000000d000008947 */ /* 0x000fea0003800000 */
        /* <DEDUP_REMOVED lines=8> */
.L_x_586:
[----:B------:R-:W2:Y:S02]  /*1290*/  LDG.E.U16 R4, [R4.64] ;  /* 0x0000002404047981 */ /* 0x000ea4000c1e1500 */
[----:B--2---:R-:W-:-:S05]  /*12a0*/  HADD2.F32 R0, -RZ, R4.H0_H0 ;  /* 0x20000004ff007230 */ /* 0x004fca0000004100 */
[----:B------:R-:W-:-:S04]  /*12b0*/  FMUL.FTZ R0, R0, 1 ;  /* 0x3f80000000007820 */ /* 0x000fc80000410000 */
[----:B------:R0:W1:Y:S01]  /*12c0*/  F2F.F64.F32 R6, R0 ;  /* 0x0000000000067310 */ /* 0x0000620000201800 */
[----:B------:R-:W-:Y:S05]  /*12d0*/  BRA `(.L_x_580) ;  /* 0x00000b2000007947 */ /* 0x000fea0003800000 */
.L_x_585:
[----:B------:R0:W5:Y:S01]  /*12e0*/  LDG.E.64 R6, [R4.64] ;  /* 0x0000002404067981 */ /* 0x000162000c1e1b00 */
[----:B------:R-:W-:Y:S05]  /*12f0*/  BRA `(.L_x_580) ;  /* 0x00000b0000007947 */ /* 0x000fea0003800000 */
.L_x_575:
        /* <DEDUP_REMOVED lines=8> */
[----:B------:R-:W2:Y:S01]  /*1380*/  LDG.E.U8 R4, [R4.64] ;  /* 0x0000002404047981 */ /* 0x000ea2000c1e1100 */
[----:B------:R-:W-:Y:S01]  /*1390*/  IMAD.MOV.U32 R6, RZ, RZ, RZ ;  /* 0x000000ffff067224 */ /* 0x000fe200078e00ff */
[----:B--2---:R-:W-:-:S04]  /*13a0*/  ISETP.NE.AND P0, PT, R4, RZ, PT ;  /* 0x000000ff0400720c */ /* 0x004fc80003f05270 */
[----:B------:R-:W-:Y:S01]  /*13b0*/  FSEL R7, RZ, 1.875, !P0 ;  /* 0x3ff00000ff077808 */ /* 0x000fe20004000000 */
[----:B------:R-:W-:Y:S05]  /*13c0*/  BRA `(.L_x_580) ;  /* 0x00000a3000007947 */ /* 0x000fea0003800000 */
.L_x_589:
[----:B------:R0:W5:Y:S01]  /*13d0*/  LDG.E.64 R6, [R4.64] ;  /* 0x0000002404067981 */ /* 0x000162000c1e1b00 */
[----:B------:R-:W-:Y:S05]  /*13e0*/  BRA `(.L_x_580) ;  /* 0x00000a1000007947 */ /* 0x000fea0003800000 */
.L_x_588:
        /* <DEDUP_REMOVED lines=24> */
[----:B------:R-:W-:-:S05]  /*1570*/  LOP3.LUT R7, R7, 0x80000000, R0, 0xf8, !PT ;  /* 0x8000000007077812 */ /* 0x000fca00078ef800 */
[----:B------:R-:W-:-:S06]  /*1580*/  FMUL.FTZ R7, R7, 1 ;  /* 0x3f80000007077820 */ /* 0x000fcc0000410000 */
[----:B------:R-:W0:Y:S01]  /*1590*/  F2F.F64.F32 R6, R7 ;  /* 0x0000000700067310 */ /* 0x000e220000201800 */
[----:B------:R-:W-:Y:S05]  /*15a0*/  BRA `(.L_x_580) ;  /* 0x0000085000007947 */ /* 0x000fea0003800000 */
.L_x_591:
        /* <DEDUP_REMOVED lines=11> */
[----:B------:R-:W-:-:S05]  /*1660*/  LOP3.LUT R0, R3, 0x80000000, R0, 0xf8, !PT ;  /* 0x8000000003007812 */ /* 0x000fca00078ef800 */
[----:B------:R-:W-:-:S04]  /*1670*/  FMUL.FTZ R0, R0, 1 ;  /* 0x3f80000000007820 */ /* 0x000fc80000410000 */
[----:B------:R0:W1:Y:S01]  /*1680*/  F2F.F64.F32 R6, R0 ;  /* 0x0000000000067310 */ /* 0x0000620000201800 */
[----:B------:R-:W-:Y:S05]  /*1690*/  BRA `(.L_x_580) ;  /* 0x0000076000007947 */ /* 0x000fea0003800000 */
.L_x_590:
[----:B------:R-:W2:Y:S02]  /*16a0*/  LDG.E.U16 R0, [R4.64] ;  /* 0x0000002404007981 */ /* 0x000ea4000c1e1500 */
[----:B--2---:R-:W-:-:S05]  /*16b0*/  PRMT R0, RZ, 0x5410, R0 ;  /* 0x00005410ff007816 */ /* 0x004fca0000000000 */
[----:B------:R-:W-:-:S04]  /*16c0*/  FMUL.FTZ R0, R0, 1 ;  /* 0x3f80000000007820 */ /* 0x000fc80000410000 */
[----:B------:R0:W1:Y:S01]  /*16d0*/  F2F.F64.F32 R6, R0 ;  /* 0x0000000000067310 */ /* 0x0000620000201800 */
[----:B------:R-:W-:Y:S05]  /*16e0*/  BRA `(.L_x_580) ;  /* 0x0000071000007947 */ /* 0x000fea0003800000 */
.L_x_587:
        /* <DEDUP_REMOVED lines=9> */
[----:B--2---:R0:W1:Y:S01]  /*1780*/  I2F.F64.U16 R6, R4 ;  /* 0x0000000400067312 */ /* 0x0040620000101800 */
[----:B------:R-:W-:Y:S05]  /*1790*/  BRA `(.L_x_580) ;  /* 0x0000066000007947 */ /* 0x000fea0003800000 */
.L_x_594:
[----:B------:R-:W2:Y:S01]  /*17a0*/  LDG.E.U8 R3, [R4.64] ;  /* 0x0000002404037981 */ /* 0x000ea2000c1e1100 */
[----:B------:R-:W-:Y:S01]  /*17b0*/  BSSY B0, `(.L_x_595) ;  /* 0x0000018000007945 */ /* 0x000fe20003800000 */
        /* <DEDUP_REMOVED lines=19> */
.L_x_598:
[----:B------:R-:W-:Y:S05]  /*18f0*/  BSYNC B1 ;  /* 0x0000000000017941 */ /* 0x000fea0003800000 */
.L_x_597:
[----:B------:R-:W-:Y:S01]  /*1900*/  LEA R5, R0, 0x3b800000, 0x17 ;  /* 0x3b80000000057811 */ /* 0x000fe200078eb8ff */
[----:B------:R-:W-:-:S05]  /*1910*/  IMAD.SHL.U32 R0, R3, 0x100000, RZ ;  /* 0x0010000003007824 */ /* 0x000fca00078e00ff */
[----:B------:R-:W-:Y:S02]  /*1920*/  LOP3.LUT R0, R5, R0, R6, 0xfe, !PT ;  /* 0x0000000005007212 */ /* 0x000fe400078efe06 */
.L_x_596:
[----:B------:R-:W-:Y:S05]  /*1930*/  BSYNC B0 ;  /* 0x0000000000007941 */ /* 0x000fea0003800000 */
.L_x_595:
[----:B------:R-:W-:-:S04]  /*1940*/  FMUL.FTZ R0, R0, 1 ;  /* 0x3f80000000007820 */ /* 0x000fc80000410000 */
[----:B------:R0:W1:Y:S01]  /*1950*/  F2F.F64.F32 R6, R0 ;  /* 0x0000000000067310 */ /* 0x0000620000201800 */
[----:B------:R-:W-:Y:S05]  /*1960*/  BRA `(.L_x_580) ;  /* 0x0000049000007947 */ /* 0x000fea0003800000 */
.L_x_593:
        /* <DEDUP_REMOVED lines=21> */
.L_x_602:
[----:B------:R-:W-:Y:S05]  /*1ac0*/  BSYNC B1 ;  /* 0x0000000000017941 */ /* 0x000fea0003800000 */
.L_x_601:
[----:B------:R-:W-:Y:S01]  /*1ad0*/  LEA R5, R0, 0x37800000, 0x17 ;  /* 0x3780000000057811 */ /* 0x000fe200078eb8ff */
[----:B------:R-:W-:-:S05]  /*1ae0*/  IMAD.SHL.U32 R0, R3, 0x200000, RZ ;  /* 0x0020000003007824 */ /* 0x000fca00078e00ff */
[----:B------:R-:W-:Y:S02]  /*1af0*/  LOP3.LUT R0, R5, R0, R6, 0xfe, !PT ;  /* 0x0000000005007212 */ /* 0x000fe400078efe06 */
.L_x_600:
[----:B------:R-:W-:Y:S05]  /*1b00*/  BSYNC B0 ;  /* 0x0000000000007941 */ /* 0x000fea0003800000 */
.L_x_599:
[----:B------:R-:W-:-:S04]  /*1b10*/  FMUL.FTZ R0, R0, 1 ;  /* 0x3f80000000007820 */ /* 0x000fc80000410000 */
[----:B------:R0:W1:Y:S01]  /*1b20*/  F2F.F64.F32 R6, R0 ;  /* 0x0000000000067310 */ /* 0x0000620000201800 */
[----:B------:R-:W-:Y:S05]  /*1b30*/  BRA `(.L_x_580) ;  /* 0x000002c000007947 */ /* 0x000fea0003800000 */
.L_x_592:
[----:B------:R-:W-:-:S13]  /*1b40*/  ISETP.NE.AND P0, PT, R3, 0x1c, PT ;  /* 0x0000001c0300780c */ /* 0x000fda0003f05270 */
[----:B------:R-:W-:Y:S05]  /*1b50*/  @!P0 BRA `(.L_x_603) ;  /* 0x0000028000008947 */ /* 0x000fea0003800000 */
[----:B------:R-:W-:-:S13]  /*1b60*/  ISETP.NE.AND P0, PT, R3, 0x1d, PT ;  /* 0x0000001d0300780c */ /* 0x000fda0003f05270 */
[----:B------:R-:W-:Y:S05]  /*1b70*/  @!P0 BRA `(.L_x_604) ;  /* 0x0000023000008947 */ /* 0x000fea0003800000 */
[----:B------:R-:W-:-:S13]  /*1b80*/  ISETP.NE.AND P0, PT, R3, 0x2c, PT ;  /* 0x0000002c0300780c */ /* 0x000fda0003f05270 */
[----:B------:R-:W-:Y:S05]  /*1b90*/  @P0 BRA `(.L_x_579) ;  /* 0x000000c000000947 */ /* 0x000fea0003800000 */
[----:B------:R-:W2:Y:S01]  /*1ba0*/  LDG.E.U8 R4, [R4.64] ;  /* 0x0000002404047981 */ /* 0x000ea2000c1e1100 */
[----:B------:R-:W-:Y:S01]  /*1bb0*/  BSSY B0, `(.L_x_605) ;  /* 0x0000007000007945 */ /* 0x000fe20003800000 */
[----:B------:R-:W-:Y:S01]  /*1bc0*/  IMAD.MOV.U32 R0, RZ, RZ, 0x400000 ;  /* 0x00400000ff007424 */ /* 0x000fe200078e00ff */
[----:B--2---:R-:W-:-:S13]  /*1bd0*/  ISETP.NE.AND P0, PT, R4, RZ, PT ;  /* 0x000000ff0400720c */ /* 0x004fda0003f05270 */
[----:B------:R-:W-:Y:S05]  /*1be0*/  @!P0 BRA `(.L_x_606) ;  /* 0x0000003000008947 */ /* 0x000fea0003800000 */
[----:B------:R-:W-:-:S13]  /*1bf0*/  ISETP.NE.AND P0, PT, R4, 0xff, PT ;  /* 0x000000ff0400780c */ /* 0x000fda0003f05270 */
[----:B------:R-:W-:Y:S02]  /*1c00*/  @!P0 IMAD.MOV.U32 R0, RZ, RZ, 0x7f800001 ;  /* 0x7f800001ff008424 */ /* 0x000fe400078e00ff */
[----:B------:R-:W-:Y:S02]  /*1c10*/  @P0 IMAD.SHL.U32 R0, R4, 0x800000, RZ ;  /* 0x0080000004000824 */ /* 0x000fe400078e00ff */
.L_x_606:
[----:B------:R-:W-:Y:S05]  /*1c20*/  BSYNC B0 ;  /* 0x0000000000007941 */ /* 0x000fea0003800000 */
.L_x_605:
[----:B------:R-:W-:-:S04]  /*1c30*/  FMUL.FTZ R0, R0, 1 ;  /* 0x3f80000000007820 */ /* 0x000fc80000410000 */
[----:B------:R0:W1:Y:S01]  /*1c40*/  F2F.F64.F32 R6, R0 ;  /* 0x0000000000067310 */ /* 0x0000620000201800 */
[----:B------:R-:W-:Y:S05]  /*1c50*/  BRA `(.L_x_580) ;  /* 0x000001a000007947 */ /* 0x000fea0003800000 */
.L_x_579:
        /* <DEDUP_REMOVED lines=19> */
[----:B------:R-:W-:Y:S01]  /*1d90*/  CS2R R6, SRZ ;  /* 0x0000000000067805 */ /* 0x000fe2000001ff00 */
[----:B------:R-:W-:Y:S05]  /*1da0*/  BRA `(.L_x_580) ;  /* 0x0000005000007947 */ /* 0x000fea0003800000 */
.L_x_604:
[----:B------:R-:W2:Y:S02]  /*1db0*/  LDG.E.64 R6, [R4.64] ;  /* 0x0000002404067981 */ /* 0x000ea4000c1e1b00 */
[----:B--2---:R-:W0:Y:S01]  /*1dc0*/  I2F.F64.U64 R6, R6 ;  /* 0x0000000600067312 */ /* 0x004e220000301800 */
[----:B------:R-:W-:Y:S05]  /*1dd0*/  BRA `(.L_x_580) ;  /* 0x0000002000007947 */ /* 0x000fea0003800000 */
.L_x_603:
[----:B------:R-:W2:Y:S02]  /*1de0*/  LDG.E R4, [R4.64] ;  /* 0x0000002404047981 */ /* 0x000ea4000c1e1900 */
[----:B--2---:R0:W1:Y:S02]  /*1df0*/  I2F.F64.U32 R6, R4 ;  /* 0x0000000400067312 */ /* 0x0040640000201800 */
.L_x_580:
[----:B01---5:R-:W0:Y:S01]  /*1e00*/  DSETP.GT.AND P0, PT, R6, c[0x0][0x370], PT ;  /* 0x0000dc000600762a */ /* 0x023e220003f04000 */
[----:B------:R-:W-:Y:S01]  /*1e10*/  BSSY B0, `(.L_x_607) ;  /* 0x000001b000007945 */ /* 0x000fe20003800000 */
[----:B------:R-:W-:Y:S02]  /*1e20*/  IMAD.MOV.U32 R4, RZ, RZ, 0x0 ;  /* 0x00000000ff047424 */ /* 0x000fe400078e00ff */
[----:B------:R-:W-:-:S10]  /*1e30*/  IMAD.MOV.U32 R5, RZ, RZ, 0x3ff00000 ;  /* 0x3ff00000ff057424 */ /* 0x000fd400078e00ff */
[----:B0-----:R-:W-:Y:S05]  /*1e40*/  @!P0 BRA `(.L_x_608) ;  /* 0x0000017000008947 */ /* 0x001fea0003800000 */
[----:B------:R0:W1:Y:S01]  /*1e50*/  DADD R4, R6, c[0x2][0x0] ;  /* 0x0080000006047629 */ /* 0x0000620000000000 */
[----:B------:R-:W-:Y:S01]  /*1e60*/  IMAD.MOV.U32 R25, RZ, RZ, c[0x0][0x374] ;  /* 0x0000dd00ff197624 */ /* 0x000fe200078e00ff */
[----:B------:R-:W-:Y:S01]  /*1e70*/  BSSY B1, `(.L_x_609) ;  /* 0x0000012000017945 */ /* 0x000fe20003800000 */
[----:B0-----:R-:W-:-:S03]  /*1e80*/  IMAD.MOV.U32 R6, RZ, RZ, 0x1 ;  /* 0x00000001ff067424 */ /* 0x001fc600078e00ff */
[----:B-1----:R-:W0:Y:S01]  /*1e90*/  MUFU.RCP64H R7, R5 ;  /* 0x0000000500077308 */ /* 0x002e220000001800 */
[----:B------:R-:W-:Y:S02]  /*1ea0*/  FSETP.GEU.AND P0, PT, |R25|, 6.5827683646048100446e-37, PT ;  /* 0x036000001900780b */ /* 0x000fe40003f0e200 */
[----:B0-----:R-:W0:-:S06]  /*1eb0*/  DFMA R8, -R4, R6, 1 ;  /* 0x3ff000000408742b */ /* 0x001e0c0000000106 */
[----:B0-----:R-:W0:-:S06]  /*1ec0*/  DFMA R8, R8, R8, R8 ;  /* 0x000000080808722b */ /* 0x001e0c0000000008 */
[----:B0-----:R-:W0:-:S06]  /*1ed0*/  DFMA R8, R6, R8, R6 ;  /* 0x000000080608722b */ /* 0x001e0c0000000006 */
[----:B0-----:R-:W0:-:S06]  /*1ee0*/  DFMA R6, -R4, R8, 1 ;  /* 0x3ff000000406742b */ /* 0x001e0c0000000108 */
[----:B0-----:R-:W0:-:S06]  /*1ef0*/  DFMA R6, R8, R6, R8 ;  /* 0x000000060806722b */ /* 0x001e0c0000000008 */
[----:B0-----:R-:W0:-:S06]  /*1f00*/  DMUL R8, R6, c[0x0][0x370] ;  /* 0x0000dc0006087a28 */ /* 0x001e0c0000000000 */
[----:B0-----:R-:W0:-:S06]  /*1f10*/  DFMA R10, -R4, R8, c[0x0][0x370] ;  /* 0x0000dc00040a762b */ /* 0x001e0c0000000108 */
[----:B0-----:R-:W0:-:S10]  /*1f20*/  DFMA R6, R6, R10, R8 ;  /* 0x0000000a0606722b */ /* 0x001e140000000008 */
[----:B0-----:R-:W-:-:S05]  /*1f30*/  FFMA R0, RZ, R5, R7 ;  /* 0x00000005ff007223 */ /* 0x001fca0000000007 */
[----:B------:R-:W-:-:S13]  /*1f40*/  FSETP.GT.AND P1, PT, |R0|, 1.469367938527859385e-39, PT ;  /* 0x001000000000780b */ /* 0x000fda0003f24200 */
[----:B------:R-:W-:Y:S05]  /*1f50*/  @P0 BRA P1, `(.L_x_610) ;  /* 0x0000003000000947 */ /* 0x000fea0000800000 */
[----:B------:R-:W-:Y:S01]  /*1f60*/  IMAD.MOV.U32 R24, RZ, RZ, c[0x0][0x370] ;  /* 0x0000dc00ff187624 */ /* 0x000fe200078e00ff */
[----:B------:R-:W-:Y:S02]  /*1f70*/  MOV R0, 0x1f90 ;  /* 0x00001f9000007802 */ /* 0x000fe40000000f00 */
[----:B------:R-:W-:Y:S05]  /*1f80*/  CALL.REL.NOINC `($__internal_0_$__cuda_sm20_div_rn_f64_full) ;  /* 0x00009fa000007944 */ /* 0x000fea0003c00000 */
.L_x_610:
[----:B------:R-:W-:Y:S05]  /*1f90*/  BSYNC B1 ;  /* 0x0000000000017941 */ /* 0x000fea0003800000 */
.L_x_609:
[----:B------:R-:W-:Y:S02]  /*1fa0*/  IMAD.MOV.U32 R4, RZ, RZ, R6 ;  /* 0x000000ffff047224 */ /* 0x000fe400078e0006 */
[----:B------:R-:W-:Y:S02]  /*1fb0*/  IMAD.MOV.U32 R5, RZ, RZ, R7 ;  /* 0x000000ffff057224 */ /* 0x000fe400078e0007 */
.L_x_608:
[----:B------:R-:W-:Y:S05]  /*1fc0*/  BSYNC B0 ;  /* 0x0000000000007941 */ /* 0x000fea0003800000 */
.L_x_607:
[----:B------:R-:W0:Y:S02]  /*1fd0*/  LDC.U8 R3, c[0x0][0x380] ;  /* 0x0000e000ff037b82 */ /* 0x000e240000000000 */
        /* <DEDUP_REMOVED lines=11> */
[----:B------:R-:W0:Y:S02]  /*2090*/  F2I.F64.TRUNC R5, R4 ;  /* 0x0000000400057311 */ /* 0x000e24000030d100 */
[----:B0-----:R0:W-:Y:S01]  /*20a0*/  STG.E.U8 [R16.64], R5 ;  /* 0x0000000510007986 */ /* 0x0011e2000c101124 */
[----:B------:R-:W-:Y:S05]  /*20b0*/  BRA `(.L_x_616) ;  /* 0x00000f1000007947 */ /* 0x000fea0003800000 */
.L_x_614:
[----:B------:R-:W0:Y:S02]  /*20c0*/  F2I.S64.F64.TRUNC R4, R4 ;  /* 0x0000000400047311 */ /* 0x000e24000030d900 */
[----:B0-----:R-:W-:-:S05]  /*20d0*/  IMAD.MOV.U32 R3, RZ, RZ, R4 ;  /* 0x000000ffff037224 */ /* 0x001fca00078e0004 */
[----:B------:R0:W-:Y:S01]  /*20e0*/  STG.E.U8 [R16.64], R3 ;  /* 0x0000000310007986 */ /* 0x0001e2000c101124 */
[----:B------:R-:W-:Y:S05]  /*20f0*/  BRA `(.L_x_616) ;  /* 0x00000ed000007947 */ /* 0x000fea0003800000 */
.L_x_613:
[----:B------:R-:W-:-:S13]  /*2100*/  ISETP.NE.AND P0, PT, R0, 0x2, PT ;  /* 0x000000020000780c */ /* 0x000fda0003f05270 */
[----:B------:R-:W-:Y:S05]  /*2110*/  @!P0 BRA `(.L_x_617) ;  /* 0x000000a000008947 */ /* 0x000fea0003800000 */
[----:B------:R-:W-:-:S13]  /*2120*/  ISETP.NE.AND P0, PT, R0, 0x3, PT ;  /* 0x000000030000780c */ /* 0x000fda0003f05270 */
[----:B------:R-:W-:Y:S05]  /*2130*/  @!P0 BRA `(.L_x_618) ;  /* 0x0000005000008947 */ /* 0x000fea0003800000 */
[----:B------:R-:W-:-:S13]  /*2140*/  ISETP.NE.AND P0, PT, R0, 0x4, PT ;  /* 0x000000040000780c */ /* 0x000fda0003f05270 */
[----:B------:R-:W-:Y:S05]  /*2150*/  @P0 BRA `(.L_x_615) ;  /* 0x00000ce000000947 */ /* 0x000fea0003800000 */
[----:B------:R-:W0:Y:S02]  /*2160*/  F2I.S64.F64.TRUNC R4, R4 ;  /* 0x0000000400047311 */ /* 0x000e24000030d900 */
[----:B0-----:R0:W-:Y:S01]  /*2170*/  STG.E.64 [R16.64], R4 ;  /* 0x0000000410007986 */ /* 0x0011e2000c101b24 */
[----:B------:R-:W-:Y:S05]  /*2180*/  BRA `(.L_x_616) ;  /* 0x00000e4000007947 */ /* 0x000fea0003800000 */
.L_x_618:
[----:B------:R-:W0:Y:S02]  /*2190*/  F2I.F64.TRUNC R5, R4 ;  /* 0x0000000400057311 */ /* 0x000e24000030d100 */
[----:B0-----:R0:W-:Y:S01]  /*21a0*/  STG.E [R16.64], R5 ;  /* 0x0000000510007986 */ /* 0x0011e2000c101924 */
[----:B------:R-:W-:Y:S05]  /*21b0*/  BRA `(.L_x_616) ;  /* 0x00000e1000007947 */ /* 0x000fea0003800000 */
.L_x_617:
[----:B------:R-:W0:Y:S02]  /*21c0*/  F2I.F64.TRUNC R5, R4 ;  /* 0x0000000400057311 */ /* 0x000e24000030d100 */
[----:B0-----:R0:W-:Y:S01]  /*21d0*/  STG.E.U16 [R16.64], R5 ;  /* 0x0000000510007986 */ /* 0x0011e2000c101524 */
[----:B------:R-:W-:Y:S05]  /*21e0*/  BRA `(.L_x_616) ;  /* 0x00000de000007947 */ /* 0x000fea0003800000 */
.L_x_612:
[----:B------:R-:W-:-:S13]  /*21f0*/  ISETP.GT.AND P0, PT, R0, 0x6, PT ;  /* 0x000000060000780c */ /* 0x000fda0003f04270 */
[----:B------:R-:W-:Y:S05]  /*2200*/  @P0 BRA `(.L_x_619) ;  /* 0x000000f000000947 */ /* 0x000fea0003800000 */
[----:B------:R-:W-:-:S13]  /*2210*/  ISETP.NE.AND P0, PT, R0, 0x5, PT ;  /* 0x000000050000780c */ /* 0x000fda0003f05270 */
[----:B------:R-:W-:Y:S05]  /*2220*/  @!P0 BRA `(.L_x_620) ;  /* 0x0000007000008947 */ /* 0x000fea0003800000 */
[----:B------:R-:W-:-:S13]  /*2230*/  ISETP.NE.AND P0, PT, R0, 0x6, PT ;  /* 0x000000060000780c */ /* 0x000fda0003f05270 */
[----:B------:R-:W-:Y:S05]  /*2240*/  @P0 BRA `(.L_x_615) ;  /* 0x00000bf000000947 */ /* 0x000fea0003800000 */
[----:B------:R-:W0:Y:S01]  /*2250*/  F2F.F32.F64 R3, R4 ;  /* 0x0000000400037310 */ /* 0x000e220000301000 */
[----:B------:R-:W0:-:S14]  /*2260*/  DSETP.GEU.AND P0, PT, |R4|, c[0x2][0x8], PT ;  /* 0x008002000400762a */ /* 0x000e1c0003f0e200 */
[----:B0-----:R-:W-:-:S05]  /*2270*/  @!P0 FMUL R3, R3, 1.175494350822287508e-38 ;  /* 0x0080000003038820 */ /* 0x001fca0000400000 */
[----:B------:R0:W-:Y:S01]  /*2280*/  STG.E [R16.64], R3 ;  /* 0x0000000310007986 */ /* 0x0001e2000c101924 */
[----:B------:R-:W-:Y:S05]  /*2290*/  BRA `(.L_x_616) ;  /* 0x00000d3000007947 */ /* 0x000fea0003800000 */
.L_x_620:
[----:B------:R-:W0:Y:S01]  /*22a0*/  F2F.F32.F64 R0, R4 ;  /* 0x0000000400007310 */ /* 0x000e220000301000 */
[----:B------:R-:W0:-:S14]  /*22b0*/  DSETP.GEU.AND P0, PT, |R4|, c[0x2][0x8], PT ;  /* 0x008002000400762a */ /* 0x000e1c0003f0e200 */
[----:B0-----:R-:W-:-:S05]  /*22c0*/  @!P0 FMUL R0, R0, 1.175494350822287508e-38 ;  /* 0x0080000000008820 */ /* 0x001fca0000400000 */
[----:B------:R-:W-:-:S05]  /*22d0*/  F2FP.PACK_AB R0, RZ, R0 ;  /* 0x00000000ff00723e */ /* 0x000fca00000000ff */
[----:B------:R0:W-:Y:S01]  /*22e0*/  STG.E.U16 [R16.64], R0 ;  /* 0x0000000010007986 */ /* 0x0001e2000c101524 */
[----:B------:R-:W-:Y:S05]  /*22f0*/  BRA `(.L_x_616) ;  /* 0x00000cd000007947 */ /* 0x000fea0003800000 */
.L_x_619:
[----:B------:R-:W-:-:S13]  /*2300*/  ISETP.NE.AND P0, PT, R0, 0x7, PT ;  /* 0x000000070000780c */ /* 0x000fda0003f05270 */
[----:B------:R-:W-:Y:S05]  /*2310*/  @!P0 BRA `(.L_x_621) ;  /* 0x0000011000008947 */ /* 0x000fea0003800000 */
[----:B------:R-:W-:-:S13]  /*2320*/  ISETP.NE.AND P0, PT, R0, 0x8, PT ;  /* 0x000000080000780c */ /* 0x000fda0003f05270 */
[----:B------:R-:W-:Y:S05]  /*2330*/  @!P0 BRA `(.L_x_622) ;  /* 0x0000008000008947 */ /* 0x000fea0003800000 */
[----:B------:R-:W-:-:S13]  /*2340*/  ISETP.NE.AND P0, PT, R0, 0x9, PT ;  /* 0x000000090000780c */ /* 0x000fda0003f05270 */
[----:B------:R-:W-:Y:S05]  /*2350*/  @P0 BRA `(.L_x_615) ;  /* 0x00000ae000000947 */ /* 0x000fea0003800000 */
[----:B------:R-:W0:Y:S01]  /*2360*/  F2F.F32.F64 R6, R4 ;  /* 0x0000000400067310 */ /* 0x000e220000301000 */
[----:B------:R-:W0:Y:S01]  /*2370*/  DSETP.GEU.AND P0, PT, |R4|, c[0x2][0x8], PT ;  /* 0x008002000400762a */ /* 0x000e220003f0e200 */
[----:B------:R-:W-:-:S13]  /*2380*/  IMAD.MOV.U32 R7, RZ, RZ, RZ ;  /* 0x000000ffff077224 */ /* 0x000fda00078e00ff */
[----:B0-----:R-:W-:-:S05]  /*2390*/  @!P0 FMUL R6, R6, 1.175494350822287508e-38 ;  /* 0x0080000006068820 */ /* 0x001fca0000400000 */
[----:B------:R0:W-:Y:S01]  /*23a0*/  STG.E.64 [R16.64], R6 ;  /* 0x0000000610007986 */ /* 0x0001e2000c101b24 */
[----:B------:R-:W-:Y:S05]  /*23b0*/  BRA `(.L_x_616) ;  /* 0x00000c1000007947 */ /* 0x000fea0003800000 */
.L_x_622:
[----:B------:R-:W0:Y:S01]  /*23c0*/  F2F.F32.F64 R0, R4 ;  /* 0x0000000400007310 */ /* 0x000e220000301000 */
[----:B------:R-:W0:-:S14]  /*23d0*/  DSETP.GEU.AND P0, PT, |R4|, c[0x2][0x8], PT ;  /* 0x008002000400762a */ /* 0x000e1c0003f0e200 */
[----:B0-----:R-:W-:-:S05]  /*23e0*/  @!P0 FMUL R0, R0, 1.175494350822287508e-38 ;  /* 0x0080000000008820 */ /* 0x001fca0000400000 */
[----:B------:R-:W-:-:S04]  /*23f0*/  F2FP.PACK_AB R3, RZ, R0 ;  /* 0x00000000ff03723e */ /* 0x000fc800000000ff */
[----:B------:R-:W-:-:S05]  /*2400*/  PRMT R3, R3, 0x5410, RZ ;  /* 0x0000541003037816 */ /* 0x000fca00000000ff */
[----:B------:R0:W-:Y:S01]  /*2410*/  STG.E [R16.64], R3 ;  /* 0x0000000310007986 */ /* 0x0001e2000c101924 */
[----:B------:R-:W-:Y:S05]  /*2420*/  BRA `(.L_x_616) ;  /* 0x00000ba000007947 */ /* 0x000fea0003800000 */
.L_x_621:
[----:B------:R0:W-:Y:S01]  /*2430*/  STG.E.64 [R16.64], R4 ;  /* 0x0000000410007986 */ /* 0x0001e2000c101b24 */
[----:B------:R-:W-:Y:S05]  /*2440*/  BRA `(.L_x_616) ;  /* 0x00000b8000007947 */ /* 0x000fea0003800000 */
.L_x_611:
        /* <DEDUP_REMOVED lines=8> */
[----:B------:R-:W0:-:S06]  /*24d0*/  DSETP.NEU.AND P0, PT, R4, RZ, PT ;  /* 0x000000ff0400722a */ /* 0x000e0c0003f0d000 */
[----:B0-----:R-:W-:-:S05]  /*24e0*/  SEL R3, RZ, 0x1, !P0 ;  /* 0x00000001ff037807 */ /* 0x001fca0004000000 */
[----:B------:R0:W-:Y:S01]  /*24f0*/  STG.E.U8 [R16.64], R3 ;  /* 0x0000000310007986 */ /* 0x0001e2000c101124 */
[----:B------:R-:W-:Y:S05]  /*2500*/  BRA `(.L_x_616) ;  /* 0x00000ac000007947 */ /* 0x000fea0003800000 */
.L_x_625:
[----:B------:R-:W-:-:S05]  /*2510*/  CS2R R6, SRZ ;  /* 0x0000000000067805 */ /* 0x000fca000001ff00 */
[----:B------:R0:W-:Y:S01]  /*2520*/  STG.E.128 [R16.64], R4 ;  /* 0x0000000410007986 */ /* 0x0001e2000c101d24 */
[----:B------:R-:W-:Y:S05]  /*2530*/  BRA `(.L_x_616) ;  /* 0x00000a9000007947 */ /* 0x000fea0003800000 */
.L_x_624:
        /* <DEDUP_REMOVED lines=8> */
[----:B------:R-:W-:-:S13]  /*25c0*/  BSSY B0, `(.L_x_628) ;  /* 0x000000f000007945 */ /* 0x000fda0003800000 */
[----:B0-----:R-:W-:-:S05]  /*25d0*/  @!P0 FMUL R9, R9, 1.175494350822287508e-38 ;  /* 0x0080000009098820 */ /* 0x001fca0000400000 */
[C---:B------:R-:W-:Y:S02]  /*25e0*/  LOP3.LUT R3, R9.reuse, 0x7fffffff, RZ, 0xc0, !PT ;  /* 0x7fffffff09037812 */ /* 0x040fe400078ec0ff */
        /* <DEDUP_REMOVED lines=12> */
.L_x_629:
[----:B------:R-:W-:Y:S05]  /*26b0*/  BSYNC B0 ;  /* 0x0000000000007941 */ /* 0x000fea0003800000 */
.L_x_628:
[----:B------:R-:W-:-:S05]  /*26c0*/  LOP3.LUT R7, R0, R7, RZ, 0xfc, !PT ;  /* 0x0000000700077212 */ /* 0x000fca00078efcff */
[----:B------:R0:W-:Y:S01]  /*26d0*/  STG.E.U8 [R16.64], R7 ;  /* 0x0000000710007986 */ /* 0x0001e2000c101124 */
[----:B------:R-:W-:Y:S05]  /*26e0*/  BRA `(.L_x_616) ;  /* 0x000008e000007947 */ /* 0x000fea0003800000 */
.L_x_627:
[----:B------:R-:W0:Y:S01]  /*26f0*/  F2F.F32.F64 R7, R4 ;  /* 0x0000000400077310 */ /* 0x000e220000301000 */
[----:B------:R-:W0:Y:S01]  /*2700*/  DSETP.GEU.AND P0, PT, |R4|, c[0x2][0x8], PT ;  /* 0x008002000400762a */ /* 0x000e220003f0e200 */
[----:B------:R-:W-:-:S13]  /*2710*/  BSSY B0, `(.L_x_630) ;  /* 0x0000010000007945 */ /* 0x000fda0003800000 */
[----:B0-----:R-:W-:-:S05]  /*2720*/  @!P0 FMUL R7, R7, 1.175494350822287508e-38 ;  /* 0x0080000007078820 */ /* 0x001fca0000400000 */
[----:B------:R-:W-:-:S04]  /*2730*/  LOP3.LUT R3, R7, 0x7fffffff, RZ, 0xc0, !PT ;  /* 0x7fffffff07037812 */ /* 0x000fc800078ec0ff */
        /* <DEDUP_REMOVED lines=10> */
.L_x_631:
[----:B------:R-:W-:Y:S01]  /*27e0*/  IMAD.MOV.U32 R0, RZ, RZ, 0x7f ;  /* 0x0000007fff007424 */ /* 0x000fe200078e00ff */
[----:B------:R-:W-:-:S04]  /*27f0*/  ISETP.GT.U32.AND P0, PT, R3, 0x7f800000, PT ;  /* 0x7f8000000300780c */ /* 0x000fc80003f04070 */
[----:B------:R-:W-:-:S04]  /*2800*/  SEL R0, R0, 0x7c, P0 ;  /* 0x0000007c00007807 */ /* 0x000fc80000000000 */
.L_x_632:
[----:B------:R-:W-:Y:S05]  /*2810*/  BSYNC B0 ;  /* 0x0000000000007941 */ /* 0x000fea0003800000 */
.L_x_630:
[----:B------:R-:W-:-:S04]  /*2820*/  LOP3.LUT R3, R7, 0x80000000, RZ, 0xc0, !PT ;  /* 0x8000000007037812 */ /* 0x000fc800078ec0ff */
[----:B------:R-:W-:-:S04]  /*2830*/  SHF.R.U32.HI R3, RZ, 0x18, R3 ;  /* 0x00000018ff037819 */ /* 0x000fc80000011603 */
[----:B------:R-:W-:-:S05]  /*2840*/  LOP3.LUT R3, R0, R3, RZ, 0xfc, !PT ;  /* 0x0000000300037212 */ /* 0x000fca00078efcff */
[----:B------:R0:W-:Y:S01]  /*2850*/  STG.E.U8 [R16.64], R3 ;  /* 0x0000000310007986 */ /* 0x0001e2000c101124 */
[----:B------:R-:W-:Y:S05]  /*2860*/  BRA `(.L_x_616) ;  /* 0x0000076000007947 */ /* 0x000fea0003800000 */
.L_x_626:
[----:B------:R-:W0:Y:S01]  /*2870*/  F2F.F32.F64 R0, R4 ;  /* 0x0000000400007310 */ /* 0x000e220000301000 */
[----:B------:R-:W0:-:S14]  /*2880*/  DSETP.GEU.AND P0, PT, |R4|, c[0x2][0x8], PT ;  /* 0x008002000400762a */ /* 0x000e1c0003f0e200 */
[----:B0-----:R-:W-:-:S05]  /*2890*/  @!P0 FMUL R0, R0, 1.175494350822287508e-38 ;  /* 0x0080000000008820 */ /* 0x001fca0000400000 */
[----:B------:R-:W-:-:S05]  /*28a0*/  F2FP.BF16.PACK_AB R0, RZ, R0 ;  /* 0x00000000ff00723e */ /* 0x000fca00000010ff */
[----:B------:R0:W-:Y:S01]  /*28b0*/  STG.E.U16 [R16.64], R0 ;  /* 0x0000000010007986 */ /* 0x0001e2000c101524 */
[----:B------:R-:W-:Y:S05]  /*28c0*/  BRA `(.L_x_616) ;  /* 0x0000070000007947 */ /* 0x000fea0003800000 */
.L_x_623:
        /* <DEDUP_REMOVED lines=8> */
[----:B------:R-:W0:Y:S02]  /*2950*/  F2I.U32.F64.TRUNC R5, R4 ;  /* 0x0000000400057311 */ /* 0x000e24000030d000 */
[----:B0-----:R0:W-:Y:S01]  /*2960*/  STG.E.U16 [R16.64], R5 ;  /* 0x0000000510007986 */ /* 0x0011e2000c101524 */
[----:B------:R-:W-:Y:S05]  /*2970*/  BRA `(.L_x_616) ;  /* 0x0000065000007947 */ /* 0x000fea0003800000 */
.L_x_635:
[----:B------:R-:W0:Y:S01]  /*2980*/  F2F.F32.F64 R7, R4 ;  /* 0x0000000400077310 */ /* 0x000e220000301000 */
[----:B------:R-:W0:Y:S01]  /*2990*/  DSETP.GEU.AND P0, PT, |R4|, c[0x2][0x8], PT ;  /* 0x008002000400762a */ /* 0x000e220003f0e200 */
[----:B------:R-:W-:Y:S01]  /*29a0*/  BSSY B0, `(.L_x_636) ;  /* 0x0000015000007945 */ /* 0x000fe20003800000 */
[----:B------:R-:W-:-:S12]  /*29b0*/  IMAD.MOV.U32 R8, RZ, RZ, 0x80 ;  /* 0x00000080ff087424 */ /* 0x000fd800078e00ff */
[----:B0-----:R-:W-:-:S05]  /*29c0*/  @!P0 FMUL R7, R7, 1.175494350822287508e-38 ;  /* 0x0080000007078820 */ /* 0x001fca0000400000 */
[----:B------:R-:W-:-:S04]  /*29d0*/  LOP3.LUT R3, R7, 0x7fffffff, RZ, 0xc0, !PT ;  /* 0x7fffffff07037812 */ /* 0x000fc800078ec0ff */
        /* <DEDUP_REMOVED lines=13> */
.L_x_638:
[----:B------:R-:W-:-:S04]  /*2ab0*/  LOP3.LUT R3, R7, 0x80000000, RZ, 0xc0, !PT ;  /* 0x8000000007037812 */ /* 0x000fc800078ec0ff */
[----:B------:R-:W-:-:S04]  /*2ac0*/  SHF.R.U32.HI R3, RZ, 0x18, R3 ;  /* 0x00000018ff037819 */ /* 0x000fc80000011603 */
[----:B------:R-:W-:-:S04]  /*2ad0*/  LOP3.LUT R0, R0, R3, RZ, 0xfc, !PT ;  /* 0x0000000300007212 */ /* 0x000fc800078efcff */
[----:B------:R-:W-:Y:S02]  /*2ae0*/  PRMT R8, R0, 0x7610, R8 ;  /* 0x0000761000087816 */ /* 0x000fe40000000008 */
.L_x_637:
[----:B------:R-:W-:Y:S05]  /*2af0*/  BSYNC B0 ;  /* 0x0000000000007941 */ /* 0x000fea0003800000 */
.L_x_636:
[----:B------:R0:W-:Y:S01]  /*2b00*/  STG.E.U8 [R16.64], R8 ;  /* 0x0000000810007986 */ /* 0x0001e2000c101124 */
[----:B------:R-:W-:Y:S05]  /*2b10*/  BRA `(.L_x_616) ;  /* 0x000004b000007947 */ /* 0x000fea0003800000 */
.L_x_634:
        /* <DEDUP_REMOVED lines=19> */
.L_x_641:
[----:B------:R-:W-:-:S04]  /*2c50*/  LOP3.LUT R3, R7, 0x80000000, RZ, 0xc0, !PT ;  /* 0x8000000007037812 */ /* 0x000fc800078ec0ff */
[----:B------:R-:W-:-:S04]  /*2c60*/  SHF.R.U32.HI R3, RZ, 0x18, R3 ;  /* 0x00000018ff037819 */ /* 0x000fc80000011603 */
[----:B------:R-:W-:-:S04]  /*2c70*/  LOP3.LUT R0, R0, R3, RZ, 0xfc, !PT ;  /* 0x0000000300007212 */ /* 0x000fc800078efcff */
[----:B------:R-:W-:Y:S02]  /*2c80*/  PRMT R8, R0, 0x7610, R8 ;  /* 0x0000761000087816 */ /* 0x000fe40000000008 */
.L_x_640:
[----:B------:R-:W-:Y:S05]  /*2c90*/  BSYNC B0 ;  /* 0x0000000000007941 */ /* 0x000fea0003800000 */
.L_x_639:
[----:B------:R0:W-:Y:S01]  /*2ca0*/  STG.E.U8 [R16.64], R8 ;  /* 0x0000000810007986 */ /* 0x0001e2000c101124 */
[----:B------:R-:W-:Y:S05]  /*2cb0*/  BRA `(.L_x_616) ;  /* 0x0000031000007947 */ /* 0x000fea0003800000 */
.L_x_633:
[----:B------:R-:W-:-:S13]  /*2cc0*/  ISETP.NE.AND P0, PT, R0, 0x1c, PT ;  /* 0x0000001c0000780c */ /* 0x000fda0003f05270 */
[----:B------:R-:W-:Y:S05]  /*2cd0*/  @!P0 BRA `(.L_x_642) ;  /* 0x000002d000008947 */ /* 0x000fea0003800000 */
[----:B------:R-:W-:-:S13]  /*2ce0*/  ISETP.NE.AND P0, PT, R0, 0x1d, PT ;  /* 0x0000001d0000780c */ /* 0x000fda0003f05270 */
[----:B------:R-:W-:Y:S05]  /*2cf0*/  @!P0 BRA `(.L_x_643) ;  /* 0x0000028000008947 */ /* 0x000fea0003800000 */
[----:B------:R-:W-:-:S13]  /*2d00*/  ISETP.NE.AND P0, PT, R0, 0x2c, PT ;  /* 0x0000002c0000780c */ /* 0x000fda0003f05270 */
[----:B------:R-:W-:Y:S05]  /*2d10*/  @P0 BRA `(.L_x_615) ;  /* 0x0000012000000947 */ /* 0x000fea0003800000 */
[----:B------:R-:W0:Y:S01]  /*2d20*/  F2F.F32.F64 R8, R4 ;  /* 0x0000000400087310 */ /* 0x000e220000301000 */
[----:B------:R-:W0:-:S14]  /*2d30*/  DSETP.GEU.AND P0, PT, |R4|, c[0x2][0x8], PT ;  /* 0x008002000400762a */ /* 0x000e1c0003f0e200 */
[----:B0-----:R-:W-:Y:S01]  /*2d40*/  @!P0 FMUL R8, R8, 1.175494350822287508e-38 ;  /* 0x0080000008088820 */ /* 0x001fe20000400000 */
[----:B------:R-:W-:-:S04]  /*2d50*/  PLOP3.LUT P0, PT, PT, PT, PT, 0x80, 0x0 ;  /* 0x000000000000781c */ /* 0x000fc80003f0f070 */
[----:B------:R-:W-:-:S04]  /*2d60*/  SHF.R.U32.HI R6, RZ, 0x17, R8 ;  /* 0x00000017ff067819 */ /* 0x000fc80000011608 */
        /* <DEDUP_REMOVED lines=13> */
.L_x_615:
        /* <DEDUP_REMOVED lines=20> */
.L_x_643:
[----:B------:R-:W0:Y:S02]  /*2f80*/  F2I.U64.F64.TRUNC R4, R4 ;  /* 0x0000000400047311 */ /* 0x000e24000030d800 */
[----:B0-----:R0:W-:Y:S01]  /*2f90*/  STG.E.64 [R16.64], R4 ;  /* 0x0000000410007986 */ /* 0x0011e2000c101b24 */
[----:B------:R-:W-:Y:S05]  /*2fa0*/  BRA `(.L_x_616) ;  /* 0x0000002000007947 */ /* 0x000fea0003800000 */
.L_x_642:
[----:B------:R-:W0:Y:S02]  /*2fb0*/  F2I.U32.F64.TRUNC R5, R4 ;  /* 0x0000000400057311 */ /* 0x000e24000030d000 */
[----:B0-----:R0:W-:Y:S02]  /*2fc0*/  STG.E [R16.64], R5 ;  /* 0x0000000510007986 */ /* 0x0011e4000c101924 */
.L_x_616:
[----:B------:R-:W-:-:S05]  /*2fd0*/  IMAD R2, R23, 0x200, R2 ;  /* 0x0000020017027824 */ /* 0x000fca00078e0202 */
[----:B------:R-:W-:Y:S02]  /*2fe0*/  IADD3 R19, R2, 0x80, RZ ;  /* 0x0000008002137810 */ /* 0x000fe40007ffe0ff */
.L_x_573:
[----:B------:R-:W-:Y:S05]  /*2ff0*/  BSYNC B6 ;  /* 0x0000000000067941 */ /* 0x000fea0003800000 */
.L_x_572:
[----:B------:R-:W-:Y:S01]  /*3000*/  ISETP.GE.AND P0, PT, R19, c[0x0][0x160], PT ;  /* 0x0000580013007a0c */ /* 0x000fe20003f06270 */
[----:B------:R-:W-:-:S12]  /*3010*/  BSSY B6, `(.L_x_644) ;  /* 0x00005f6000067945 */ /* 0x000fd80003800000 */
[----:B------:R-:W-:Y:S05]  /*3020*/  @P0 BRA `(.L_x_645) ;  /* 0x00005f4000000947 */ /* 0x000fea0003800000 */
[----:B------:R-:W-:Y:S01]  /*3030*/  ISETP.NE.AND P0, PT, RZ, c[0x0][0x168], PT ;  /* 0x00005a00ff007a0c */ /* 0x000fe20003f05270 */
[----:B0-----:R-:W-:Y:S02]  /*3040*/  IMAD.MOV.U32 R0, RZ, RZ, RZ ;  /* 0x000000ffff007224 */ /* 0x001fe400078e00ff */
[----:B------:R-:W-:-:S10]  /*3050*/  IMAD.MOV.U32 R16, RZ, RZ, RZ ;  /* 0x000000ffff107224 */ /* 0x000fd400078e00ff */
        /* <DEDUP_REMOVED lines=225> */
.L_x_646:
        /* <DEDUP_REMOVED lines=17> */
[----:B--2---:R-:W0:Y:S01]  /*3f80*/  I2F.F64.S16 R2, R2 ;  /* 0x0000000200027312 */ /* 0x004e220000101c00 */
[----:B------:R-:W-:Y:S05]  /*3f90*/  BRA `(.L_x_652) ;  /* 0x00000e2000007947 */ /* 0x000fea0003800000 */
.L_x_650:
[----:B------:R-:W2:Y:S02]  /*3fa0*/  LDG.E.U8 R2, [R4.64] ;  /* 0x0000002404027981 */ /* 0x000ea4000c1e1100 */
[----:B--2---:R-:W0:Y:S01]  /*3fb0*/  I2F.F64.U16 R2, R2 ;  /* 0x0000000200027312 */ /* 0x004e220000101800 */
[----:B------:R-:W-:Y:S05]  /*3fc0*/  BRA `(.L_x_652) ;  /* 0x00000df000007947 */ /* 0x000fea0003800000 */
.L_x_649:
        /* <DEDUP_REMOVED lines=9> */
.L_x_654:
[----:B------:R-:W2:Y:S02]  /*4060*/  LDG.E R2, [R4.64] ;  /* 0x0000002404027981 */ /* 0x000ea4000c1e1900 */
[----:B--2---:R-:W0:Y:S01]  /*4070*/  I2F.F64 R2, R2 ;  /* 0x0000000200027312 */ /* 0x004e220000201c00 */
[----:B------:R-:W-:Y:S05]  /*4080*/  BRA `(.L_x_652) ;  /* 0x00000d3000007947 */ /* 0x000fea0003800000 */
.L_x_653:
[----:B------:R-:W2:Y:S02]  /*4090*/  LDG.E.U16 R2, [R4.64] ;  /* 0x0000002404027981 */ /* 0x000ea4000c1e1500 */
[----:B--2---:R-:W0:Y:S01]  /*40a0*/  I2F.F64.S16 R2, R2 ;  /* 0x0000000200027312 */ /* 0x004e220000101c00 */
[----:B------:R-:W-:Y:S05]  /*40b0*/  BRA `(.L_x_652) ;  /* 0x00000d0000007947 */ /* 0x000fea0003800000 */
.L_x_648:
        /* <DEDUP_REMOVED lines=10> */
.L_x_656:
[----:B------:R-:W2:Y:S02]  /*4160*/  LDG.E.U16 R0, [R4.64] ;  /* 0x0000002404007981 */ /* 0x000ea4000c1e1500 */
[----:B--2---:R-:W-:-:S05]  /*4170*/  HADD2.F32 R0, -RZ, R0.H0_H0 ;  /* 0x20000000ff007230 */ /* 0x004fca0000004100 */
[----:B------:R-:W-:-:S04]  /*4180*/  FMUL.FTZ R0, R0, 1 ;  /* 0x3f80000000007820 */ /* 0x000fc80000410000 */
[----:B------:R0:W1:Y:S01]  /*4190*/  F2F.F64.F32 R2, R0 ;  /* 0x0000000000027310 */ /* 0x0000620000201800 */
[----:B------:R-:W-:Y:S05]  /*41a0*/  BRA `(.L_x_652) ;  /* 0x00000c1000007947 */ /* 0x000fea0003800000 */
.L_x_655:
        /* <DEDUP_REMOVED lines=10> */
.L_x_658:
[----:B------:R-:W2:Y:S02]  /*4250*/  LDG.E.U16 R4, [R4.64] ;  /* 0x0000002404047981 */ /* 0x000ea4000c1e1500 */
[----:B--2---:R-:W-:-:S05]  /*4260*/  HADD2.F32 R0, -RZ, R4.H0_H0 ;  /* 0x20000004ff007230 */ /* 0x004fca0000004100 */
[----:B------:R-:W-:-:S04]  /*4270*/  FMUL.FTZ R0, R0, 1 ;  /* 0x3f80000000007820 */ /* 0x000fc80000410000 */
[----:B------:R0:W1:Y:S01]  /*4280*/  F2F.F64.F32 R2, R0 ;  /* 0x0000000000027310 */ /* 0x0000620000201800 */
[----:B------:R-:W-:Y:S05]  /*4290*/  BRA `(.L_x_652) ;  /* 0x00000b2000007947 */ /* 0x000fea0003800000 */
.L_x_657:
[----:B------:R0:W5:Y:S01]  /*42a0*/  LDG.E.64 R2, [R4.64] ;  /* 0x0000002404027981 */ /* 0x000162000c1e1b00 */
[----:B------:R-:W-:Y:S05]  /*42b0*/  BRA `(.L_x_652) ;  /* 0x00000b0000007947 */ /* 0x000fea0003800000 */
.L_x_647:
        /* <DEDUP_REMOVED lines=13> */
.L_x_661:
[----:B------:R0:W5:Y:S01]  /*4390*/  LDG.E.64 R2, [R4.64] ;  /* 0x0000002404027981 */ /* 0x000162000c1e1b00 */
[----:B------:R-:W-:Y:S05]  /*43a0*/  BRA `(.L_x_652) ;  /* 0x00000a1000007947 */ /* 0x000fea0003800000 */
.L_x_660:
        /* <DEDUP_REMOVED lines=24> */
[----:B------:R-:W-:-:S05]  /*4530*/  LOP3.LUT R3, R3, 0x80000000, R0, 0xf8, !PT ;  /* 0x8000000003037812 */ /* 0x000fca00078ef800 */
[----:B------:R-:W-:-:S06]  /*4540*/  FMUL.FTZ R3, R3, 1 ;  /* 0x3f80000003037820 */ /* 0x000fcc0000410000 */
[----:B------:R-:W0:Y:S01]  /*4550*/  F2F.F64.F32 R2, R3 ;  /* 0x0000000300027310 */ /* 0x000e220000201800 */
[----:B------:R-:W-:Y:S05]  /*4560*/  BRA `(.L_x_652) ;  /* 0x0000085000007947 */ /* 0x000fea0003800000 */
.L_x_663:
[----:B------:R-:W2:Y:S02]  /*4570*/  LDG.E.U8 R3, [R4.64] ;  /* 0x0000002404037981 */ /* 0x000ea4000c1e1100 */
[----:B--2---:R-:W-:-:S05]  /*4580*/  IMAD.SHL.U32 R0, R3, 0x2000000, RZ ;  /* 0x0200000003007824 */ /* 0x004fca00078e00ff */
[----:B------:R-:W-:-:S13]  /*4590*/  ISETP.GE.U32.AND P0, PT, R0, 0x8000000, PT ;  /* 0x080000000000780c */ /* 0x000fda0003f06070 */
[C---:B------:R-:W-:Y:S02]  /*45a0*/  @!P0 IMAD.SHL.U32 R0, R3.reuse, 0x100, RZ ;  /* 0x0000010003008824 */ /* 0x040fe400078e00ff */
[C---:B------:R-:W-:Y:S02]  /*45b0*/  @P0 IMAD.SHL.U32 R2, R3.reuse, 0x200000, RZ ;  /* 0x0020000003020824 */ /* 0x040fe400078e00ff */
[----:B------:R-:W-:Y:S01]  /*45c0*/  IMAD.SHL.U32 R3, R3, 0x1000000, RZ ;  /* 0x0100000003037824 */ /* 0x000fe200078e00ff */
[----:B------:R-:W-:Y:S02]  /*45d0*/  @!P0 LOP3.LUT R0, R0, 0x7f00, RZ, 0xc0, !PT ;  /* 0x00007f0000008812 */ /* 0x000fe400078ec0ff */
[----:B------:R-:W-:Y:S02]  /*45e0*/  @P0 LOP3.LUT R2, R2, 0x70000000, RZ, 0xfc, !PT ;  /* 0x7000000002020812 */ /* 0x000fe400078efcff */
[----:B------:R-:W-:-:S03]  /*45f0*/  @!P0 LOP3.LUT R0, R0, 0x3f000000, RZ, 0xfc, !PT ;  /* 0x3f00000000008812 */ /* 0x000fc600078efcff */
[----:B------:R-:W-:Y:S02]  /*4600*/  @P0 FMUL.FTZ R2, R2, 1.9259299443872358531e-34 ;  /* 0x0780000002020820 */ /* 0x000fe40000410000 */
[----:B------:R-:W-:-:S05]  /*4610*/  @!P0 FADD.FTZ R2, R0, -0.5 ;  /* 0xbf00000000028421 */ /* 0x000fca0000010000 */
[----:B------:R-:W-:-:S05]  /*4620*/  LOP3.LUT R2, R2, 0x80000000, R3, 0xf8, !PT ;  /* 0x8000000002027812 */ /* 0x000fca00078ef803 */
[----:B------:R-:W-:-:S06]  /*4630*/  FMUL.FTZ R2, R2, 1 ;  /* 0x3f80000002027820 */ /* 0x000fcc0000410000 */
[----:B------:R-:W0:Y:S01]  /*4640*/  F2F.F64.F32 R2, R2 ;  /* 0x0000000200027310 */ /* 0x000e220000201800 */
[----:B------:R-:W-:Y:S05]  /*4650*/  BRA `(.L_x_652) ;  /* 0x0000076000007947 */ /* 0x000fea0003800000 */
.L_x_662:
[----:B------:R-:W2:Y:S02]  /*4660*/  LDG.E.U16 R0, [R4.64] ;  /* 0x0000002404007981 */ /* 0x000ea4000c1e1500 */
[----:B--2---:R-:W-:-:S05]  /*4670*/  PRMT R0, RZ, 0x5410, R0 ;  /* 0x00005410ff007816 */ /* 0x004fca0000000000 */
[----:B------:R-:W-:-:S04]  /*4680*/  FMUL.FTZ R0, R0, 1 ;  /* 0x3f80000000007820 */ /* 0x000fc80000410000 */
[----:B------:R0:W1:Y:S01]  /*4690*/  F2F.F64.F32 R2, R0 ;  /* 0x0000000000027310 */ /* 0x0000620000201800 */
[----:B------:R-:W-:Y:S05]  /*46a0*/  BRA `(.L_x_652) ;  /* 0x0000071000007947 */ /* 0x000fea0003800000 */
.L_x_659:
        /* <DEDUP_REMOVED lines=9> */
[----:B--2---:R-:W0:Y:S01]  /*4740*/  I2F.F64.U16 R2, R2 ;  /* 0x0000000200027312 */ /* 0x004e220000101800 */
[----:B------:R-:W-:Y:S05]  /*4750*/  BRA `(.L_x_652) ;  /* 0x0000066000007947 */ /* 0x000fea0003800000 */
.L_x_666:
        /* <DEDUP_REMOVED lines=21> */
.L_x_670:
[----:B------:R-:W-:Y:S05]  /*48b0*/  BSYNC B1 ;  /* 0x0000000000017941 */ /* 0x000fea0003800000 */
.L_x_669:
[----:B------:R-:W-:Y:S01]  /*48c0*/  LEA R3, R0, 0x3b800000, 0x17 ;  /* 0x3b80000000037811 */ /* 0x000fe200078eb8ff */
[----:B------:R-:W-:-:S05]  /*48d0*/  IMAD.SHL.U32 R0, R2, 0x100000, RZ ;  /* 0x0010000002007824 */ /* 0x000fca00078e00ff */
[----:B------:R-:W-:Y:S02]  /*48e0*/  LOP3.LUT R0, R3, R0, R4, 0xfe, !PT ;  /* 0x0000000003007212 */ /* 0x000fe400078efe04 */
.L_x_668:
[----:B------:R-:W-:Y:S05]  /*48f0*/  BSYNC B0 ;  /* 0x0000000000007941 */ /* 0x000fea0003800000 */
.L_x_667:
[----:B------:R-:W-:-:S04]  /*4900*/  FMUL.FTZ R0, R0, 1 ;  /* 0x3f80000000007820 */ /* 0x000fc80000410000 */
[----:B------:R0:W1:Y:S01]  /*4910*/  F2F.F64.F32 R2, R0 ;  /* 0x0000000000027310 */ /* 0x0000620000201800 */
[----:B------:R-:W-:Y:S05]  /*4920*/  BRA `(.L_x_652) ;  /* 0x0000049000007947 */ /* 0x000fea0003800000 */
.L_x_665:
        /* <DEDUP_REMOVED lines=21> */
.L_x_674:
[----:B------:R-:W-:Y:S05]  /*4a80*/  BSYNC B1 ;  /* 0x0000000000017941 */ /* 0x000fea0003800000 */
.L_x_673:
[----:B------:R-:W-:Y:S01]  /*4a90*/  LEA R3, R0, 0x37800000, 0x17 ;  /* 0x3780000000037811 */ /* 0x000fe200078eb8ff */
[----:B------:R-:W-:-:S05]  /*4aa0*/  IMAD.SHL.U32 R0, R2, 0x200000, RZ ;  /* 0x0020000002007824 */ /* 0x000fca00078e00ff */
[----:B------:R-:W-:Y:S02]  /*4ab0*/  LOP3.LUT R0, R3, R0, R4, 0xfe, !PT ;  /* 0x0000000003007212 */ /* 0x000fe400078efe04 */
.L_x_672:
[----:B------:R-:W-:Y:S05]  /*4ac0*/  BSYNC B0 ;  /* 0x0000000000007941 */ /* 0x000fea0003800000 */
.L_x_671:
[----:B------:R-:W-:-:S04]  /*4ad0*/  FMUL.FTZ R0, R0, 1 ;  /* 0x3f80000000007820 */ /* 0x000fc80000410000 */
[----:B------:R0:W1:Y:S01]  /*4ae0*/  F2F.F64.F32 R2, R0 ;  /* 0x0000000000027310 */ /* 0x0000620000201800 */
[----:B------:R-:W-:Y:S05]  /*4af0*/  BRA `(.L_x_652) ;  /* 0x000002c000007947 */ /* 0x000fea0003800000 */
.L_x_664:
        /* <DEDUP_REMOVED lines=14> */
.L_x_678:
[----:B------:R-:W-:Y:S05]  /*4be0*/  BSYNC B0 ;  /* 0x0000000000007941 */ /* 0x000fea0003800000 */
.L_x_677:
[----:B------:R-:W-:-:S04]  /*4bf0*/  FMUL.FTZ R0, R0, 1 ;  /* 0x3f80000000007820 */ /* 0x000fc80000410000 */
[----:B------:R0:W1:Y:S01]  /*4c00*/  F2F.F64.F32 R2, R0 ;  /* 0x0000000000027310 */ /* 0x0000620000201800 */
[----:B------:R-:W-:Y:S05]  /*4c10*/  BRA `(.L_x_652) ;  /* 0x000001a000007947 */ /* 0x000fea0003800000 */
.L_x_651:
        /* <DEDUP_REMOVED lines=21> */
.L_x_676:
[----:B------:R-:W2:Y:S02]  /*4d70*/  LDG.E.64 R2, [R4.64] ;  /* 0x0000002404027981 */ /* 0x000ea4000c1e1b00 */
[----:B--2---:R-:W0:Y:S01]  /*4d80*/  I2F.F64.U64 R2, R2 ;  /* 0x0000000200027312 */ /* 0x004e220000301800 */
[----:B------:R-:W-:Y:S05]  /*4d90*/  BRA `(.L_x_652) ;  /* 0x0000002000007947 */ /* 0x000fea0003800000 */
.L_x_675:
[----:B------:R-:W2:Y:S02]  /*4da0*/  LDG.E R2, [R4.64] ;  /* 0x0000002404027981 */ /* 0x000ea4000c1e1900 */
[----:B--2---:R-:W0:Y:S02]  /*4db0*/  I2F.F64.U32 R2, R2 ;  /* 0x0000000200027312 */ /* 0x004e240000201800 */
.L_x_652:
[----:B01---5:R-:W0:Y:S01]  /*4dc0*/  DSETP.GT.AND P0, PT, R2, c[0x0][0x370], PT ;  /* 0x0000dc000200762a */ /* 0x023e220003f04000 */
[----:B------:R-:W-:Y:S01]  /*4dd0*/  BSSY B0, `(.L_x_679) ;  /* 0x000001d000007945 */ /* 0x000fe20003800000 */
[----:B------:R-:W-:Y:S02]  /*4de0*/  IMAD.MOV.U32 R4, RZ, RZ, 0x0 ;  /* 0x00000000ff047424 */ /* 0x000fe400078e00ff */
[----:B------:R-:W-:-:S10]  /*4df0*/  IMAD.MOV.U32 R5, RZ, RZ, 0x3ff00000 ;  /* 0x3ff00000ff057424 */ /* 0x000fd400078e00ff */
[----:B0-----:R-:W-:Y:S05]  /*4e00*/  @!P0 BRA `(.L_x_680) ;  /* 0x0000019000008947 */ /* 0x001fea0003800000 */
[----:B------:R-:W0:Y:S01]  /*4e10*/  DADD R2, R2, c[0x2][0x0] ;  /* 0x0080000002027629 */ /* 0x000e220000000000 */
[----:B------:R-:W-:Y:S01]  /*4e20*/  IMAD.MOV.U32 R4, RZ, RZ, 0x1 ;  /* 0x00000001ff047424 */ /* 0x000fe200078e00ff */
[----:B------:R-:W-:Y:S01]  /*4e30*/  BSSY B1, `(.L_x_680) ;  /* 0x0000016000017945 */ /* 0x000fe20003800000 */
[----:B------:R-:W-:-:S03]  /*4e40*/  IMAD.MOV.U32 R25, RZ, RZ, c[0x0][0x374] ;  /* 0x0000dd00ff197624 */ /* 0x000fc600078e00ff */
[----:B0-----:R-:W0:Y:S02]  /*4e50*/  MUFU.RCP64H R5, R3 ;  /* 0x0000000300057308 */ /* 0x001e240000001800 */
[----:B------:R-:W-:Y:S01]  /*4e60*/  FSETP.GEU.AND P0, PT, |R25|, 6.5827683646048100446e-37, PT ;  /* 0x036000001900780b */ /* 0x000fe20003f0e200 */
        /* <DEDUP_REMOVED lines=11> */
[----:B------:R-:W-:Y:S01]  /*4f20*/  IMAD.MOV.U32 R4, RZ, RZ, R2 ;  /* 0x000000ffff047224 */ /* 0x000fe200078e0002 */
[----:B------:R-:W-:Y:S01]  /*4f30*/  MOV R0, 0x4f70 ;  /* 0x00004f7000007802 */ /* 0x000fe20000000f00 */
[----:B------:R-:W-:Y:S02]  /*4f40*/  IMAD.MOV.U32 R5, RZ, RZ, R3 ;  /* 0x000000ffff057224 */ /* 0x000fe400078e0003 */
[----:B------:R-:W-:Y:S02]  /*4f50*/  IMAD.MOV.U32 R24, RZ, RZ, c[0x0][0x370] ;  /* 0x0000dc00ff187624 */ /* 0x000fe400078e00ff */
[----:B------:R-:W-:Y:S05]  /*4f60*/  CALL.REL.NOINC `($__internal_0_$__cuda_sm20_div_rn_f64_full) ;  /* 0x00006fc000007944 */ /* 0x000fea0003c00000 */
[----:B------:R-:W-:Y:S02]  /*4f70*/  IMAD.MOV.U32 R4, RZ, RZ, R6 ;  /* 0x000000ffff047224 */ /* 0x000fe400078e0006 */
[----:B------:R-:W-:Y:S02]  /*4f80*/  IMAD.MOV.U32 R5, RZ, RZ, R7 ;  /* 0x000000ffff057224 */ /* 0x000fe400078e0007 */
.L_x_681:
[----:B------:R-:W-:Y:S05]  /*4f90*/  BSYNC B1 ;  /* 0x0000000000017941 */ /* 0x000fea0003800000 */
.L_x_680:
[----:B------:R-:W-:Y:S05]  /*4fa0*/  BSYNC B0 ;  /* 0x0000000000007941 */ /* 0x000fea0003800000 */
.L_x_679:
        /* <DEDUP_REMOVED lines=15> */
.L_x_685:
[----:B------:R-:W0:Y:S02]  /*50a0*/  F2I.S64.F64.TRUNC R4, R4 ;  /* 0x0000000400047311 */ /* 0x000e24000030d900 */
[----:B0-----:R-:W-:-:S05]  /*50b0*/  IMAD.MOV.U32 R3, RZ, RZ, R4 ;  /* 0x000000ffff037224 */ /* 0x001fca00078e0004 */
[----:B------:R0:W-:Y:S01]  /*50c0*/  STG.E.U8 [R16.64], R3 ;  /* 0x0000000310007986 */ /* 0x0001e2000c101124 */
[----:B------:R-:W-:Y:S05]  /*50d0*/  BRA `(.L_x_687) ;  /* 0x00000ed000007947 */ /* 0x000fea0003800000 */
.L_x_684:
        /* <DEDUP_REMOVED lines=9> */
.L_x_689:
[----:B------:R-:W0:Y:S02]  /*5170*/  F2I.F64.TRUNC R5, R4 ;  /* 0x0000000400057311 */ /* 0x000e24000030d100 */
[----:B0-----:R0:W-:Y:S01]  /*5180*/  STG.E [R16.64], R5 ;  /* 0x0000000510007986 */ /* 0x0011e2000c101924 */
[----:B------:R-:W-:Y:S05]  /*5190*/  BRA `(.L_x_687) ;  /* 0x00000e1000007947 */ /* 0x000fea0003800000 */
.L_x_688:
[----:B------:R-:W0:Y:S02]  /*51a0*/  F2I.F64.TRUNC R5, R4 ;  /* 0x0000000400057311 */ /* 0x000e24000030d100 */
[----:B0-----:R0:W-:Y:S01]  /*51b0*/  STG.E.U16 [R16.64], R5 ;  /* 0x0000000510007986 */ /* 0x0011e2000c101524 */
[----:B------:R-:W-:Y:S05]  /*51c0*/  BRA `(.L_x_687) ;  /* 0x00000de000007947 */ /* 0x000fea0003800000 */
.L_x_683:
        /* <DEDUP_REMOVED lines=11> */
.L_x_691:
[----:B------:R-:W0:Y:S01]  /*5280*/  F2F.F32.F64 R0, R4 ;  /* 0x0000000400007310 */ /* 0x000e220000301000 */
[----:B------:R-:W0:-:S14]  /*5290*/  DSETP.GEU.AND P0, PT, |R4|, c[0x2][0x8], PT ;  /* 0x008002000400762a */ /* 0x000e1c0003f0e200 */
[----:B0-----:R-:W-:-:S05]  /*52a0*/  @!P0 FMUL R0, R0, 1.175494350822287508e-38 ;  /* 0x0080000000008820 */ /* 0x001fca0000400000 */
[----:B------:R-:W-:-:S05]  /*52b0*/  F2FP.PACK_AB R0, RZ, R0 ;  /* 0x00000000ff00723e */ /* 0x000fca00000000ff */
[----:B------:R0:W-:Y:S01]  /*52c0*/  STG.E.U16 [R16.64], R0 ;  /* 0x0000000010007986 */ /* 0x0001e2000c101524 */
[----:B------:R-:W-:Y:S05]  /*52d0*/  BRA `(.L_x_687) ;  /* 0x00000cd000007947 */ /* 0x000fea0003800000 */
.L_x_690:
        /* <DEDUP_REMOVED lines=12> */
.L_x_693:
[----:B------:R-:W0:Y:S01]  /*53a0*/  F2F.F32.F64 R0, R4 ;  /* 0x0000000400007310 */ /* 0x000e220000301000 */
[----:B------:R-:W0:-:S14]  /*53b0*/  DSETP.GEU.AND P0, PT, |R4|, c[0x2][0x8], PT ;  /* 0x008002000400762a */ /* 0x000e1c0003f0e200 */
[----:B0-----:R-:W-:-:S05]  /*53c0*/  @!P0 FMUL R0, R0, 1.175494350822287508e-38 ;  /* 0x0080000000008820 */ /* 0x001fca0000400000 */
[----:B------:R-:W-:-:S04]  /*53d0*/  F2FP.PACK_AB R3, RZ, R0 ;  /* 0x00000000ff03723e */ /* 0x000fc800000000ff */
[----:B------:R-:W-:-:S05]  /*53e0*/  PRMT R3, R3, 0x5410, RZ ;  /* 0x0000541003037816 */ /* 0x000fca00000000ff */
[----:B------:R0:W-:Y:S01]  /*53f0*/  STG.E [R16.64], R3 ;  /* 0x0000000310007986 */ /* 0x0001e2000c101924 */
[----:B------:R-:W-:Y:S05]  /*5400*/  BRA `(.L_x_687) ;  /* 0x00000ba000007947 */ /* 0x000fea0003800000 */
.L_x_692:
[----:B------:R0:W-:Y:S01]  /*5410*/  STG.E.64 [R16.64], R4 ;  /* 0x0000000410007986 */ /* 0x0001e2000c101b24 */
[----:B------:R-:W-:Y:S05]  /*5420*/  BRA `(.L_x_687) ;  /* 0x00000b8000007947 */ /* 0x000fea0003800000 */
.L_x_682:
        /* <DEDUP_REMOVED lines=12> */
.L_x_696:
[----:B------:R-:W-:-:S05]  /*54f0*/  CS2R R6, SRZ ;  /* 0x0000000000067805 */ /* 0x000fca000001ff00 */
[----:B------:R0:W-:Y:S01]  /*5500*/  STG.E.128 [R16.64], R4 ;  /* 0x0000000410007986 */ /* 0x0001e2000c101d24 */
[----:B------:R-:W-:Y:S05]  /*5510*/  BRA `(.L_x_687) ;  /* 0x00000a9000007947 */ /* 0x000fea0003800000 */
.L_x_695:
        /* <DEDUP_REMOVED lines=23> */
.L_x_700:
[----:B------:R-:W-:Y:S05]  /*5690*/  BSYNC B0 ;  /* 0x0000000000007941 */ /* 0x000fea0003800000 */
.L_x_699:
[----:B------:R-:W-:-:S05]  /*56a0*/  LOP3.LUT R3, R0, R3, RZ, 0xfc, !PT ;  /* 0x0000000300037212 */ /* 0x000fca00078efcff */
[----:B------:R0:W-:Y:S01]  /*56b0*/  STG.E.U8 [R16.64], R3 ;  /* 0x0000000310007986 */ /* 0x0001e2000c101124 */
[----:B------:R-:W-:Y:S05]  /*56c0*/  BRA `(.L_x_687) ;  /* 0x000008e000007947 */ /* 0x000fea0003800000 */
.L_x_698:
        /* <DEDUP_REMOVED lines=15> */
.L_x_702:
[----:B------:R-:W-:Y:S01]  /*57c0*/  IMAD.MOV.U32 R0, RZ, RZ, 0x7f ;  /* 0x0000007fff007424 */ /* 0x000fe200078e00ff */
[----:B------:R-:W-:-:S04]  /*57d0*/  ISETP.GT.U32.AND P0, PT, R2, 0x7f800000, PT ;  /* 0x7f8000000200780c */ /* 0x000fc80003f04070 */
[----:B------:R-:W-:-:S04]  /*57e0*/  SEL R0, R0, 0x7c, P0 ;  /* 0x0000007c00007807 */ /* 0x000fc80000000000 */
.L_x_703:
[----:B------:R-:W-:Y:S05]  /*57f0*/  BSYNC B0 ;  /* 0x0000000000007941 */ /* 0x000fea0003800000 */
.L_x_701:
[----:B------:R-:W-:-:S04]  /*5800*/  LOP3.LUT R2, R3, 0x80000000, RZ, 0xc0, !PT ;  /* 0x8000000003027812 */ /* 0x000fc800078ec0ff */
[----:B------:R-:W-:-:S04]  /*5810*/  SHF.R.U32.HI R3, RZ, 0x18, R2 ;  /* 0x00000018ff037819 */ /* 0x000fc80000011602 */
[----:B------:R-:W-:-:S05]  /*5820*/  LOP3.LUT R3, R0, R3, RZ, 0xfc, !PT ;  /* 0x0000000300037212 */ /* 0x000fca00078efcff */
[----:B------:R0:W-:Y:S01]  /*5830*/  STG.E.U8 [R16.64], R3 ;  /* 0x0000000310007986 */ /* 0x0001e2000c101124 */
[----:B------:R-:W-:Y:S05]  /*5840*/  BRA `(.L_x_687) ;  /* 0x0000076000007947 */ /* 0x000fea0003800000 */
.L_x_697:
[----:B------:R-:W0:Y:S01]  /*5850*/  F2F.F32.F64 R0, R4 ;  /* 0x0000000400007310 */ /* 0x000e220000301000 */
[----:B------:R-:W0:-:S14]  /*5860*/  DSETP.GEU.AND P0, PT, |R4|, c[0x2][0x8], PT ;  /* 0x008002000400762a */ /* 0x000e1c0003f0e200 */
[----:B0-----:R-:W-:-:S05]  /*5870*/  @!P0 FMUL R0, R0, 1.175494350822287508e-38 ;  /* 0x0080000000008820 */ /* 0x001fca0000400000 */
[----:B------:R-:W-:-:S05]  /*5880*/  F2FP.BF16.PACK_AB R0, RZ, R0 ;  /* 0x00000000ff00723e */ /* 0x000fca00000010ff */
[----:B------:R0:W-:Y:S01]  /*5890*/  STG.E.U16 [R16.64], R0 ;  /* 0x0000000010007986 */ /* 0x0001e2000c101524 */
[----:B------:R-:W-:Y:S05]  /*58a0*/  BRA `(.L_x_687) ;  /* 0x0000070000007947 */ /* 0x000fea0003800000 */
.L_x_694:
        /* <DEDUP_REMOVED lines=11> */
.L_x_706:
        /* <DEDUP_REMOVED lines=19> */
.L_x_709:
[----:B------:R-:W-:-:S04]  /*5a90*/  LOP3.LUT R2, R3, 0x80000000, RZ, 0xc0, !PT ;  /* 0x8000000003027812 */ /* 0x000fc800078ec0ff */
[----:B------:R-:W-:-:S04]  /*5aa0*/  SHF.R.U32.HI R3, RZ, 0x18, R2 ;  /* 0x00000018ff037819 */ /* 0x000fc80000011602 */
[----:B------:R-:W-:-:S04]  /*5ab0*/  LOP3.LUT R0, R0, R3, RZ, 0xfc, !PT ;  /* 0x0000000300007212 */ /* 0x000fc800078efcff */
[----:B------:R-:W-:Y:S02]  /*5ac0*/  PRMT R8, R0, 0x7610, R8 ;  /* 0x0000761000087816 */ /* 0x000fe40000000008 */
.L_x_708:
[----:B------:R-:W-:Y:S05]  /*5ad0*/  BSYNC B0 ;  /* 0x0000000000007941 */ /* 0x000fea0003800000 */
.L_x_707:
[----:B------:R0:W-:Y:S01]  /*5ae0*/  STG.E.U8 [R16.64], R8 ;  /* 0x0000000810007986 */ /* 0x0001e2000c101124 */
[----:B------:R-:W-:Y:S05]  /*5af0*/  BRA `(.L_x_687) ;  /* 0x000004b000007947 */ /* 0x000fea0003800000 */
.L_x_705:
        /* <DEDUP_REMOVED lines=19> */
.L_x_712:
[----:B------:R-:W-:-:S04]  /*5c30*/  LOP3.LUT R2, R3, 0x80000000, RZ, 0xc0, !PT ;  /* 0x8000000003027812 */ /* 0x000fc800078ec0ff */
[----:B------:R-:W-:-:S04]  /*5c40*/  SHF.R.U32.HI R3, RZ, 0x18, R2 ;  /* 0x00000018ff037819 */ /* 0x000fc80000011602 */
[----:B------:R-:W-:-:S04]  /*5c50*/  LOP3.LUT R0, R0, R3, RZ, 0xfc, !PT ;  /* 0x0000000300007212 */ /* 0x000fc800078efcff */
[----:B------:R-:W-:Y:S02]  /*5c60*/  PRMT R8, R0, 0x7610, R8 ;  /* 0x0000761000087816 */ /* 0x000fe40000000008 */
.L_x_711:
[----:B------:R-:W-:Y:S05]  /*5c70*/  BSYNC B0 ;  /* 0x0000000000007941 */ /* 0x000fea0003800000 */
.L_x_710:
[----:B------:R0:W-:Y:S01]  /*5c80*/  STG.E.U8 [R16.64], R8 ;  /* 0x0000000810007986 */ /* 0x0001e2000c101124 */
[----:B------:R-:W-:Y:S05]  /*5c90*/  BRA `(.L_x_687) ;  /* 0x0000031000007947 */ /* 0x000fea0003800000 */
.L_x_704:
        /* <DEDUP_REMOVED lines=24> */
.L_x_686:
        /* <DEDUP_REMOVED lines=20> */
.L_x_714:
[----:B------:R-:W0:Y:S02]  /*5f60*/  F2I.U64.F64.TRUNC R4, R4 ;  /* 0x0000000400047311 */ /* 0x000e24000030d800 */
[----:B0-----:R0:W-:Y:S01]  /*5f70*/  STG.E.64 [R16.64], R4 ;  /* 0x0000000410007986 */ /* 0x0011e2000c101b24 */
[----:B------:R-:W-:Y:S05]  /*5f80*/  BRA `(.L_x_687) ;  /* 0x0000002000007947 */ /* 0x000fea0003800000 */
.L_x_713:
[----:B------:R-:W0:Y:S02]  /*5f90*/  F2I.U32.F64.TRUNC R5, R4 ;  /* 0x0000000400057311 */ /* 0x000e24000030d000 */
[----:B0-----:R0:W-:Y:S02]  /*5fa0*/  STG.E [R16.64], R5 ;  /* 0x0000000510007986 */ /* 0x0011e4000c101924 */
.L_x_687:
[----:B------:R-:W-:-:S04]  /*5fb0*/  IADD3 R19, R19, 0x80, RZ ;  /* 0x0000008013137810 */ /* 0x000fc80007ffe0ff */
[----:B------:R-:W-:-:S13]  /*5fc0*/  ISETP.GE.AND P0, PT, R19, c[0x0][0x160], PT ;  /* 0x0000580013007a0c */ /* 0x000fda0003f06270 */
        /* <DEDUP_REMOVED lines=229> */
.L_x_715:
        /* <DEDUP_REMOVED lines=19> */
.L_x_719:
[----:B------:R-:W2:Y:S02]  /*6f50*/  LDG.E.U8 R2, [R4.64] ;  /* 0x0000002404027981 */ /* 0x000ea4000c1e1100 */
[----:B--2---:R-:W0:Y:S01]  /*6f60*/  I2F.F64.U16 R2, R2 ;  /* 0x0000000200027312 */ /* 0x004e220000101800 */
[----:B------:R-:W-:Y:S05]  /*6f70*/  BRA `(.L_x_721) ;  /* 0x00000df000007947 */ /* 0x000fea0003800000 */
.L_x_718:
        /* <DEDUP_REMOVED lines=9> */
.L_x_723:
[----:B------:R-:W2:Y:S02]  /*7010*/  LDG.E R2, [R4.64] ;  /* 0x0000002404027981 */ /* 0x000ea4000c1e1900 */
[----:B--2---:R-:W0:Y:S01]  /*7020*/  I2F.F64 R2, R2 ;  /* 0x0000000200027312 */ /* 0x004e220000201c00 */
[----:B------:R-:W-:Y:S05]  /*7030*/  BRA `(.L_x_721) ;  /* 0x00000d3000007947 */ /* 0x000fea0003800000 */
.L_x_722:
[----:B------:R-:W2:Y:S02]  /*7040*/  LDG.E.U16 R2, [R4.64] ;  /* 0x0000002404027981 */ /* 0x000ea4000c1e1500 */
[----:B--2---:R-:W0:Y:S01]  /*7050*/  I2F.F64.S16 R2, R2 ;  /* 0x0000000200027312 */ /* 0x004e220000101c00 */
[----:B------:R-:W-:Y:S05]  /*7060*/  BRA `(.L_x_721) ;  /* 0x00000d0000007947 */ /* 0x000fea0003800000 */
.L_x_717:
        /* <DEDUP_REMOVED lines=10> */
.L_x_725:
[----:B------:R-:W2:Y:S02]  /*7110*/  LDG.E.U16 R0, [R4.64] ;  /* 0x0000002404007981 */ /* 0x000ea4000c1e1500 */
[----:B--2---:R-:W-:-:S05]  /*7120*/  HADD2.F32 R0, -RZ, R0.H0_H0 ;  /* 0x20000000ff007230 */ /* 0x004fca0000004100 */
[----:B------:R-:W-:-:S04]  /*7130*/  FMUL.FTZ R0, R0, 1 ;  /* 0x3f80000000007820 */ /* 0x000fc80000410000 */
[----:B------:R0:W1:Y:S01]  /*7140*/  F2F.F64.F32 R2, R0 ;  /* 0x0000000000027310 */ /* 0x0000620000201800 */
[----:B------:R-:W-:Y:S05]  /*7150*/  BRA `(.L_x_721) ;  /* 0x00000c1000007947 */ /* 0x000fea0003800000 */
.L_x_724:
        /* <DEDUP_REMOVED lines=10> */
.L_x_727:
[----:B------:R-:W2:Y:S02]  /*7200*/  LDG.E.U16 R4, [R4.64] ;  /* 0x0000002404047981 */ /* 0x000ea4000c1e1500 */
[----:B--2---:R-:W-:-:S05]  /*7210*/  HADD2.F32 R0, -RZ, R4.H0_H0 ;  /* 0x20000004ff007230 */ /* 0x004fca0000004100 */
[----:B------:R-:W-:-:S04]  /*7220*/  FMUL.FTZ R0, R0, 1 ;  /* 0x3f80000000007820 */ /* 0x000fc80000410000 */
[----:B------:R0:W1:Y:S01]  /*7230*/  F2F.F64.F32 R2, R0 ;  /* 0x0000000000027310 */ /* 0x0000620000201800 */
[----:B------:R-:W-:Y:S05]  /*7240*/  BRA `(.L_x_721) ;  /* 0x00000b2000007947 */ /* 0x000fea0003800000 */
.L_x_726:
[----:B------:R0:W5:Y:S01]  /*7250*/  LDG.E.64 R2, [R4.64] ;  /* 0x0000002404027981 */ /* 0x000162000c1e1b00 */
[----:B------:R-:W-:Y:S05]  /*7260*/  BRA `(.L_x_721) ;  /* 0x00000b0000007947 */ /* 0x000fea0003800000 */
.L_x_716:
        /* <DEDUP_REMOVED lines=13> */
.L_x_730:
[----:B------:R0:W5:Y:S01]  /*7340*/  LDG.E.64 R2, [R4.64] ;  /* 0x0000002404027981 */ /* 0x000162000c1e1b00 */
[----:B------:R-:W-:Y:S05]  /*7350*/  BRA `(.L_x_721) ;  /* 0x00000a1000007947 */ /* 0x000fea0003800000 */
.L_x_729:
        /* <DEDUP_REMOVED lines=28> */
.L_x_732:
        /* <DEDUP_REMOVED lines=15> */
.L_x_731:
[----:B------:R-:W2:Y:S02]  /*7610*/  LDG.E.U16 R0, [R4.64] ;  /* 0x0000002404007981 */ /* 0x000ea4000c1e1500 */
[----:B--2---:R-:W-:-:S05]  /*7620*/  PRMT R0, RZ, 0x5410, R0 ;  /* 0x00005410ff007816 */ /* 0x004fca0000000000 */
[----:B------:R-:W-:-:S04]  /*7630*/  FMUL.FTZ R0, R0, 1 ;  /* 0x3f80000000007820 */ /* 0x000fc80000410000 */
[----:B------:R0:W1:Y:S01]  /*7640*/  F2F.F64.F32 R2, R0 ;  /* 0x0000000000027310 */ /* 0x0000620000201800 */
[----:B------:R-:W-:Y:S05]  /*7650*/  BRA `(.L_x_721) ;  /* 0x0000071000007947 */ /* 0x000fea0003800000 */
.L_x_728:
        /* <DEDUP_REMOVED lines=11> */
.L_x_735:
        /* <DEDUP_REMOVED lines=21> */
.L_x_739:
[----:B------:R-:W-:Y:S05]  /*7860*/  BSYNC B1 ;  /* 0x0000000000017941 */ /* 0x000fea0003800000 */
.L_x_738:
[----:B------:R-:W-:Y:S01]  /*7870*/  LEA R3, R0, 0x3b800000, 0x17 ;  /* 0x3b80000000037811 */ /* 0x000fe200078eb8ff */
[----:B------:R-:W-:-:S05]  /*7880*/  IMAD.SHL.U32 R0, R2, 0x100000, RZ ;  /* 0x0010000002007824 */ /* 0x000fca00078e00ff */
[----:B------:R-:W-:Y:S02]  /*7890*/  LOP3.LUT R0, R3, R0, R4, 0xfe, !PT ;  /* 0x0000000003007212 */ /* 0x000fe400078efe04 */
.L_x_737:
[----:B------:R-:W-:Y:S05]  /*78a0*/  BSYNC B0 ;  /* 0x0000000000007941 */ /* 0x000fea0003800000 */
.L_x_736:
[----:B------:R-:W-:-:S04]  /*78b0*/  FMUL.FTZ R0, R0, 1 ;  /* 0x3f80000000007820 */ /* 0x000fc80000410000 */
[----:B------:R0:W1:Y:S01]  /*78c0*/  F2F.F64.F32 R2, R0 ;  /* 0x0000000000027310 */ /* 0x0000620000201800 */
[----:B------:R-:W-:Y:S05]  /*78d0*/  BRA `(.L_x_721) ;  /* 0x0000049000007947 */ /* 0x000fea0003800000 */
.L_x_734:
        /* <DEDUP_REMOVED lines=21> */
.L_x_743:
[----:B------:R-:W-:Y:S05]  /*7a30*/  BSYNC B1 ;  /* 0x0000000000017941 */ /* 0x000fea0003800000 */
.L_x_742:
[----:B------:R-:W-:Y:S01]  /*7a40*/  LEA R3, R0, 0x37800000, 0x17 ;  /* 0x3780000000037811 */ /* 0x000fe200078eb8ff */
[----:B------:R-:W-:-:S05]  /*7a50*/  IMAD.SHL.U32 R0, R2, 0x200000, RZ ;  /* 0x0020000002007824 */ /* 0x000fca00078e00ff */
[----:B------:R-:W-:Y:S02]  /*7a60*/  LOP3.LUT R0, R3, R0, R4, 0xfe, !PT ;  /* 0x0000000003007212 */ /* 0x000fe400078efe04 */
.L_x_741:
[----:B------:R-:W-:Y:S05]  /*7a70*/  BSYNC B0 ;  /* 0x0000000000007941 */ /* 0x000fea0003800000 */
.L_x_740:
[----:B------:R-:W-:-:S04]  /*7a80*/  FMUL.FTZ R0, R0, 1 ;  /* 0x3f80000000007820 */ /* 0x000fc80000410000 */
[----:B------:R0:W1:Y:S01]  /*7a90*/  F2F.F64.F32 R2, R0 ;  /* 0x0000000000027310 */ /* 0x0000620000201800 */
[----:B------:R-:W-:Y:S05]  /*7aa0*/  BRA `(.L_x_721) ;  /* 0x000002c000007947 */ /* 0x000fea0003800000 */
.L_x_733:
        /* <DEDUP_REMOVED lines=14> */
.L_x_747:
[----:B------:R-:W-:Y:S05]  /*7b90*/  BSYNC B0 ;  /* 0x0000000000007941 */ /* 0x000fea0003800000 */
.L_x_746:
[----:B------:R-:W-:-:S04]  /*7ba0*/  FMUL.FTZ R0, R0, 1 ;  /* 0x3f80000000007820 */ /* 0x000fc80000410000 */
[----:B------:R0:W1:Y:S01]  /*7bb0*/  F2F.F64.F32 R2, R0 ;  /* 0x0000000000027310 */ /* 0x0000620000201800 */
[----:B------:R-:W-:Y:S05]  /*7bc0*/  BRA `(.L_x_721) ;  /* 0x000001a000007947 */ /* 0x000fea0003800000 */
.L_x_720:
        /* <DEDUP_REMOVED lines=21> */
.L_x_745:
[----:B------:R-:W2:Y:S02]  /*7d20*/  LDG.E.64 R2, [R4.64] ;  /* 0x0000002404027981 */ /* 0x000ea4000c1e1b00 */
[----:B--2---:R-:W0:Y:S01]  /*7d30*/  I2F.F64.U64 R2, R2 ;  /* 0x0000000200027312 */ /* 0x004e220000301800 */
[----:B------:R-:W-:Y:S05]  /*7d40*/  BRA `(.L_x_721) ;  /* 0x0000002000007947 */ /* 0x000fea0003800000 */
.L_x_744:
[----:B------:R-:W2:Y:S02]  /*7d50*/  LDG.E R2, [R4.64] ;  /* 0x0000002404027981 */ /* 0x000ea4000c1e1900 */
[----:B--2---:R-:W0:Y:S02]  /*7d60*/  I2F.F64.U32 R2, R2 ;  /* 0x0000000200027312 */ /* 0x004e240000201800 */
.L_x_721:
        /* <DEDUP_REMOVED lines=29> */
.L_x_750:
[----:B------:R-:W-:Y:S05]  /*7f40*/  BSYNC B1 ;  /* 0x0000000000017941 */ /* 0x000fea0003800000 */
.L_x_749:
[----:B------:R-:W-:Y:S05]  /*7f50*/  BSYNC B0 ;  /* 0x0000000000007941 */ /* 0x000fea0003800000 */
.L_x_748:
        /* <DEDUP_REMOVED lines=15> */
.L_x_754:
[----:B------:R-:W0:Y:S02]  /*8050*/  F2I.S64.F64.TRUNC R4, R4 ;  /* 0x0000000400047311 */ /* 0x000e24000030d900 */
[----:B0-----:R-:W-:-:S05]  /*8060*/  IMAD.MOV.U32 R3, RZ, RZ, R4 ;  /* 0x000000ffff037224 */ /* 0x001fca00078e0004 */
[----:B------:R0:W-:Y:S01]  /*8070*/  STG.E.U8 [R16.64], R3 ;  /* 0x0000000310007986 */ /* 0x0001e2000c101124 */
[----:B------:R-:W-:Y:S05]  /*8080*/  BRA `(.L_x_756) ;  /* 0x00000ed000007947 */ /* 0x000fea0003800000 */
.L_x_753:
        /* <DEDUP_REMOVED lines=9> */
.L_x_758:
[----:B------:R-:W0:Y:S02]  /*8120*/  F2I.F64.TRUNC R5, R4 ;  /* 0x0000000400057311 */ /* 0x000e24000030d100 */
[----:B0-----:R0:W-:Y:S01]  /*8130*/  STG.E [R16.64], R5 ;  /* 0x0000000510007986 */ /* 0x0011e2000c101924 */
[----:B------:R-:W-:Y:S05]  /*8140*/  BRA `(.L_x_756) ;  /* 0x00000e1000007947 */ /* 0x000fea0003800000 */
.L_x_757:
[----:B------:R-:W0:Y:S02]  /*8150*/  F2I.F64.TRUNC R5, R4 ;  /* 0x0000000400057311 */ /* 0x000e24000030d100 */
[----:B0-----:R0:W-:Y:S01]  /*8160*/  STG.E.U16 [R16.64], R5 ;  /* 0x0000000510007986 */ /* 0x0011e2000c101524 */
[----:B------:R-:W-:Y:S05]  /*8170*/  BRA `(.L_x_756) ;  /* 0x00000de000007947 */ /* 0x000fea0003800000 */
.L_x_752:
        /* <DEDUP_REMOVED lines=11> */
.L_x_760:
[----:B------:R-:W0:Y:S01]  /*8230*/  F2F.F32.F64 R0, R4 ;  /* 0x0000000400007310 */ /* 0x000e220000301000 */
[----:B------:R-:W0:-:S14]  /*8240*/  DSETP.GEU.AND P0, PT, |R4|, c[0x2][0x8], PT ;  /* 0x008002000400762a */ /* 0x000e1c0003f0e200 */
[----:B0-----:R-:W-:-:S05]  /*8250*/  @!P0 FMUL R0, R0, 1.175494350822287508e-38 ;  /* 0x0080000000008820 */ /* 0x001fca0000400000 */
[----:B------:R-:W-:-:S05]  /*8260*/  F2FP.PACK_AB R0, RZ, R0 ;  /* 0x00000000ff00723e */ /* 0x000fca00000000ff */
[----:B------:R0:W-:Y:S01]  /*8270*/  STG.E.U16 [R16.64], R0 ;  /* 0x0000000010007986 */ /* 0x0001e2000c101524 */
[----:B------:R-:W-:Y:S05]  /*8280*/  BRA `(.L_x_756) ;  /* 0x00000cd000007947 */ /* 0x000fea0003800000 */
.L_x_759:
        /* <DEDUP_REMOVED lines=12> */
.L_x_762:
[----:B------:R-:W0:Y:S01]  /*8350*/  F2F.F32.F64 R0, R4 ;  /* 0x0000000400007310 */ /* 0x000e220000301000 */
[----:B------:R-:W0:-:S14]  /*8360*/  DSETP.GEU.AND P0, PT, |R4|, c[0x2][0x8], PT ;  /* 0x008002000400762a */ /* 0x000e1c0003f0e200 */
[----:B0-----:R-:W-:-:S05]  /*8370*/  @!P0 FMUL R0, R0, 1.175494350822287508e-38 ;  /* 0x0080000000008820 */ /* 0x001fca0000400000 */
[----:B------:R-:W-:-:S04]  /*8380*/  F2FP.PACK_AB R3, RZ, R0 ;  /* 0x00000000ff03723e */ /* 0x000fc800000000ff */
[----:B------:R-:W-:-:S05]  /*8390*/  PRMT R3, R3, 0x5410, RZ ;  /* 0x0000541003037816 */ /* 0x000fca00000000ff */
[----:B------:R0:W-:Y:S01]  /*83a0*/  STG.E [R16.64], R3 ;  /* 0x0000000310007986 */ /* 0x0001e2000c101924 */
[----:B------:R-:W-:Y:S05]  /*83b0*/  BRA `(.L_x_756) ;  /* 0x00000ba000007947 */ /* 0x000fea0003800000 */
.L_x_761:
[----:B------:R0:W-:Y:S01]  /*83c0*/  STG.E.64 [R16.64], R4 ;  /* 0x0000000410007986 */ /* 0x0001e2000c101b24 */
[----:B------:R-:W-:Y:S05]  /*83d0*/  BRA `(.L_x_756) ;  /* 0x00000b8000007947 */ /* 0x000fea0003800000 */
.L_x_751:
        /* <DEDUP_REMOVED lines=12> */
.L_x_765:
[----:B------:R-:W-:-:S05]  /*84a0*/  CS2R R6, SRZ ;  /* 0x0000000000067805 */ /* 0x000fca000001ff00 */
[----:B------:R0:W-:Y:S01]  /*84b0*/  STG.E.128 [R16.64], R4 ;  /* 0x0000000410007986 */ /* 0x0001e2000c101d24 */
[----:B------:R-:W-:Y:S05]  /*84c0*/  BRA `(.L_x_756) ;  /* 0x00000a9000007947 */ /* 0x000fea0003800000 */
.L_x_764:
        /* <DEDUP_REMOVED lines=23> */
.L_x_769:
[----:B------:R-:W-:Y:S05]  /*8640*/  BSYNC B0 ;  /* 0x0000000000007941 */ /* 0x000fea0003800000 */
.L_x_768:
[----:B------:R-:W-:-:S05]  /*8650*/  LOP3.LUT R3, R0, R3, RZ, 0xfc, !PT ;  /* 0x0000000300037212 */ /* 0x000fca00078efcff */
[----:B------:R0:W-:Y:S01]  /*8660*/  STG.E.U8 [R16.64], R3 ;  /* 0x0000000310007986 */ /* 0x0001e2000c101124 */
[----:B------:R-:W-:Y:S05]  /*8670*/  BRA `(.L_x_756) ;  /* 0x000008e000007947 */ /* 0x000fea0003800000 */
.L_x_767:
        /* <DEDUP_REMOVED lines=15> */
.L_x_771:
[----:B------:R-:W-:Y:S01]  /*8770*/  IMAD.MOV.U32 R0, RZ, RZ, 0x7f ;  /* 0x0000007fff007424 */ /* 0x000fe200078e00ff */
[----:B------:R-:W-:-:S04]  /*8780*/  ISETP.GT.U32.AND P0, PT, R2, 0x7f800000, PT ;  /* 0x7f8000000200780c */ /* 0x000fc80003f04070 */
[----:B------:R-:W-:-:S04]  /*8790*/  SEL R0, R0, 0x7c, P0 ;  /* 0x0000007c00007807 */ /* 0x000fc80000000000 */
.L_x_772:
[----:B------:R-:W-:Y:S05]  /*87a0*/  BSYNC B0 ;  /* 0x0000000000007941 */ /* 0x000fea0003800000 */
.L_x_770:
[----:B------:R-:W-:-:S04]  /*87b0*/  LOP3.LUT R2, R3, 0x80000000, RZ, 0xc0, !PT ;  /* 0x8000000003027812 */ /* 0x000fc800078ec0ff */
[----:B------:R-:W-:-:S04]  /*87c0*/  SHF.R.U32.HI R3, RZ, 0x18, R2 ;  /* 0x00000018ff037819 */ /* 0x000fc80000011602 */
[----:B------:R-:W-:-:S05]  /*87d0*/  LOP3.LUT R3, R0, R3, RZ, 0xfc, !PT ;  /* 0x0000000300037212 */ /* 0x000fca00078efcff */
[----:B------:R0:W-:Y:S01]  /*87e0*/  STG.E.U8 [R16.64], R3 ;  /* 0x0000000310007986 */ /* 0x0001e2000c101124 */
[----:B------:R-:W-:Y:S05]  /*87f0*/  BRA `(.L_x_756) ;  /* 0x0000076000007947 */ /* 0x000fea0003800000 */
.L_x_766:
[----:B------:R-:W0:Y:S01]  /*8800*/  F2F.F32.F64 R0, R4 ;  /* 0x0000000400007310 */ /* 0x000e220000301000 */
[----:B------:R-:W0:-:S14]  /*8810*/  DSETP.GEU.AND P0, PT, |R4|, c[0x2][0x8], PT ;  /* 0x008002000400762a */ /* 0x000e1c0003f0e200 */
[----:B0-----:R-:W-:-:S05]  /*8820*/  @!P0 FMUL R0, R0, 1.175494350822287508e-38 ;  /* 0x0080000000008820 */ /* 0x001fca0000400000 */
[----:B------:R-:W-:-:S05]  /*8830*/  F2FP.BF16.PACK_AB R0, RZ, R0 ;  /* 0x00000000ff00723e */ /* 0x000fca00000010ff */
[----:B------:R0:W-:Y:S01]  /*8840*/  STG.E.U16 [R16.64], R0 ;  /* 0x0000000010007986 */ /* 0x0001e2000c101524 */
[----:B------:R-:W-:Y:S05]  /*8850*/  BRA `(.L_x_756) ;  /* 0x0000070000007947 */ /* 0x000fea0003800000 */
.L_x_763:
        /* <DEDUP_REMOVED lines=11> */
.L_x_775:
        /* <DEDUP_REMOVED lines=19> */
.L_x_778:
[----:B------:R-:W-:-:S04]  /*8a40*/  LOP3.LUT R2, R3, 0x80000000, RZ, 0xc0, !PT ;  /* 0x8000000003027812 */ /* 0x000fc800078ec0ff */
[----:B------:R-:W-:-:S04]  /*8a50*/  SHF.R.U32.HI R3, RZ, 0x18, R2 ;  /* 0x00000018ff037819 */ /* 0x000fc80000011602 */
[----:B------:R-:W-:-:S04]  /*8a60*/  LOP3.LUT R0, R0, R3, RZ, 0xfc, !PT ;  /* 0x0000000300007212 */ /* 0x000fc800078efcff */
[----:B------:R-:W-:Y:S02]  /*8a70*/  PRMT R8, R0, 0x7610, R8 ;  /* 0x0000761000087816 */ /* 0x000fe40000000008 */
.L_x_777:
[----:B------:R-:W-:Y:S05]  /*8a80*/  BSYNC B0 ;  /* 0x0000000000007941 */ /* 0x000fea0003800000 */
.L_x_776:
[----:B------:R0:W-:Y:S01]  /*8a90*/  STG.E.U8 [R16.64], R8 ;  /* 0x0000000810007986 */ /* 0x0001e2000c101124 */
[----:B------:R-:W-:Y:S05]  /*8aa0*/  BRA `(.L_x_756) ;  /* 0x000004b000007947 */ /* 0x000fea0003800000 */
.L_x_774:
        /* <DEDUP_REMOVED lines=19> */
.L_x_781:
[----:B------:R-:W-:-:S04]  /*8be0*/  LOP3.LUT R2, R3, 0x80000000, RZ, 0xc0, !PT ;  /* 0x8000000003027812 */ /* 0x000fc800078ec0ff */
[----:B------:R-:W-:-:S04]  /*8bf0*/  SHF.R.U32.HI R3, RZ, 0x18, R2 ;  /* 0x00000018ff037819 */ /* 0x000fc80000011602 */
[----:B------:R-:W-:-:S04]  /*8c00*/  LOP3.LUT R0, R0, R3, RZ, 0xfc, !PT ;  /* 0x0000000300007212 */ /* 0x000fc800078efcff */
[----:B------:R-:W-:Y:S02]  /*8c10*/  PRMT R8, R0, 0x7610, R8 ;  /* 0x0000761000087816 */ /* 0x000fe40000000008 */
.L_x_780:
[----:B------:R-:W-:Y:S05]  /*8c20*/  BSYNC B0 ;  /* 0x0000000000007941 */ /* 0x000fea0003800000 */
.L_x_779:
[----:B------:R0:W-:Y:S01]  /*8c30*/  STG.E.U8 [R16.64], R8 ;  /* 0x0000000810007986 */ /* 0x0001e2000c101124 */
[----:B------:R-:W-:Y:S05]  /*8c40*/  BRA `(.L_x_756) ;  /* 0x0000031000007947 */ /* 0x000fea0003800000 */
.L_x_773:
        /* <DEDUP_REMOVED lines=24> */
.L_x_755:
        /* <DEDUP_REMOVED lines=20> */
.L_x_783:
[----:B------:R-:W0:Y:S02]  /*8f10*/  F2I.U64.F64.TRUNC R4, R4 ;  /* 0x0000000400047311 */ /* 0x000e24000030d800 */
[----:B0-----:R0:W-:Y:S01]  /*8f20*/  STG.E.64 [R16.64], R4 ;  /* 0x0000000410007986 */ /* 0x0011e2000c101b24 */
[----:B------:R-:W-:Y:S05]  /*8f30*/  BRA `(.L_x_756) ;  /* 0x0000002000007947 */ /* 0x000fea0003800000 */
.L_x_782:
[----:B------:R-:W0:Y:S02]  /*8f40*/  F2I.U32.F64.TRUNC R5, R4 ;  /* 0x0000000400057311 */ /* 0x000e24000030d000 */
[----:B0-----:R0:W-:Y:S02]  /*8f50*/  STG.E [R16.64], R5 ;  /* 0x0000000510007986 */ /* 0x0011e4000c101924 */
.L_x_756:
[----:B------:R-:W-:Y:S02]  /*8f60*/  IADD3 R19, R19, 0x80, RZ ;  /* 0x0000008013137810 */ /* 0x000fe40007ffe0ff */
.L_x_645:
[----:B------:R-:W-:Y:S05]  /*8f70*/  BSYNC B6 ;  /* 0x0000000000067941 */ /* 0x000fea0003800000 */
.L_x_644:
[----:B------:R-:W-:-:S13]  /*8f80*/  ISETP.GE.AND P0, PT, R19, c[0x0][0x160], PT ;  /* 0x0000580013007a0c */ /* 0x000fda0003f06270 */
[----:B------:R-:W-:Y:S05]  /*8f90*/  @P0 EXIT ;  /* 0x000000000000094d */ /* 0x000fea0003800000 */
        /* <DEDUP_REMOVED lines=228> */
.L_x_784:
        /* <DEDUP_REMOVED lines=19> */
.L_x_788:
[----:B------:R-:W2:Y:S02]  /*9f10*/  LDG.E.U8 R2, [R4.64] ;  /* 0x0000002404027981 */ /* 0x000ea4000c1e1100 */
[----:B--2---:R-:W0:Y:S01]  /*9f20*/  I2F.F64.U16 R2, R2 ;  /* 0x0000000200027312 */ /* 0x004e220000101800 */
[----:B------:R-:W-:Y:S05]  /*9f30*/  BRA `(.L_x_790) ;  /* 0x00000df000007947 */ /* 0x000fea0003800000 */
.L_x_787:
        /* <DEDUP_REMOVED lines=9> */
.L_x_792:
[----:B------:R-:W2:Y:S02]  /*9fd0*/  LDG.E R2, [R4.64] ;  /* 0x0000002404027981 */ /* 0x000ea4000c1e1900 */
[----:B--2---:R-:W0:Y:S01]  /*9fe0*/  I2F.F64 R2, R2 ;  /* 0x0000000200027312 */ /* 0x004e220000201c00 */
[----:B------:R-:W-:Y:S05]  /*9ff0*/  BRA `(.L_x_790) ;  /* 0x00000d3000007947 */ /* 0x000fea0003800000 */
.L_x_791:
[----:B------:R-:W2:Y:S02]  /*a000*/  LDG.E.U16 R2, [R4.64] ;  /* 0x0000002404027981 */ /* 0x000ea4000c1e1500 */
[----:B--2---:R-:W0:Y:S01]  /*a010*/  I2F.F64.S16 R2, R2 ;  /* 0x0000000200027312 */ /* 0x004e220000101c00 */
[----:B------:R-:W-:Y:S05]  /*a020*/  BRA `(.L_x_790) ;  /* 0x00000d0000007947 */ /* 0x000fea0003800000 */
.L_x_786:
        /* <DEDUP_REMOVED lines=10> */
.L_x_794:
[----:B------:R-:W2:Y:S02]  /*a0d0*/  LDG.E.U16 R0, [R4.64] ;  /* 0x0000002404007981 */ /* 0x000ea4000c1e1500 */
[----:B--2---:R-:W-:-:S05]  /*a0e0*/  HADD2.F32 R0, -RZ, R0.H0_H0 ;  /* 0x20000000ff007230 */ /* 0x004fca0000004100 */
[----:B------:R-:W-:-:S04]  /*a0f0*/  FMUL.FTZ R0, R0, 1 ;  /* 0x3f80000000007820 */ /* 0x000fc80000410000 */
[----:B------:R0:W1:Y:S01]  /*a100*/  F2F.F64.F32 R2, R0 ;  /* 0x0000000000027310 */ /* 0x0000620000201800 */
[----:B------:R-:W-:Y:S05]  /*a110*/  BRA `(.L_x_790) ;  /* 0x00000c1000007947 */ /* 0x000fea0003800000 */
.L_x_793:
        /* <DEDUP_REMOVED lines=10> */
.L_x_796:
[----:B------:R-:W2:Y:S02]  /*a1c0*/  LDG.E.U16 R4, [R4.64] ;  /* 0x0000002404047981 */ /* 0x000ea4000c1e1500 */
[----:B--2---:R-:W-:-:S05]  /*a1d0*/  HADD2.F32 R0, -RZ, R4.H0_H0 ;  /* 0x20000004ff007230 */ /* 0x004fca0000004100 */
[----:B------:R-:W-:-:S04]  /*a1e0*/  FMUL.FTZ R0, R0, 1 ;  /* 0x3f80000000007820 */ /* 0x000fc80000410000 */
[----:B------:R0:W1:Y:S01]  /*a1f0*/  F2F.F64.F32 R2, R0 ;  /* 0x0000000000027310 */ /* 0x0000620000201800 */
[----:B------:R-:W-:Y:S05]  /*a200*/  BRA `(.L_x_790) ;  /* 0x00000b2000007947 */ /* 0x000fea0003800000 */
.L_x_795:
[----:B------:R0:W5:Y:S01]  /*a210*/  LDG.E.64 R2, [R4.64] ;  /* 0x0000002404027981 */ /* 0x000162000c1e1b00 */
[----:B------:R-:W-:Y:S05]  /*a220*/  BRA `(.L_x_790) ;  /* 0x00000b0000007947 */ /* 0x000fea0003800000 */
.L_x_785:
        /* <DEDUP_REMOVED lines=13> */
.L_x_799:
[----:B------:R0:W5:Y:S01]  /*a300*/  LDG.E.64 R2, [R4.64] ;  /* 0x0000002404027981 */ /* 0x000162000c1e1b00 */
[----:B------:R-:W-:Y:S05]  /*a310*/  BRA `(.L_x_790) ;  /* 0x00000a1000007947 */ /* 0x000fea0003800000 */
.L_x_798:
        /* <DEDUP_REMOVED lines=28> */
.L_x_801:
        /* <DEDUP_REMOVED lines=15> */
.L_x_800:
[----:B------:R-:W2:Y:S02]  /*a5d0*/  LDG.E.U16 R0, [R4.64] ;  /* 0x0000002404007981 */ /* 0x000ea4000c1e1500 */
[----:B--2---:R-:W-:-:S05]  /*a5e0*/  PRMT R0, RZ, 0x5410, R0 ;  /* 0x00005410ff007816 */ /* 0x004fca0000000000 */
[----:B------:R-:W-:-:S04]  /*a5f0*/  FMUL.FTZ R0, R0, 1 ;  /* 0x3f80000000007820 */ /* 0x000fc80000410000 */
[----:B------:R0:W1:Y:S01]  /*a600*/  F2F.F64.F32 R2, R0 ;  /* 0x0000000000027310 */ /* 0x0000620000201800 */
[----:B------:R-:W-:Y:S05]  /*a610*/  BRA `(.L_x_790) ;  /* 0x0000071000007947 */ /* 0x000fea0003800000 */
.L_x_797:
        /* <DEDUP_REMOVED lines=11> */
.L_x_804:
        /* <DEDUP_REMOVED lines=21> */
.L_x_808:
[----:B------:R-:W-:Y:S05]  /*a820*/  BSYNC B1 ;  /* 0x0000000000017941 */ /* 0x000fea0003800000 */
.L_x_807:
[----:B------:R-:W-:Y:S01]  /*a830*/  LEA R3, R0, 0x3b800000, 0x17 ;  /* 0x3b80000000037811 */ /* 0x000fe200078eb8ff */
[----:B------:R-:W-:-:S05]  /*a840*/  IMAD.SHL.U32 R0, R2, 0x100000, RZ ;  /* 0x0010000002007824 */ /* 0x000fca00078e00ff */
[----:B------:R-:W-:Y:S02]  /*a850*/  LOP3.LUT R0, R3, R0, R4, 0xfe, !PT ;  /* 0x0000000003007212 */ /* 0x000fe400078efe04 */
.L_x_806:
[----:B------:R-:W-:Y:S05]  /*a860*/  BSYNC B0 ;  /* 0x0000000000007941 */ /* 0x000fea0003800000 */
.L_x_805:
[----:B------:R-:W-:-:S04]  /*a870*/  FMUL.FTZ R0, R0, 1 ;  /* 0x3f80000000007820 */ /* 0x000fc80000410000 */
[----:B------:R0:W1:Y:S01]  /*a880*/  F2F.F64.F32 R2, R0 ;  /* 0x0000000000027310 */ /* 0x0000620000201800 */
[----:B------:R-:W-:Y:S05]  /*a890*/  BRA `(.L_x_790) ;  /* 0x0000049000007947 */ /* 0x000fea0003800000 */
.L_x_803:
        /* <DEDUP_REMOVED lines=21> */
.L_x_812:
[----:B------:R-:W-:Y:S05]  /*a9f0*/  BSYNC B1 ;  /* 0x0000000000017941 */ /* 0x000fea0003800000 */
.L_x_811:
[----:B------:R-:W-:Y:S01]  /*aa00*/  LEA R3, R0, 0x37800000, 0x17 ;  /* 0x3780000000037811 */ /* 0x000fe200078eb8ff */
[----:B------:R-:W-:-:S05]  /*aa10*/  IMAD.SHL.U32 R0, R2, 0x200000, RZ ;  /* 0x0020000002007824 */ /* 0x000fca00078e00ff */
[----:B------:R-:W-:Y:S02]  /*aa20*/  LOP3.LUT R0, R3, R0, R4, 0xfe, !PT ;  /* 0x0000000003007212 */ /* 0x000fe400078efe04 */
.L_x_810:
[----:B------:R-:W-:Y:S05]  /*aa30*/  BSYNC B0 ;  /* 0x0000000000007941 */ /* 0x000fea0003800000 */
.L_x_809:
[----:B------:R-:W-:-:S04]  /*aa40*/  FMUL.FTZ R0, R0, 1 ;  /* 0x3f80000000007820 */ /* 0x000fc80000410000 */
[----:B------:R0:W1:Y:S01]  /*aa50*/  F2F.F64.F32 R2, R0 ;  /* 0x0000000000027310 */ /* 0x0000620000201800 */
[----:B------:R-:W-:Y:S05]  /*aa60*/  BRA `(.L_x_790) ;  /* 0x000002c000007947 */ /* 0x000fea0003800000 */
.L_x_802:
        /* <DEDUP_REMOVED lines=14> */
.L_x_816:
[----:B------:R-:W-:Y:S05]  /*ab50*/  BSYNC B0 ;  /* 0x0000000000007941 */ /* 0x000fea0003800000 */
.L_x_815:
[----:B------:R-:W-:-:S04]  /*ab60*/  FMUL.FTZ R0, R0, 1 ;  /* 0x3f80000000007820 */ /* 0x000fc80000410000 */
[----:B------:R0:W1:Y:S01]  /*ab70*/  F2F.F64.F32 R2, R0 ;  /* 0x0000000000027310 */ /* 0x0000620000201800 */
[----:B------:R-:W-:Y:S05]  /*ab80*/  BRA `(.L_x_790) ;  /* 0x000001a000007947 */ /* 0x000fea0003800000 */
.L_x_789:
        /* <DEDUP_REMOVED lines=21> */
.L_x_814:
[----:B------:R-:W2:Y:S02]  /*ace0*/  LDG.E.64 R2, [R4.64] ;  /* 0x0000002404027981 */ /* 0x000ea4000c1e1b00 */
[----:B--2---:R-:W0:Y:S01]  /*acf0*/  I2F.F64.U64 R2, R2 ;  /* 0x0000000200027312 */ /* 0x004e220000301800 */
[----:B------:R-:W-:Y:S05]  /*ad00*/  BRA `(.L_x_790) ;  /* 0x0000002000007947 */ /* 0x000fea0003800000 */
.L_x_813:
[----:B------:R-:W2:Y:S02]  /*ad10*/  LDG.E R2, [R4.64] ;  /* 0x0000002404027981 */ /* 0x000ea4000c1e1900 */
[----:B--2---:R-:W0:Y:S02]  /*ad20*/  I2F.F64.U32 R2, R2 ;  /* 0x0000000200027312 */ /* 0x004e240000201800 */
.L_x_790:
        /* <DEDUP_REMOVED lines=29> */
.L_x_819:
[----:B------:R-:W-:Y:S05]  /*af00*/  BSYNC B1 ;  /* 0x0000000000017941 */ /* 0x000fea0003800000 */
.L_x_818:
[----:B------:R-:W-:Y:S05]  /*af10*/  BSYNC B0 ;  /* 0x0000000000007941 */ /* 0x000fea0003800000 */
.L_x_817:
        /* <DEDUP_REMOVED lines=13> */
[----:B0-----:R-:W-:Y:S01]  /*aff0*/  STG.E.U8 [R16.64], R5 ;  /* 0x0000000510007986 */ /* 0x001fe2000c101124 */
[----:B------:R-:W-:Y:S05]  /*b000*/  EXIT ;  /* 0x000000000000794d */ /* 0x000fea0003800000 */
.L_x_823:
[----:B------:R-:W0:Y:S02]  /*b010*/  F2I.S64.F64.TRUNC R4, R4 ;  /* 0x0000000400047311 */ /* 0x000e24000030d900 */
[----:B0-----:R-:W-:-:S05]  /*b020*/  IMAD.MOV.U32 R3, RZ, RZ, R4 ;  /* 0x000000ffff037224 */ /* 0x001fca00078e0004 */
[----:B------:R-:W-:Y:S01]  /*b030*/  STG.E.U8 [R16.64], R3 ;  /* 0x0000000310007986 */ /* 0x000fe2000c101124 */
[----:B------:R-:W-:Y:S05]  /*b040*/  EXIT ;  /* 0x000000000000794d */ /* 0x000fea0003800000 */
.L_x_822:
[----:B------:R-:W-:-:S13]  /*b050*/  ISETP.NE.AND P0, PT, R0, 0x2, PT ;  /* 0x000000020000780c */ /* 0x000fda0003f05270 */
[----:B------:R-:W-:Y:S05]  /*b060*/  @!P0 BRA `(.L_x_825) ;  /* 0x000000a000008947 */ /* 0x000fea0003800000 */
[----:B------:R-:W-:-:S13]  /*b070*/  ISETP.NE.AND P0, PT, R0, 0x3, PT ;  /* 0x000000030000780c */ /* 0x000fda0003f05270 */
[----:B------:R-:W-:Y:S05]  /*b080*/  @!P0 BRA `(.L_x_826) ;  /* 0x0000005000008947 */ /* 0x000fea0003800000 */
[----:B------:R-:W-:-:S13]  /*b090*/  ISETP.NE.AND P0, PT, R0, 0x4, PT ;  /* 0x000000040000780c */ /* 0x000fda0003f05270 */
[----:B------:R-:W-:Y:S05]  /*b0a0*/  @P0 BRA `(.L_x_824) ;  /* 0x00000ce000000947 */ /* 0x000fea0003800000 */
[----:B------:R-:W0:Y:S02]  /*b0b0*/  F2I.S64.F64.TRUNC R4, R4 ;  /* 0x0000000400047311 */ /* 0x000e24000030d900 */
[----:B0-----:R-:W-:Y:S01]  /*b0c0*/  STG.E.64 [R16.64], R4 ;  /* 0x0000000410007986 */ /* 0x001fe2000c101b24 */
[----:B------:R-:W-:Y:S05]  /*b0d0*/  EXIT ;  /* 0x000000000000794d */ /* 0x000fea0003800000 */
.L_x_826:
[----:B------:R-:W0:Y:S02]  /*b0e0*/  F2I.F64.TRUNC R5, R4 ;  /* 0x0000000400057311 */ /* 0x000e24000030d100 */
[----:B0-----:R-:W-:Y:S01]  /*b0f0*/  STG.E [R16.64], R5 ;  /* 0x0000000510007986 */ /* 0x001fe2000c101924 */
[----:B------:R-:W-:Y:S05]  /*b100*/  EXIT ;  /* 0x000000000000794d */ /* 0x000fea0003800000 */
.L_x_825:
[----:B------:R-:W0:Y:S02]  /*b110*/  F2I.F64.TRUNC R5, R4 ;  /* 0x0000000400057311 */ /* 0x000e24000030d100 */
[----:B0-----:R-:W-:Y:S01]  /*b120*/  STG.E.U16 [R16.64], R5 ;  /* 0x0000000510007986 */ /* 0x001fe2000c101524 */
[----:B------:R-:W-:Y:S05]  /*b130*/  EXIT ;  /* 0x000000000000794d */ /* 0x000fea0003800000 */
.L_x_821:
        /* <DEDUP_REMOVED lines=9> */
[----:B------:R-:W-:Y:S01]  /*b1d0*/  STG.E [R16.64], R3 ;  /* 0x0000000310007986 */ /* 0x000fe2000c101924 */
[----:B------:R-:W-:Y:S05]  /*b1e0*/  EXIT ;  /* 0x000000000000794d */ /* 0x000fea0003800000 */
.L_x_828:
[----:B------:R-:W0:Y:S01]  /*b1f0*/  F2F.F32.F64 R0, R4 ;  /* 0x0000000400007310 */ /* 0x000e220000301000 */
[----:B------:R-:W0:-:S14]  /*b200*/  DSETP.GEU.AND P0, PT, |R4|, c[0x2][0x8], PT ;  /* 0x008002000400762a */ /* 0x000e1c0003f0e200 */
[----:B0-----:R-:W-:-:S05]  /*b210*/  @!P0 FMUL R0, R0, 1.175494350822287508e-38 ;  /* 0x0080000000008820 */ /* 0x001fca0000400000 */
[----:B------:R-:W-:-:S05]  /*b220*/  F2FP.PACK_AB R0, RZ, R0 ;  /* 0x00000000ff00723e */ /* 0x000fca00000000ff */
[----:B------:R-:W-:Y:S01]  /*b230*/  STG.E.U16 [R16.64], R0 ;  /* 0x0000000010007986 */ /* 0x000fe2000c101524 */
[----:B------:R-:W-:Y:S05]  /*b240*/  EXIT ;  /* 0x000000000000794d */ /* 0x000fea0003800000 */
.L_x_827:
        /* <DEDUP_REMOVED lines=10> */
[----:B------:R-:W-:Y:S01]  /*b2f0*/  STG.E.64 [R16.64], R2 ;  /* 0x0000000210007986 */ /* 0x000fe2000c101b24 */
[----:B------:R-:W-:Y:S05]  /*b300*/  EXIT ;  /* 0x000000000000794d */ /* 0x000fea0003800000 */
.L_x_830:
[----:B------:R-:W0:Y:S01]  /*b310*/  F2F.F32.F64 R0, R4 ;  /* 0x0000000400007310 */ /* 0x000e220000301000 */
[----:B------:R-:W0:-:S14]  /*b320*/  DSETP.GEU.AND P0, PT, |R4|, c[0x2][0x8], PT ;  /* 0x008002000400762a */ /* 0x000e1c0003f0e200 */
[----:B0-----:R-:W-:-:S05]  /*b330*/  @!P0 FMUL R0, R0, 1.175494350822287508e-38 ;  /* 0x0080000000008820 */ /* 0x001fca0000400000 */
[----:B------:R-:W-:-:S04]  /*b340*/  F2FP.PACK_AB R3, RZ, R0 ;  /* 0x00000000ff03723e */ /* 0x000fc800000000ff */
[----:B------:R-:W-:-:S05]  /*b350*/  PRMT R3, R3, 0x5410, RZ ;  /* 0x0000541003037816 */ /* 0x000fca00000000ff */
[----:B------:R-:W-:Y:S01]  /*b360*/  STG.E [R16.64], R3 ;  /* 0x0000000310007986 */ /* 0x000fe2000c101924 */
[----:B------:R-:W-:Y:S05]  /*b370*/  EXIT ;  /* 0x000000000000794d */ /* 0x000fea0003800000 */
.L_x_829:
[----:B------:R-:W-:Y:S01]  /*b380*/  STG.E.64 [R16.64], R4 ;  /* 0x0000000410007986 */ /* 0x000fe2000c101b24 */
[----:B------:R-:W-:Y:S05]  /*b390*/  EXIT ;  /* 0x000000000000794d */ /* 0x000fea0003800000 */
.L_x_820:
        /* <DEDUP_REMOVED lines=10> */
[----:B------:R-:W-:Y:S01]  /*b440*/  STG.E.U8 [R16.64], R3 ;  /* 0x0000000310007986 */ /* 0x000fe2000c101124 */
[----:B------:R-:W-:Y:S05]  /*b450*/  EXIT ;  /* 0x000000000000794d */ /* 0x000fea0003800000 */
.L_x_833:
[----:B------:R-:W-:-:S05]  /*b460*/  CS2R R6, SRZ ;  /* 0x0000000000067805 */ /* 0x000fca000001ff00 */
[----:B------:R-:W-:Y:S01]  /*b470*/  STG.E.128 [R16.64], R4 ;  /* 0x0000000410007986 */ /* 0x000fe2000c101d24 */
[----:B------:R-:W-:Y:S05]  /*b480*/  EXIT ;  /* 0x000000000000794d */ /* 0x000fea0003800000 */
.L_x_832:
        /* <DEDUP_REMOVED lines=23> */
.L_x_837:
[----:B------:R-:W-:Y:S05]  /*b600*/  BSYNC B0 ;  /* 0x0000000000007941 */ /* 0x000fea0003800000 */
.L_x_836:
[----:B------:R-:W-:-:S05]  /*b610*/  LOP3.LUT R3, R0, R3, RZ, 0xfc, !PT ;  /* 0x0000000300037212 */ /* 0x000fca00078efcff */
[----:B------:R-:W-:Y:S01]  /*b620*/  STG.E.U8 [R16.64], R3 ;  /* 0x0000000310007986 */ /* 0x000fe2000c101124 */
[----:B------:R-:W-:Y:S05]  /*b630*/  EXIT ;  /* 0x000000000000794d */ /* 0x000fea0003800000 */
.L_x_835:
        /* <DEDUP_REMOVED lines=15> */
.L_x_839:
[----:B------:R-:W-:Y:S01]  /*b730*/  IMAD.MOV.U32 R0, RZ, RZ, 0x7f ;  /* 0x0000007fff007424 */ /* 0x000fe200078e00ff */
[----:B------:R-:W-:-:S04]  /*b740*/  ISETP.GT.U32.AND P0, PT, R2, 0x7f800000, PT ;  /* 0x7f8000000200780c */ /* 0x000fc80003f04070 */
[----:B------:R-:W-:-:S04]  /*b750*/  SEL R0, R0, 0x7c, P0 ;  /* 0x0000007c00007807 */ /* 0x000fc80000000000 */
.L_x_840:
[----:B------:R-:W-:Y:S05]  /*b760*/  BSYNC B0 ;  /* 0x0000000000007941 */ /* 0x000fea0003800000 */
.L_x_838:
[----:B------:R-:W-:-:S04]  /*b770*/  LOP3.LUT R2, R3, 0x80000000, RZ, 0xc0, !PT ;  /* 0x8000000003027812 */ /* 0x000fc800078ec0ff */
[----:B------:R-:W-:-:S04]  /*b780*/  SHF.R.U32.HI R3, RZ, 0x18, R2 ;  /* 0x00000018ff037819 */ /* 0x000fc80000011602 */
[----:B------:R-:W-:-:S05]  /*b790*/  LOP3.LUT R3, R0, R3, RZ, 0xfc, !PT ;  /* 0x0000000300037212 */ /* 0x000fca00078efcff */
[----:B------:R-:W-:Y:S01]  /*b7a0*/  STG.E.U8 [R16.64], R3 ;  /* 0x0000000310007986 */ /* 0x000fe2000c101124 */
[----:B------:R-:W-:Y:S05]  /*b7b0*/  EXIT ;  /* 0x000000000000794d */ /* 0x000fea0003800000 */
.L_x_834:
[----:B------:R-:W0:Y:S01]  /*b7c0*/  F2F.F32.F64 R0, R4 ;  /* 0x0000000400007310 */ /* 0x000e220000301000 */
[----:B------:R-:W0:-:S14]  /*b7d0*/  DSETP.GEU.AND P0, PT, |R4|, c[0x2][0x8], PT ;  /* 0x008002000400762a */ /* 0x000e1c0003f0e200 */
[----:B0-----:R-:W-:-:S05]  /*b7e0*/  @!P0 FMUL R0, R0, 1.175494350822287508e-38 ;  /* 0x0080000000008820 */ /* 0x001fca0000400000 */
[----:B------:R-:W-:-:S05]  /*b7f0*/  F2FP.BF16.PACK_AB R0, RZ, R0 ;  /* 0x00000000ff00723e */ /* 0x000fca00000010ff */
[----:B------:R-:W-:Y:S01]  /*b800*/  STG.E.U16 [R16.64], R0 ;  /* 0x0000000010007986 */ /* 0x000fe2000c101524 */
[----:B------:R-:W-:Y:S05]  /*b810*/  EXIT ;  /* 0x000000000000794d */ /* 0x000fea0003800000 */
.L_x_831:
        /* <DEDUP_REMOVED lines=9> */
[----:B0-----:R-:W-:Y:S01]  /*b8b0*/  STG.E.U16 [R16.64], R5 ;  /* 0x0000000510007986 */ /* 0x001fe2000c101524 */
[----:B------:R-:W-:Y:S05]  /*b8c0*/  EXIT ;  /* 0x000000000000794d */ /* 0x000fea0003800000 */
.L_x_843:
        /* <DEDUP_REMOVED lines=19> */
.L_x_846:
[----:B------:R-:W-:-:S04]  /*ba00*/  LOP3.LUT R2, R3, 0x80000000, RZ, 0xc0, !PT ;  /* 0x8000000003027812 */ /* 0x000fc800078ec0ff */
[----:B------:R-:W-:-:S04]  /*ba10*/  SHF.R.U32.HI R3, RZ, 0x18, R2 ;  /* 0x00000018ff037819 */ /* 0x000fc80000011602 */
[----:B------:R-:W-:-:S04]  /*ba20*/  LOP3.LUT R0, R0, R3, RZ, 0xfc, !PT ;  /* 0x0000000300007212 */ /* 0x000fc800078efcff */
[----:B------:R-:W-:Y:S02]  /*ba30*/  PRMT R8, R0, 0x7610, R8 ;  /* 0x0000761000087816 */ /* 0x000fe40000000008 */
.L_x_845:
[----:B------:R-:W-:Y:S05]  /*ba40*/  BSYNC B0 ;  /* 0x0000000000007941 */ /* 0x000fea0003800000 */
.L_x_844:
[----:B------:R-:W-:Y:S01]  /*ba50*/  STG.E.U8 [R16.64], R8 ;  /* 0x0000000810007986 */ /* 0x000fe2000c101124 */
[----:B------:R-:W-:Y:S05]  /*ba60*/  EXIT ;  /* 0x000000000000794d */ /* 0x000fea0003800000 */
.L_x_842:
        /* <DEDUP_REMOVED lines=19> */
.L_x_849:
[----:B------:R-:W-:-:S04]  /*bba0*/  LOP3.LUT R2, R3, 0x80000000, RZ, 0xc0, !PT ;  /* 0x8000000003027812 */ /* 0x000fc800078ec0ff */
[----:B------:R-:W-:-:S04]  /*bbb0*/  SHF.R.U32.HI R3, RZ, 0x18, R2 ;  /* 0x00000018ff037819 */ /* 0x000fc80000011602 */
[----:B------:R-:W-:-:S04]  /*bbc0*/  LOP3.LUT R0, R0, R3, RZ, 0xfc, !PT ;  /* 0x0000000300007212 */ /* 0x000fc800078efcff */
[----:B------:R-:W-:Y:S02]  /*bbd0*/  PRMT R8, R0, 0x7610, R8 ;  /* 0x0000761000087816 */ /* 0x000fe40000000008 */
.L_x_848:
[----:B------:R-:W-:Y:S05]  /*bbe0*/  BSYNC B0 ;  /* 0x0000000000007941 */ /* 0x000fea0003800000 */
.L_x_847:
[----:B------:R-:W-:Y:S01]  /*bbf0*/  STG.E.U8 [R16.64], R8 ;  /* 0x0000000810007986 */ /* 0x000fe2000c101124 */
[----:B------:R-:W-:Y:S05]  /*bc00*/  EXIT ;  /* 0x000000000000794d */ /* 0x000fea0003800000 */
.L_x_841:
        /* <DEDUP_REMOVED lines=24> */
.L_x_824:
        /* <DEDUP_REMOVED lines=20> */
.L_x_851:
[----:B------:R-:W0:Y:S02]  /*bed0*/  F2I.U64.F64.TRUNC R4, R4 ;  /* 0x0000000400047311 */ /* 0x000e24000030d800 */
[----:B0-----:R-:W-:Y:S01]  /*bee0*/  STG.E.64 [R16.64], R4 ;  /* 0x0000000410007986 */ /* 0x001fe2000c101b24 */
[----:B------:R-:W-:Y:S05]  /*bef0*/  EXIT ;  /* 0x000000000000794d */ /* 0x000fea0003800000 */
.L_x_850:
[----:B------:R-:W0:Y:S02]  /*bf00*/  F2I.U32.F64.TRUNC R5, R4 ;  /* 0x0000000400057311 */ /* 0x000e24000030d000 */
[----:B0-----:R-:W-:Y:S01]  /*bf10*/  STG.E [R16.64], R5 ;  /* 0x0000000510007986 */ /* 0x001fe2000c101924 */
[----:B------:R-:W-:Y:S05]  /*bf20*/  EXIT ;  /* 0x000000000000794d */ /* 0x000fea0003800000 */
        .weak           $__internal_0_$__cuda_sm20_div_rn_f64_full
        .type           $__internal_0_$__cuda_sm20_div_rn_f64_full,@function
        .size           $__internal_0_$__cuda_sm20_div_rn_f64_full,(.L_x_1345 - $__internal_0_$__cuda_sm20_div_rn_f64_full)
$__internal_0_$__cuda_sm20_div_rn_f64_full:
[C---:B------:R-:W-:Y:S01]  /*bf30*/  FSETP.GEU.AND P0, PT, |R5|.reuse, 1.469367938527859385e-39, PT ;  /* 0x001000000500780b */ /* 0x040fe20003f0e200 */
[----:B------:R-:W-:Y:S01]  /*bf40*/  IMAD.MOV.U32 R10, RZ, RZ, 0x1 ;  /* 0x00000001ff0a7424 */ /* 0x000fe200078e00ff */
[C---:B------:R-:W-:Y:S01]  /*bf50*/  LOP3.LUT R6, R5.reuse, 0x800fffff, RZ, 0xc0, !PT ;  /* 0x800fffff05067812 */ /* 0x040fe200078ec0ff */
[----:B------:R-:W-:Y:S01]  /*bf60*/  IMAD.MOV.U32 R14, RZ, RZ, 0x1ca00000 ;  /* 0x1ca00000ff0e7424 */ /* 0x000fe200078e00ff */
[----:B------:R-:W-:-:S02]  /*bf70*/  LOP3.LUT R15, R5, 0x7ff00000, RZ, 0xc0, !PT ;  /* 0x7ff00000050f7812 */ /* 0x000fc400078ec0ff */
[----:B------:R-:W-:Y:S01]  /*bf80*/  LOP3.LUT R7, R6, 0x3ff00000, RZ, 0xfc, !PT ;  /* 0x3ff0000006077812 */ /* 0x000fe200078efcff */
[----:B------:R-:W-:Y:S01]  /*bf90*/  IMAD.MOV.U32 R6, RZ, RZ, R4 ;  /* 0x000000ffff067224 */ /* 0x000fe200078e0004 */
[----:B------:R-:W-:-:S04]  /*bfa0*/  LOP3.LUT R3, R25, 0x7ff00000, RZ, 0xc0, !PT ;  /* 0x7ff0000019037812 */ /* 0x000fc800078ec0ff */
[----:B------:R-:W-:Y:S01]  /*bfb0*/  ISETP.GE.U32.AND P1, PT, R3, R15, PT ;  /* 0x0000000f0300720c */ /* 0x000fe20003f26070 */
[----:B------:R-:W0:Y:S01]  /*bfc0*/  @!P0 DMUL R6, R4, 8.98846567431157953865e+307 ;  /* 0x7fe0000004068828 */ /* 0x000e220000000000 */
[----:B------:R-:W-:Y:S02]  /*bfd0*/  IMAD.MOV.U32 R18, RZ, RZ, R3 ;  /* 0x000000ffff127224 */ /* 0x000fe400078e0003 */
[----:B------:R-:W-:Y:S02]  /*bfe0*/  SEL R13, R14, 0x63400000, !P1 ;  /* 0x634000000e0d7807 */ /* 0x000fe40004800000 */
[----:B------:R-:W-:Y:S01]  /*bff0*/  FSETP.GEU.AND P1, PT, |R25|, 1.469367938527859385e-39, PT ;  /* 0x001000001900780b */ /* 0x000fe20003f2e200 */
[----:B0-----:R-:W0:Y:S04]  /*c000*/  MUFU.RCP64H R11, R7 ;  /* 0x00000007000b7308 */ /* 0x001e280000001800 */
[----:B------:R-:W-:Y:S01]  /*c010*/  @!P0 LOP3.LUT R15, R7, 0x7ff00000, RZ, 0xc0, !PT ;  /* 0x7ff00000070f8812 */ /* 0x000fe200078ec0ff */
[----:B0-----:R-:W0:-:S06]  /*c020*/  DFMA R8, R10, -R6, 1 ;  /* 0x3ff000000a08742b */ /* 0x001e0c0000000806 */
[----:B0-----:R-:W0:-:S06]  /*c030*/  DFMA R8, R8, R8, R8 ;  /* 0x000000080808722b */ /* 0x001e0c0000000008 */
[----:B0-----:R-:W0:-:S06]  /*c040*/  DFMA R10, R10, R8, R10 ;  /* 0x000000080a0a722b */ /* 0x001e0c000000000a */
[----:B0-----:R-:W0:-:S06]  /*c050*/  DFMA R8, R10, -R6, 1 ;  /* 0x3ff000000a08742b */ /* 0x001e0c0000000806 */
[----:B0-----:R0:W1:Y:S02]  /*c060*/  DFMA R8, R10, R8, R10 ;  /* 0x000000080a08722b */ /* 0x001064000000000a */
[----:B0-----:R-:W-:Y:S01]  /*c070*/  LOP3.LUT R11, R13, 0x800fffff, R25, 0xf8, !PT ;  /* 0x800fffff0d0b7812 */ /* 0x001fe200078ef819 */
[----:B------:R-:W-:Y:S01]  /*c080*/  IMAD.MOV.U32 R10, RZ, RZ, R24 ;  /* 0x000000ffff0a7224 */ /* 0x000fe200078e0018 */
[----:B------:R-:W-:Y:S05]  /*c090*/  @P1 BRA `(.L_x_852) ;  /* 0x0000008000001947 */ /* 0x000fea0003800000 */
[----:B-1----:R-:W-:-:S04]  /*c0a0*/  LOP3.LUT R12, R5, 0x7ff00000, RZ, 0xc0, !PT ;  /* 0x7ff00000050c7812 */ /* 0x002fc800078ec0ff */
[----:B------:R-:W-:Y:S01]  /*c0b0*/  ISETP.GE.U32.AND P0, PT, R3, R12, PT ;  /* 0x0000000c0300720c */ /* 0x000fe20003f06070 */
[----:B------:R-:W-:-:S03]  /*c0c0*/  IMAD.MOV.U32 R12, RZ, RZ, RZ ;  /* 0x000000ffff0c7224 */ /* 0x000fc600078e00ff */
[----:B------:R-:W-:-:S04]  /*c0d0*/  SEL R13, R14, 0x63400000, !P0 ;  /* 0x634000000e0d7807 */ /* 0x000fc80004000000 */
[----:B------:R-:W-:-:S04]  /*c0e0*/  LOP3.LUT R13, R13, 0x80000000, R25, 0xf8, !PT ;  /* 0x800000000d0d7812 */ /* 0x000fc800078ef819 */
[----:B------:R-:W-:-:S06]  /*c0f0*/  LOP3.LUT R13, R13, 0x100000, RZ, 0xfc, !PT ;  /* 0x001000000d0d7812 */ /* 0x000fcc00078efcff */
[----:B------:R-:W0:-:S10]  /*c100*/  DFMA R10, R10, 2, -R12 ;  /* 0x400000000a0a782b */ /* 0x000e14000000080c */
[----:B0-----:R-:W-:-:S04]  /*c110*/  LOP3.LUT R18, R11, 0x7ff00000, RZ, 0xc0, !PT ;  /* 0x7ff000000b127812 */ /* 0x001fc800078ec0ff */
.L_x_852:
[----:B-1----:R-:W-:Y:S01]  /*c120*/  IADD3 R20, R18, -0x1, RZ ;  /* 0xffffffff12147810 */ /* 0x002fe20007ffe0ff */
[----:B------:R-:W0:Y:S01]  /*c130*/  DMUL R12, R8, R10 ;  /* 0x0000000a080c7228 */ /* 0x000e220000000000 */
[----:B------:R-:W-:Y:S01]  /*c140*/  IADD3 R21, R15, -0x1, RZ ;  /* 0xffffffff0f157810 */ /* 0x000fe20007ffe0ff */
[----:B------:R-:W-:Y:S01]  /*c150*/  BSSY B2, `(.L_x_853) ;  /* 0x0000037000027945 */ /* 0x000fe20003800000 */
[----:B------:R-:W-:-:S03]  /*c160*/  ISETP.GT.U32.AND P0, PT, R20, 0x7feffffe, PT ;  /* 0x7feffffe1400780c */ /* 0x000fc60003f04070 */
[----:B0-----:R-:W0:Y:S01]  /*c170*/  DFMA R26, R12, -R6, R10 ;  /* 0x800000060c1a722b */ /* 0x001e22000000000a */
[----:B------:R-:W-:-:S05]  /*c180*/  ISETP.GT.U32.OR P0, PT, R21, 0x7feffffe, P0 ;  /* 0x7feffffe1500780c */ /* 0x000fca0000704470 */
[----:B0-----:R0:W1:-:S08]  /*c190*/  DFMA R26, R8, R26, R12 ;  /* 0x0000001a081a722b */ /* 0x001050000000000c */
[----:B------:R-:W-:Y:S05]  /*c1a0*/  @P0 BRA `(.L_x_854) ;  /* 0x000001c000000947 */ /* 0x000fea0003800000 */
[----:B01----:R-:W-:-:S04]  /*c1b0*/  LOP3.LUT R12, R5, 0x7ff00000, RZ, 0xc0, !PT ;  /* 0x7ff00000050c7812 */ /* 0x003fc800078ec0ff */
[C---:B------:R-:W-:Y:S01]  /*c1c0*/  ISETP.GE.U32.AND P0, PT, R3.reuse, R12, PT ;  /* 0x0000000c0300720c */ /* 0x040fe20003f06070 */
[----:B------:R-:W-:Y:S02]  /*c1d0*/  IMAD.IADD R8, R3, 0x1, -R12 ;  /* 0x0000000103087824 */ /* 0x000fe400078e0a0c */
[----:B------:R-:W-:Y:S01]  /*c1e0*/  IMAD.MOV.U32 R12, RZ, RZ, RZ ;  /* 0x000000ffff0c7224 */ /* 0x000fe200078e00ff */
[----:B------:R-:W-:Y:S02]  /*c1f0*/  SEL R14, R14, 0x63400000, !P0 ;  /* 0x634000000e0e7807 */ /* 0x000fe40004000000 */
[----:B------:R-:W-:-:S04]  /*c200*/  IMNMX R8, R8, -0x46a00000, !PT ;  /* 0xb960000008087817 */ /* 0x000fc80007800200 */
[----:B------:R-:W-:-:S05]  /*c210*/  IMNMX R3, R8, 0x46a00000, PT ;  /* 0x46a0000008037817 */ /* 0x000fca0003800200 */
[----:B------:R-:W-:-:S05]  /*c220*/  IMAD.IADD R3, R3, 0x1, -R14 ;  /* 0x0000000103037824 */ /* 0x000fca00078e0a0e */
[----:B------:R-:W-:-:S06]  /*c230*/  IADD3 R13, R3, 0x7fe00000, RZ ;  /* 0x7fe00000030d7810 */ /* 0x000fcc0007ffe0ff */
[----:B------:R-:W0:-:S10]  /*c240*/  DMUL R8, R26, R12 ;  /* 0x0000000c1a087228 */ /* 0x000e140000000000 */
[----:B0-----:R-:W-:-:S13]  /*c250*/  FSETP.GTU.AND P0, PT, |R9|, 1.469367938527859385e-39, PT ;  /* 0x001000000900780b */ /* 0x001fda0003f0c200 */
[----:B------:R-:W-:Y:S05]  /*c260*/  @P0 BRA `(.L_x_855) ;  /* 0x0000025000000947 */ /* 0x000fea0003800000 */
[----:B------:R-:W0:Y:S01]  /*c270*/  DFMA R6, R26, -R6, R10 ;  /* 0x800000061a06722b */ /* 0x000e22000000000a */
[----:B------:R-:W-:-:S09]  /*c280*/  IMAD.MOV.U32 R12, RZ, RZ, RZ ;  /* 0x000000ffff0c7224 */ /* 0x000fd200078e00ff */
[C---:B0-----:R-:W-:Y:S02]  /*c290*/  FSETP.NEU.AND P0, PT, R7.reuse, RZ, PT ;  /* 0x000000ff0700720b */ /* 0x041fe40003f0d000 */
[----:B------:R-:W-:-:S04]  /*c2a0*/  LOP3.LUT R11, R7, 0x80000000, R5, 0x48, !PT ;  /* 0x80000000070b7812 */ /* 0x000fc800078e4805 */
[----:B------:R-:W-:-:S07]  /*c2b0*/  LOP3.LUT R13, R11, R13, RZ, 0xfc, !PT ;  /* 0x0000000d0b0d7212 */ /* 0x000fce00078efcff */
[----:B------:R-:W-:Y:S05]  /*c2c0*/  @!P0 BRA `(.L_x_855) ;  /* 0x000001f000008947 */ /* 0x000fea0003800000 */
[----:B------:R-:W-:Y:S01]  /*c2d0*/  IMAD.MOV R5, RZ, RZ, -R3 ;  /* 0x000000ffff057224 */ /* 0x000fe200078e0a03 */
[----:B------:R-:W0:Y:S01]  /*c2e0*/  DMUL.RP R12, R26, R12 ;  /* 0x0000000c1a0c7228 */ /* 0x000e220000008000 */
[----:B------:R-:W-:Y:S01]  /*c2f0*/  IMAD.MOV.U32 R4, RZ, RZ, RZ ;  /* 0x000000ffff047224 */ /* 0x000fe200078e00ff */
[----:B------:R-:W-:-:S05]  /*c300*/  IADD3 R3, -R3, -0x43300000, RZ ;  /* 0xbcd0000003037810 */ /* 0x000fca0007ffe1ff */
[----:B------:R-:W1:-:S03]  /*c310*/  DFMA R4, R8, -R4, R26 ;  /* 0x800000040804722b */ /* 0x000e46000000001a */
[----:B0-----:R-:W-:-:S07]  /*c320*/  LOP3.LUT R11, R13, R11, RZ, 0x3c, !PT ;  /* 0x0000000b0d0b7212 */ /* 0x001fce00078e3cff */
[----:B-1----:R-:W-:-:S04]  /*c330*/  FSETP.NEU.AND P0, PT, |R5|, R3, PT ;  /* 0x000000030500720b */ /* 0x002fc80003f0d200 */
[----:B------:R-:W-:Y:S02]  /*c340*/  FSEL R8, R12, R8, !P0 ;  /* 0x000000080c087208 */ /* 0x000fe40004000000 */
[----:B------:R-:W-:Y:S01]  /*c350*/  FSEL R9, R11, R9, !P0 ;  /* 0x000000090b097208 */ /* 0x000fe20004000000 */
[----:B------:R-:W-:Y:S05]  /*c360*/  BRA `(.L_x_855) ;  /* 0x0000015000007947 */ /* 0x000fea0003800000 */
.L_x_854:
[----:B01----:R-:W0:-:S14]  /*c370*/  DSETP.NAN.AND P0, PT, R24, R24, PT ;  /* 0x000000181800722a */ /* 0x003e1c0003f08000 */
[----:B0-----:R-:W-:Y:S05]  /*c380*/  @P0 BRA `(.L_x_856) ;  /* 0x0000011000000947 */ /* 0x001fea0003800000 */
[----:B------:R-:W0:-:S14]  /*c390*/  DSETP.NAN.AND P0, PT, R4, R4, PT ;  /* 0x000000040400722a */ /* 0x000e1c0003f08000 */
[----:B0-----:R-:W-:Y:S05]  /*c3a0*/  @P0 BRA `(.L_x_857) ;  /* 0x000000c000000947 */ /* 0x001fea0003800000 */
[----:B------:R-:W-:Y:S01]  /*c3b0*/  ISETP.NE.AND P0, PT, R18, R15, PT ;  /* 0x0000000f1200720c */ /* 0x000fe20003f05270 */
[----:B------:R-:W-:Y:S02]  /*c3c0*/  IMAD.MOV.U32 R8, RZ, RZ, 0x0 ;  /* 0x00000000ff087424 */ /* 0x000fe400078e00ff */
[----:B------:R-:W-:-:S10]  /*c3d0*/  IMAD.MOV.U32 R9, RZ, RZ, -0x80000 ;  /* 0xfff80000ff097424 */ /* 0x000fd400078e00ff */
[----:B------:R-:W-:Y:S05]  /*c3e0*/  @!P0 BRA `(.L_x_855) ;  /* 0x000000d000008947 */ /* 0x000fea0003800000 */
[----:B------:R-:W-:Y:S02]  /*c3f0*/  ISETP.NE.AND P0, PT, R18, 0x7ff00000, PT ;  /* 0x7ff000001200780c */ /* 0x000fe40003f05270 */
[----:B------:R-:W-:Y:S02]  /*c400*/  LOP3.LUT R9, R25, 0x80000000, R5, 0x48, !PT ;  /* 0x8000000019097812 */ /* 0x000fe400078e4805 */
[----:B------:R-:W-:-:S13]  /*c410*/  ISETP.EQ.OR P0, PT, R15, RZ, !P0 ;  /* 0x000000ff0f00720c */ /* 0x000fda0004702670 */
[----:B------:R-:W-:Y:S01]  /*c420*/  @P0 LOP3.LUT R3, R9, 0x7ff00000, RZ, 0xfc, !PT ;  /* 0x7ff0000009030812 */ /* 0x000fe200078efcff */
[----:B------:R-:W-:Y:S02]  /*c430*/  @!P0 IMAD.MOV.U32 R8, RZ, RZ, RZ ;  /* 0x000000ffff088224 */ /* 0x000fe400078e00ff */
[----:B------:R-:W-:Y:S02]  /*c440*/  @P0 IMAD.MOV.U32 R8, RZ, RZ, RZ ;  /* 0x000000ffff080224 */ /* 0x000fe400078e00ff */
[----:B------:R-:W-:Y:S01]  /*c450*/  @P0 IMAD.MOV.U32 R9, RZ, RZ, R3 ;  /* 0x000000ffff090224 */ /* 0x000fe200078e0003 */
[----:B------:R-:W-:Y:S05]  /*c460*/  BRA `(.L_x_855) ;  /* 0x0000005000007947 */ /* 0x000fea0003800000 */
.L_x_857:
[----:B------:R-:W-:Y:S01]  /*c470*/  LOP3.LUT R9, R5, 0x80000, RZ, 0xfc, !PT ;  /* 0x0008000005097812 */ /* 0x000fe200078efcff */
[----:B------:R-:W-:Y:S01]  /*c480*/  IMAD.MOV.U32 R8, RZ, RZ, R4 ;  /* 0x000000ffff087224 */ /* 0x000fe200078e0004 */
[----:B------:R-:W-:Y:S05]  /*c490*/  BRA `(.L_x_855) ;  /* 0x0000002000007947 */ /* 0x000fea0003800000 */
.L_x_856:
[----:B------:R-:W-:Y:S01]  /*c4a0*/  LOP3.LUT R9, R25, 0x80000, RZ, 0xfc, !PT ;  /* 0x0008000019097812 */ /* 0x000fe200078efcff */
[----:B------:R-:W-:Y:S02]  /*c4b0*/  IMAD.MOV.U32 R8, RZ, RZ, R24 ;  /* 0x000000ffff087224 */ /* 0x000fe400078e0018 */
.L_x_855:
[----:B------:R-:W-:Y:S05]  /*c4c0*/  BSYNC B2 ;  /* 0x0000000000027941 */ /* 0x000fea0003800000 */
.L_x_853:
[----:B------:R-:W-:Y:S02]  /*c4d0*/  IMAD.MOV.U32 R4, RZ, RZ, R0 ;  /* 0x000000ffff047224 */ /* 0x000fe400078e0000 */
[----:B------:R-:W-:-:S02]  /*c4e0*/  IMAD.MOV.U32 R5, RZ, RZ, 0x0 ;  /* 0x00000000ff057424 */ /* 0x000fc400078e00ff */
[----:B------:R-:W-:Y:S02]  /*c4f0*/  IMAD.MOV.U32 R6, RZ, RZ, R8 ;  /* 0x000000ffff067224 */ /* 0x000fe400078e0008 */
[----:B------:R-:W-:Y:S01]  /*c500*/  IMAD.MOV.U32 R7, RZ, RZ, R9 ;  /* 0x000000ffff077224 */ /* 0x000fe200078e0009 */
[----:B------:R-:W-:Y:S06]  /*c510*/  RET.REL.NODEC R4 `(_ZN2at6native18elementwise_kernelILi128ELi4EZNS0_15gpu_kernel_implIZZZNS0_53_GLOBAL__N__52d73765_15_RenormKernel_cu_1520ed90_310624renorm_scale_factor_implERNS_18TensorIteratorBaseEdENKUlvE_clEvENKUlvE_clEvEUldE_EEvS5_RKT_EUliE_EEviT1_) ;  /* 0xffff3ae004007950 */ /* 0x000fec0003c3ffff */
.L_x_858:
        /* <DEDUP_REMOVED lines=14> */
.L_x_1345:


//--------------------- .text._ZN2at6native27unrolled_elementwise_kernelIZZZNS0_53_GLOBAL__N__52d73765_15_RenormKernel_cu_1520ed90_310624renorm_scale_factor_implERNS_18TensorIteratorBaseEdENKUlvE_clEvENKUlvE_clEvEUldE_St5arrayIPcLm2EELi4E23TrivialOffsetCalculatorILi1EjESC_NS0_6memory12LoadWithCastILi1EEENSD_13StoreWithCastILi1EEEEEviT_T0_T2_T3_T4_T5_ --------------------------
	.section	.text._ZN2at6native27unrolled_elementwise_kernelIZZZNS0_53_GLOBAL__N__52d73765_15_RenormKernel_cu_1520ed90_310624renorm_scale_factor_implERNS_18TensorIteratorBaseEdENKUlvE_clEvENKUlvE_clEvEUldE_St5arrayIPcLm2EELi4E23TrivialOffsetCalculatorILi1EjESC_NS0_6memory12LoadWithCastILi1EEENSD_13StoreWithCastILi1EEEEEviT_T0_T2_T3_T4_T5_,"ax",@progbits
	.sectioninfo	@"SHI_REGISTERS=36"
	.align	128
        .global         _ZN2at6native27unrolled_elementwise_kernelIZZZNS0_53_GLOBAL__N__52d73765_15_RenormKernel_cu_1520ed90_310624renorm_scale_factor_implERNS_18TensorIteratorBaseEdENKUlvE_clEvENKUlvE_clEvEUldE_St5arrayIPcLm2EELi4E23TrivialOffsetCalculatorILi1EjESC_NS0_6memory12LoadWithCastILi1EEENSD_13StoreWithCastILi1EEEEEviT_T0_T2_T3_T4_T5_
        .type           _ZN2at6native27unrolled_elementwise_kernelIZZZNS0_53_GLOBAL__N__52d73765_15_RenormKernel_cu_1520ed90_310624renorm_scale_factor_implERNS_18TensorIteratorBaseEdENKUlvE_clEvENKUlvE_clEvEUldE_St5arrayIPcLm2EELi4E23TrivialOffsetCalculatorILi1EjESC_NS0_6memory12LoadWithCastILi1EEENSD_13StoreWithCastILi1EEEEEviT_T0_T2_T3_T4_T5_,@function
        .size           _ZN2at6native27unrolled_elementwise_kernelIZZZNS0_53_GLOBAL__N__52d73765_15_RenormKernel_cu_1520ed90_310624renorm_scale_factor_implERNS_18TensorIteratorBaseEdENKUlvE_clEvENKUlvE_clEvEUldE_St5arrayIPcLm2EELi4E23TrivialOffsetCalculatorILi1EjESC_NS0_6memory12LoadWithCastILi1EEENSD_13StoreWithCastILi1EEEEEviT_T0_T2_T3_T4_T5_,(.L_x_1346 - _ZN2at6native27unrolled_elementwise_kernelIZZZNS0_53_GLOBAL__N__52d73765_15_RenormKernel_cu_1520ed90_310624renorm_scale_factor_implERNS_18TensorIteratorBaseEdENKUlvE_clEvENKUlvE_clEvEUldE_St5arrayIPcLm2EELi4E23TrivialOffsetCalculatorILi1EjESC_NS0_6memory12LoadWithCastILi1EEENSD_13StoreWithCastILi1EEEEEviT_T0_T2_T3_T4_T5_)
        .other          _ZN2at6native27unrolled_elementwise_kernelIZZZNS0_53_GLOBAL__N__52d73765_15_RenormKernel_cu_1520ed90_310624renorm_scale_factor_implERNS_18TensorIteratorBaseEdENKUlvE_clEvENKUlvE_clEvEUldE_St5arrayIPcLm2EELi4E23TrivialOffsetCalculatorILi1EjESC_NS0_6memory12LoadWithCastILi1EEENSD_13StoreWithCastILi1EEEEEviT_T0_T2_T3_T4_T5_,@"STO_CUDA_ENTRY STV_DEFAULT"
_ZN2at6native27unrolled_elementwise_kernelIZZZNS0_53_GLOBAL__N__52d73765_15_RenormKernel_cu_1520ed90_310624renorm_scale_factor_implERNS_18TensorIteratorBaseEdENKUlvE_clEvENKUlvE_clEvEUldE_St5arrayIPcLm2EELi4E23TrivialOffsetCalculatorILi1EjESC_NS0_6memory12LoadWithCastILi1EEENSD_13StoreWithCastILi1EEEEEviT_T0_T2_T3_T4_T5_:
.text._ZN2at6native27unrolled_elementwise_kernelIZZZNS0_53_GLOBAL__N__52d73765_15_RenormKernel_cu_1520ed90_310624renorm_scale_factor_implERNS_18TensorIteratorBaseEdENKUlvE_clEvENKUlvE_clEvEUldE_St5arrayIPcLm2EELi4E23TrivialOffsetCalculatorILi1EjESC_NS0_6memory12LoadWithCastILi1EEENSD_13StoreWithCastILi1EEEEEviT_T0_T2_T3_T4_T5_:
[----:B------:R-:W-:Y:S02]  /*0000*/  IMAD.MOV.U32 R1, RZ, RZ, c[0x0][0x28] ;  /* 0x00000a00ff017624 */ /* 0x000fe400078e00ff */
[----:B------:R-:W0:Y:S01]  /*0010*/  S2R R22, SR_CTAID.X ;  /* 0x0000000000167919 */ /* 0x000e220000002500 */
[----:B------:R-:W-:Y:S01]  /*0020*/  IMAD.MOV.U32 R3, RZ, RZ, -0x200 ;  /* 0xfffffe00ff037424 */ /* 0x000fe200078e00ff */
[----:B------:R-:W1:Y:S01]  /*0030*/  LDC.U8 R23, c[0x0][0x18c] ;  /* 0x00006300ff177b82 */ /* 0x000e620000000000 */
[----:B------:R-:W-:Y:S01]  /*0040*/  ULDC.64 UR36, c[0x0][0x118] ;  /* 0x0000460000247ab9 */ /* 0x000fe20000000a00 */
[----:B------:R-:W2:Y:S01]  /*0050*/  S2R R29, SR_TID.X ;  /* 0x00000000001d7919 */ /* 0x000ea20000002100 */
[----:B------:R-:W-:Y:S01]  /*0060*/  BSSY B6, `(.L_x_859) ;  /* 0x00000fd000067945 */ /* 0x000fe20003800000 */
[----:B------:R-:W-:Y:S01]  /*0070*/  CS2R R24, SRZ ;  /* 0x0000000000187805 */ /* 0x000fe2000001ff00 */
[----:B------:R-:W-:Y:S01]  /*0080*/  CS2R R26, SRZ ;  /* 0x00000000001a7805 */ /* 0x000fe2000001ff00 */
[----:B0-----:R-:W-:-:S05]  /*0090*/  IMAD R2, R22, R3, c[0x0][0x160] ;  /* 0x0000580016027624 */ /* 0x001fca00078e0203 */
[----:B--2---:R-:W-:-:S13]  /*00a0*/  ISETP.GE.AND P0, PT, R29, R2, PT ;  /* 0x000000021d00720c */ /* 0x004fda0003f06270 */
[----:B------:R-:W-:Y:S05]  /*00b0*/  @P0 BRA `(.L_x_860) ;  /* 0x00000f7000000947 */ /* 0x000fea0003800000 */
[----:B-1----:R-:W-:Y:S01]  /*00c0*/  PRMT R0, R23, 0x9910, RZ ;  /* 0x0000991017007816 */ /* 0x002fe200000000ff */
        /* <DEDUP_REMOVED lines=17> */
.L_x_864:
[----:B------:R-:W2:Y:S02]  /*01e0*/  LDG.E.U8 R4, [R4.64] ;  /* 0x0000002404047981 */ /* 0x000ea4000c1e1100 */
[----:B--2---:R0:W1:Y:S01]  /*01f0*/  I2F.F64.U16 R26, R4 ;  /* 0x00000004001a7312 */ /* 0x0040620000101800 */
[----:B------:R-:W-:Y:S05]  /*0200*/  BRA `(.L_x_866) ;  /* 0x00000e0000007947 */ /* 0x000fea0003800000 */
.L_x_863:
        /* <DEDUP_REMOVED lines=9> */
.L_x_868:
[----:B------:R-:W2:Y:S02]  /*02a0*/  LDG.E R4, [R4.64] ;  /* 0x0000002404047981 */ /* 0x000ea4000c1e1900 */
[----:B--2---:R0:W1:Y:S01]  /*02b0*/  I2F.F64 R26, R4 ;  /* 0x00000004001a7312 */ /* 0x0040620000201c00 */
[----:B------:R-:W-:Y:S05]  /*02c0*/  BRA `(.L_x_866) ;  /* 0x00000d4000007947 */ /* 0x000fea0003800000 */
.L_x_867:
[----:B------:R-:W2:Y:S02]  /*02d0*/  LDG.E.U16 R4, [R4.64] ;  /* 0x0000002404047981 */ /* 0x000ea4000c1e1500 */
[----:B--2---:R0:W1:Y:S01]  /*02e0*/  I2F.F64.S16 R26, R4 ;  /* 0x00000004001a7312 */ /* 0x0040620000101c00 */
[----:B------:R-:W-:Y:S05]  /*02f0*/  BRA `(.L_x_866) ;  /* 0x00000d1000007947 */ /* 0x000fea0003800000 */
.L_x_862:
        /* <DEDUP_REMOVED lines=10> */
.L_x_870:
[----:B------:R-:W2:Y:S02]  /*03a0*/  LDG.E.U16 R0, [R4.64] ;  /* 0x0000002404007981 */ /* 0x000ea4000c1e1500 */
[----:B--2---:R-:W-:-:S05]  /*03b0*/  HADD2.F32 R0, -RZ, R0.H0_H0 ;  /* 0x20000000ff007230 */ /* 0x004fca0000004100 */
[----:B------:R-:W-:-:S04]  /*03c0*/  FMUL.FTZ R0, R0, 1 ;  /* 0x3f80000000007820 */ /* 0x000fc80000410000 */
[----:B------:R0:W1:Y:S01]  /*03d0*/  F2F.F64.F32 R26, R0 ;  /* 0x00000000001a7310 */ /* 0x0000620000201800 */
[----:B------:R-:W-:Y:S05]  /*03e0*/  BRA `(.L_x_866) ;  /* 0x00000c2000007947 */ /* 0x000fea0003800000 */
.L_x_869:
        /* <DEDUP_REMOVED lines=10> */
.L_x_872:
[----:B------:R-:W2:Y:S02]  /*0490*/  LDG.E.U16 R4, [R4.64] ;  /* 0x0000002404047981 */ /* 0x000ea4000c1e1500 */
[----:B--2---:R-:W-:-:S05]  /*04a0*/  HADD2.F32 R0, -RZ, R4.H0_H0 ;  /* 0x20000004ff007230 */ /* 0x004fca0000004100 */
[----:B------:R-:W-:-:S04]  /*04b0*/  FMUL.FTZ R0, R0, 1 ;  /* 0x3f80000000007820 */ /* 0x000fc80000410000 */
[----:B------:R0:W1:Y:S01]  /*04c0*/  F2F.F64.F32 R26, R0 ;  /* 0x00000000001a7310 */ /* 0x0000620000201800 */
[----:B------:R-:W-:Y:S05]  /*04d0*/  BRA `(.L_x_866) ;  /* 0x00000b3000007947 */ /* 0x000fea0003800000 */
.L_x_871:
[----:B------:R0:W5:Y:S01]  /*04e0*/  LDG.E.64 R26, [R4.64] ;  /* 0x00000024041a7981 */ /* 0x000162000c1e1b00 */
[----:B------:R-:W-:Y:S05]  /*04f0*/  BRA `(.L_x_866) ;  /* 0x00000b1000007947 */ /* 0x000fea0003800000 */
.L_x_861:
        /* <DEDUP_REMOVED lines=13> */
.L_x_875:
[----:B------:R0:W5:Y:S01]  /*05d0*/  LDG.E.64 R26, [R4.64] ;  /* 0x00000024041a7981 */ /* 0x000162000c1e1b00 */
[----:B------:R-:W-:Y:S05]  /*05e0*/  BRA `(.L_x_866) ;  /* 0x00000a2000007947 */ /* 0x000fea0003800000 */
.L_x_874:
        /* <DEDUP_REMOVED lines=25> */
[----:B------:R-:W-:-:S04]  /*0780*/  FMUL.FTZ R7, R7, 1 ;  /* 0x3f80000007077820 */ /* 0x000fc80000410000 */
[----:B------:R0:W1:Y:S01]  /*0790*/  F2F.F64.F32 R26, R7 ;  /* 0x00000007001a7310 */ /* 0x0000620000201800 */
[----:B------:R-:W-:Y:S05]  /*07a0*/  BRA `(.L_x_866) ;  /* 0x0000086000007947 */ /* 0x000fea0003800000 */
.L_x_877:
        /* <DEDUP_REMOVED lines=16> */
.L_x_876:
[----:B------:R-:W2:Y:S02]  /*08b0*/  LDG.E.U16 R0, [R4.64] ;  /* 0x0000002404007981 */ /* 0x000ea4000c1e1500 */
[----:B--2---:R-:W-:-:S05]  /*08c0*/  PRMT R0, RZ, 0x5410, R0 ;  /* 0x00005410ff007816 */ /* 0x004fca0000000000 */
[----:B------:R-:W-:-:S04]  /*08d0*/  FMUL.FTZ R0, R0, 1 ;  /* 0x3f80000000007820 */ /* 0x000fc80000410000 */
[----:B------:R0:W1:Y:S01]  /*08e0*/  F2F.F64.F32 R26, R0 ;  /* 0x00000000001a7310 */ /* 0x0000620000201800 */
[----:B------:R-:W-:Y:S05]  /*08f0*/  BRA `(.L_x_866) ;  /* 0x0000071000007947 */ /* 0x000fea0003800000 */
.L_x_873:
        /* <DEDUP_REMOVED lines=11> */
.L_x_880:
        /* <DEDUP_REMOVED lines=21> */
.L_x_884:
[----:B------:R-:W-:Y:S05]  /*0b00*/  BSYNC B1 ;  /* 0x0000000000017941 */ /* 0x000fea0003800000 */
.L_x_883:
[----:B------:R-:W-:Y:S01]  /*0b10*/  LEA R5, R0, 0x3b800000, 0x17 ;  /* 0x3b80000000057811 */ /* 0x000fe200078eb8ff */
[----:B------:R-:W-:-:S05]  /*0b20*/  IMAD.SHL.U32 R0, R3, 0x100000, RZ ;  /* 0x0010000003007824 */ /* 0x000fca00078e00ff */
[----:B------:R-:W-:Y:S02]  /*0b30*/  LOP3.LUT R0, R5, R0, R6, 0xfe, !PT ;  /* 0x0000000005007212 */ /* 0x000fe400078efe06 */
.L_x_882:
[----:B------:R-:W-:Y:S05]  /*0b40*/  BSYNC B0 ;  /* 0x0000000000007941 */ /* 0x000fea0003800000 */
.L_x_881:
[----:B------:R-:W-:-:S04]  /*0b50*/  FMUL.FTZ R0, R0, 1 ;  /* 0x3f80000000007820 */ /* 0x000fc80000410000 */
[----:B------:R0:W1:Y:S01]  /*0b60*/  F2F.F64.F32 R26, R0 ;  /* 0x00000000001a7310 */ /* 0x0000620000201800 */
[----:B------:R-:W-:Y:S05]  /*0b70*/  BRA `(.L_x_866) ;  /* 0x0000049000007947 */ /* 0x000fea0003800000 */
.L_x_879:
        /* <DEDUP_REMOVED lines=21> */
.L_x_888:
[----:B------:R-:W-:Y:S05]  /*0cd0*/  BSYNC B1 ;  /* 0x0000000000017941 */ /* 0x000fea0003800000 */
.L_x_887:
[----:B------:R-:W-:Y:S01]  /*0ce0*/  LEA R5, R0, 0x37800000, 0x17 ;  /* 0x3780000000057811 */ /* 0x000fe200078eb8ff */
[----:B------:R-:W-:-:S05]  /*0cf0*/  IMAD.SHL.U32 R0, R3, 0x200000, RZ ;  /* 0x0020000003007824 */ /* 0x000fca00078e00ff */
[----:B------:R-:W-:Y:S02]  /*0d00*/  LOP3.LUT R0, R5, R0, R6, 0xfe, !PT ;  /* 0x0000000005007212 */ /* 0x000fe400078efe06 */
.L_x_886:
[----:B------:R-:W-:Y:S05]  /*0d10*/  BSYNC B0 ;  /* 0x0000000000007941 */ /* 0x000fea0003800000 */
.L_x_885:
[----:B------:R-:W-:-:S04]  /*0d20*/  FMUL.FTZ R0, R0, 1 ;  /* 0x3f80000000007820 */ /* 0x000fc80000410000 */
[----:B------:R0:W1:Y:S01]  /*0d30*/  F2F.F64.F32 R26, R0 ;  /* 0x00000000001a7310 */ /* 0x0000620000201800 */
[----:B------:R-:W-:Y:S05]  /*0d40*/  BRA `(.L_x_866) ;  /* 0x000002c000007947 */ /* 0x000fea0003800000 */
.L_x_878:
        /* <DEDUP_REMOVED lines=14> */
.L_x_892:
[----:B------:R-:W-:Y:S05]  /*0e30*/  BSYNC B0 ;  /* 0x0000000000007941 */ /* 0x000fea0003800000 */
.L_x_891:
[----:B------:R-:W-:-:S04]  /*0e40*/  FMUL.FTZ R0, R0, 1 ;  /* 0x3f80000000007820 */ /* 0x000fc80000410000 */
[----:B------:R0:W1:Y:S01]  /*0e50*/  F2F.F64.F32 R26, R0 ;  /* 0x00000000001a7310 */ /* 0x0000620000201800 */
[----:B------:R-:W-:Y:S05]  /*0e60*/  BRA `(.L_x_866) ;  /* 0x000001a000007947 */ /* 0x000fea0003800000 */
.L_x_865:
        /* <DEDUP_REMOVED lines=21> */
.L_x_890:
[----:B------:R-:W2:Y:S02]  /*0fc0*/  LDG.E.64 R26, [R4.64] ;  /* 0x00000024041a7981 */ /* 0x000ea4000c1e1b00 */
[----:B--2---:R-:W0:Y:S01]  /*0fd0*/  I2F.F64.U64 R26, R26 ;  /* 0x0000001a001a7312 */ /* 0x004e220000301800 */
[----:B------:R-:W-:Y:S05]  /*0fe0*/  BRA `(.L_x_866) ;  /* 0x0000002000007947 */ /* 0x000fea0003800000 */
.L_x_889:
[----:B------:R-:W2:Y:S02]  /*0ff0*/  LDG.E R4, [R4.64] ;  /* 0x0000002404047981 */ /* 0x000ea4000c1e1900 */
[----:B--2---:R0:W1:Y:S02]  /*1000*/  I2F.F64.U32 R26, R4 ;  /* 0x00000004001a7312 */ /* 0x0040640000201800 */
.L_x_866:
[----:B------:R-:W2:Y:S02]  /*1010*/  S2R R29, SR_TID.X ;  /* 0x00000000001d7919 */ /* 0x000ea40000002100 */
[----:B--2---:R-:W-:Y:S02]  /*1020*/  IADD3 R29, R29, 0x80, RZ ;  /* 0x000000801d1d7810 */ /* 0x004fe40007ffe0ff */
.L_x_860:
[----:B-1----:R-:W-:Y:S05]  /*1030*/  BSYNC B6 ;  /* 0x0000000000067941 */ /* 0x002fea0003800000 */
.L_x_859:
        /* <DEDUP_REMOVED lines=22> */
.L_x_898:
[----:B------:R-:W2:Y:S02]  /*11a0*/  LDG.E.U8 R4, [R4.64] ;  /* 0x0000002404047981 */ /* 0x000ea4000c1e1100 */
[----:B--2---:R0:W1:Y:S01]  /*11b0*/  I2F.F64.U16 R24, R4 ;  /* 0x0000000400187312 */ /* 0x0040620000101800 */
[----:B------:R-:W-:Y:S05]  /*11c0*/  BRA `(.L_x_900) ;  /* 0x00000df000007947 */ /* 0x000fea0003800000 */
.L_x_897:
        /* <DEDUP_REMOVED lines=9> */
.L_x_902:
[----:B------:R-:W2:Y:S02]  /*1260*/  LDG.E R4, [R4.64] ;  /* 0x0000002404047981 */ /* 0x000ea4000c1e1900 */
[----:B--2---:R0:W1:Y:S01]  /*1270*/  I2F.F64 R24, R4 ;  /* 0x0000000400187312 */ /* 0x0040620000201c00 */
[----:B------:R-:W-:Y:S05]  /*1280*/  BRA `(.L_x_900) ;  /* 0x00000d3000007947 */ /* 0x000fea0003800000 */
.L_x_901:
[----:B------:R-:W2:Y:S02]  /*1290*/  LDG.E.U16 R4, [R4.64] ;  /* 0x0000002404047981 */ /* 0x000ea4000c1e1500 */
[----:B--2---:R0:W1:Y:S01]  /*12a0*/  I2F.F64.S16 R24, R4 ;  /* 0x0000000400187312 */ /* 0x0040620000101c00 */
[----:B------:R-:W-:Y:S05]  /*12b0*/  BRA `(.L_x_900) ;  /* 0x00000d0000007947 */ /* 0x000fea0003800000 */
.L_x_896:
        /* <DEDUP_REMOVED lines=10> */
.L_x_904:
[----:B------:R-:W2:Y:S02]  /*1360*/  LDG.E.U16 R0, [R4.64] ;  /* 0x0000002404007981 */ /* 0x000ea4000c1e1500 */
[----:B--2---:R-:W-:-:S05]  /*1370*/  HADD2.F32 R0, -RZ, R0.H0_H0 ;  /* 0x20000000ff007230 */ /* 0x004fca0000004100 */
[----:B------:R-:W-:-:S04]  /*1380*/  FMUL.FTZ R0, R0, 1 ;  /* 0x3f80000000007820 */ /* 0x000fc80000410000 */
[----:B------:R0:W1:Y:S01]  /*1390*/  F2F.F64.F32 R24, R0 ;  /* 0x0000000000187310 */ /* 0x0000620000201800 */
[----:B------:R-:W-:Y:S05]  /*13a0*/  BRA `(.L_x_900) ;  /* 0x00000c1000007947 */ /* 0x000fea0003800000 */
.L_x_903:
        /* <DEDUP_REMOVED lines=10> */
.L_x_906:
[----:B------:R-:W2:Y:S02]  /*1450*/  LDG.E.U16 R4, [R4.64] ;  /* 0x0000002404047981 */ /* 0x000ea4000c1e1500 */
[----:B--2---:R-:W-:-:S05]  /*1460*/  HADD2.F32 R0, -RZ, R4.H0_H0 ;  /* 0x20000004ff007230 */ /* 0x004fca0000004100 */
[----:B------:R-:W-:-:S04]  /*1470*/  FMUL.FTZ R0, R0, 1 ;  /* 0x3f80000000007820 */ /* 0x000fc80000410000 */
[----:B------:R0:W1:Y:S01]  /*1480*/  F2F.F64.F32 R24, R0 ;  /* 0x0000000000187310 */ /* 0x0000620000201800 */
[----:B------:R-:W-:Y:S05]  /*1490*/  BRA `(.L_x_900) ;  /* 0x00000b2000007947 */ /* 0x000fea0003800000 */
.L_x_905:
[----:B------:R0:W5:Y:S01]  /*14a0*/  LDG.E.64 R24, [R4.64] ;  /* 0x0000002404187981 */ /* 0x000162000c1e1b00 */
[----:B------:R-:W-:Y:S05]  /*14b0*/  BRA `(.L_x_900) ;  /* 0x00000b0000007947 */ /* 0x000fea0003800000 */
.L_x_895:
        /* <DEDUP_REMOVED lines=13> */
.L_x_909:
[----:B------:R0:W5:Y:S01]  /*1590*/  LDG.E.64 R24, [R4.64] ;  /* 0x0000002404187981 */ /* 0x000162000c1e1b00 */
[----:B------:R-:W-:Y:S05]  /*15a0*/  BRA `(.L_x_900) ;  /* 0x00000a1000007947 */ /* 0x000fea0003800000 */
.L_x_908:
        /* <DEDUP_REMOVED lines=28> */
.L_x_911:
        /* <DEDUP_REMOVED lines=15> */
.L_x_910:
[----:B------:R-:W2:Y:S02]  /*1860*/  LDG.E.U16 R0, [R4.64] ;  /* 0x0000002404007981 */ /* 0x000ea4000c1e1500 */
[----:B--2---:R-:W-:-:S05]  /*1870*/  PRMT R0, RZ, 0x5410, R0 ;  /* 0x00005410ff007816 */ /* 0x004fca0000000000 */
[----:B------:R-:W-:-:S04]  /*1880*/  FMUL.FTZ R0, R0, 1 ;  /* 0x3f80000000007820 */ /* 0x000fc80000410000 */
[----:B------:R0:W1:Y:S01]  /*1890*/  F2F.F64.F32 R24, R0 ;  /* 0x0000000000187310 */ /* 0x0000620000201800 */
[----:B------:R-:W-:Y:S05]  /*18a0*/  BRA `(.L_x_900) ;  /* 0x0000071000007947 */ /* 0x000fea0003800000 */
.L_x_907:
        /* <DEDUP_REMOVED lines=11> */
.L_x_914:
        /* <DEDUP_REMOVED lines=21> */
.L_x_918:
[----:B------:R-:W-:Y:S05]  /*1ab0*/  BSYNC B1 ;  /* 0x0000000000017941 */ /* 0x000fea0003800000 */
.L_x_917:
[----:B------:R-:W-:Y:S01]  /*1ac0*/  LEA R5, R0, 0x3b800000, 0x17 ;  /* 0x3b80000000057811 */ /* 0x000fe200078eb8ff */
[----:B------:R-:W-:-:S05]  /*1ad0*/  IMAD.SHL.U32 R0, R3, 0x100000, RZ ;  /* 0x0010000003007824 */ /* 0x000fca00078e00ff */
[----:B------:R-:W-:Y:S02]  /*1ae0*/  LOP3.LUT R0, R5, R0, R6, 0xfe, !PT ;  /* 0x0000000005007212 */ /* 0x000fe400078efe06 */
.L_x_916:
[----:B------:R-:W-:Y:S05]  /*1af0*/  BSYNC B0 ;  /* 0x0000000000007941 */ /* 0x000fea0003800000 */
.L_x_915:
[----:B------:R-:W-:-:S04]  /*1b00*/  FMUL.FTZ R0, R0, 1 ;  /* 0x3f80000000007820 */ /* 0x000fc80000410000 */
[----:B------:R0:W1:Y:S01]  /*1b10*/  F2F.F64.F32 R24, R0 ;  /* 0x0000000000187310 */ /* 0x0000620000201800 */
[----:B------:R-:W-:Y:S05]  /*1b20*/  BRA `(.L_x_900) ;  /* 0x0000049000007947 */ /* 0x000fea0003800000 */
.L_x_913:
        /* <DEDUP_REMOVED lines=21> */
.L_x_922:
[----:B------:R-:W-:Y:S05]  /*1c80*/  BSYNC B1 ;  /* 0x0000000000017941 */ /* 0x000fea0003800000 */
.L_x_921:
[----:B------:R-:W-:Y:S01]  /*1c90*/  LEA R5, R0, 0x37800000, 0x17 ;  /* 0x3780000000057811 */ /* 0x000fe200078eb8ff */
[----:B------:R-:W-:-:S05]  /*1ca0*/  IMAD.SHL.U32 R0, R3, 0x200000, RZ ;  /* 0x0020000003007824 */ /* 0x000fca00078e00ff */
[----:B------:R-:W-:Y:S02]  /*1cb0*/  LOP3.LUT R0, R5, R0, R6, 0xfe, !PT ;  /* 0x0000000005007212 */ /* 0x000fe400078efe06 */
.L_x_920:
[----:B------:R-:W-:Y:S05]  /*1cc0*/  BSYNC B0 ;  /* 0x0000000000007941 */ /* 0x000fea0003800000 */
.L_x_919:
[----:B------:R-:W-:-:S04]  /*1cd0*/  FMUL.FTZ R0, R0, 1 ;  /* 0x3f80000000007820 */ /* 0x000fc80000410000 */
[----:B------:R0:W1:Y:S01]  /*1ce0*/  F2F.F64.F32 R24, R0 ;  /* 0x0000000000187310 */ /* 0x0000620000201800 */
[----:B------:R-:W-:Y:S05]  /*1cf0*/  BRA `(.L_x_900) ;  /* 0x000002c000007947 */ /* 0x000fea0003800000 */
.L_x_912:
        /* <DEDUP_REMOVED lines=14> */
.L_x_926:
[----:B------:R-:W-:Y:S05]  /*1de0*/  BSYNC B0 ;  /* 0x0000000000007941 */ /* 0x000fea0003800000 */
.L_x_925:
[----:B------:R-:W-:-:S04]  /*1df0*/  FMUL.FTZ R0, R0, 1 ;  /* 0x3f80000000007820 */ /* 0x000fc80000410000 */
[----:B------:R0:W1:Y:S01]  /*1e00*/  F2F.F64.F32 R24, R0 ;  /* 0x0000000000187310 */ /* 0x0000620000201800 */
[----:B------:R-:W-:Y:S05]  /*1e10*/  BRA `(.L_x_900) ;  /* 0x000001a000007947 */ /* 0x000fea0003800000 */
.L_x_899:
        /* <DEDUP_REMOVED lines=18> */
[----:B0----5:R-:W-:Y:S05]  /*1f40*/  CALL.ABS.NOINC R14 ;  /* 0x000000000e007343 */ /* 0x021fea0003c00000 */
[----:B------:R-:W-:Y:S01]  /*1f50*/  CS2R R24, SRZ ;  /* 0x0000000000187805 */ /* 0x000fe2000001ff00 */
[----:B------:R-:W-:Y:S05]  /*1f60*/  BRA `(.L_x_900) ;  /* 0x0000005000007947 */ /* 0x000fea0003800000 */
.L_x_924:
[----:B------:R-:W2:Y:S02]  /*1f70*/  LDG.E.64 R24, [R4.64] ;  /* 0x0000002404187981 */ /* 0x000ea4000c1e1b00 */
[----:B--2---:R-:W0:Y:S01]  /*1f80*/  I2F.F64.U64 R24, R24 ;  /* 0x0000001800187312 */ /* 0x004e220000301800 */
[----:B------:R-:W-:Y:S05]  /*1f90*/  BRA `(.L_x_900) ;  /* 0x0000002000007947 */ /* 0x000fea0003800000 */
.L_x_923:
[----:B------:R-:W2:Y:S02]  /*1fa0*/  LDG.E R4, [R4.64] ;  /* 0x0000002404047981 */ /* 0x000ea4000c1e1900 */
[----:B--2---:R0:W1:Y:S02]  /*1fb0*/  I2F.F64.U32 R24, R4 ;  /* 0x0000000400187312 */ /* 0x0040640000201800 */
.L_x_900:
[----:B------:R-:W-:-:S03]  /*1fc0*/  IADD3 R29, R29, 0x80, RZ ;  /* 0x000000801d1d7810 */ /* 0x000fc60007ffe0ff */
.L_x_894:
[----:B------:R-:W-:Y:S05]  /*1fd0*/  BSYNC B6 ;  /* 0x0000000000067941 */ /* 0x000fea0003800000 */
.L_x_893:
[----:B------:R-:W-:Y:S01]  /*1fe0*/  ISETP.GE.AND P0, PT, R29, R2, PT ;  /* 0x000000021d00720c */ /* 0x000fe20003f06270 */
[----:B------:R-:W-:Y:S01]  /*1ff0*/  BSSY B6, `(.L_x_927) ;  /* 0x00000fa000067945 */ /* 0x000fe20003800000 */
[----:B------:R-:W-:Y:S01]  /*2000*/  CS2R R18, SRZ ;  /* 0x0000000000127805 */ /* 0x000fe2000001ff00 */
[----:B------:R-:W-:-:S10]  /*2010*/  CS2R R16, SRZ ;  /* 0x0000000000107805 */ /* 0x000fd4000001ff00 */
        /* <DEDUP_REMOVED lines=18> */
[----:B--2---:R0:W2:Y:S01]  /*2140*/  I2F.F64.S16 R16, R4 ;  /* 0x0000000400107312 */ /* 0x0040a20000101c00 */
[----:B------:R-:W-:Y:S05]  /*2150*/  BRA `(.L_x_934) ;  /* 0x00000e2000007947 */ /* 0x000fea0003800000 */
.L_x_932:
[----:B------:R-:W2:Y:S02]  /*2160*/  LDG.E.U8 R4, [R4.64] ;  /* 0x0000002404047981 */ /* 0x000ea4000c1e1100 */
[----:B--2---:R0:W2:Y:S01]  /*2170*/  I2F.F64.U16 R16, R4 ;  /* 0x0000000400107312 */ /* 0x0040a20000101800 */
[----:B------:R-:W-:Y:S05]  /*2180*/  BRA `(.L_x_934) ;  /* 0x00000df000007947 */ /* 0x000fea0003800000 */
.L_x_931:
        /* <DEDUP_REMOVED lines=9> */
.L_x_936:
[----:B------:R-:W2:Y:S02]  /*2220*/  LDG.E R4, [R4.64] ;  /* 0x0000002404047981 */ /* 0x000ea4000c1e1900 */
[----:B--2---:R0:W2:Y:S01]  /*2230*/  I2F.F64 R16, R4 ;  /* 0x0000000400107312 */ /* 0x0040a20000201c00 */
[----:B------:R-:W-:Y:S05]  /*2240*/  BRA `(.L_x_934) ;  /* 0x00000d3000007947 */ /* 0x000fea0003800000 */
.L_x_935:
[----:B------:R-:W2:Y:S02]  /*2250*/  LDG.E.U16 R4, [R4.64] ;  /* 0x0000002404047981 */ /* 0x000ea4000c1e1500 */
[----:B--2---:R0:W2:Y:S01]  /*2260*/  I2F.F64.S16 R16, R4 ;  /* 0x0000000400107312 */ /* 0x0040a20000101c00 */
[----:B------:R-:W-:Y:S05]  /*2270*/  BRA `(.L_x_934) ;  /* 0x00000d0000007947 */ /* 0x000fea0003800000 */
.L_x_930:
        /* <DEDUP_REMOVED lines=10> */
.L_x_938:
[----:B------:R-:W2:Y:S02]  /*2320*/  LDG.E.U16 R0, [R4.64] ;  /* 0x0000002404007981 */ /* 0x000ea4000c1e1500 */
[----:B--2---:R-:W-:-:S05]  /*2330*/  HADD2.F32 R0, -RZ, R0.H0_H0 ;  /* 0x20000000ff007230 */ /* 0x004fca0000004100 */
[----:B------:R-:W-:-:S04]  /*2340*/  FMUL.FTZ R0, R0, 1 ;  /* 0x3f80000000007820 */ /* 0x000fc80000410000 */
[----:B------:R0:W2:Y:S01]  /*2350*/  F2F.F64.F32 R16, R0 ;  /* 0x0000000000107310 */ /* 0x0000a20000201800 */
[----:B------:R-:W-:Y:S05]  /*2360*/  BRA `(.L_x_934) ;  /* 0x00000c1000007947 */ /* 0x000fea0003800000 */
.L_x_937:
        /* <DEDUP_REMOVED lines=10> */
.L_x_940:
[----:B------:R-:W2:Y:S02]  /*2410*/  LDG.E.U16 R4, [R4.64] ;  /* 0x0000002404047981 */ /* 0x000ea4000c1e1500 */
[----:B--2---:R-:W-:-:S05]  /*2420*/  HADD2.F32 R0, -RZ, R4.H0_H0 ;  /* 0x20000004ff007230 */ /* 0x004fca0000004100 */
[----:B------:R-:W-:-:S04]  /*2430*/  FMUL.FTZ R0, R0, 1 ;  /* 0x3f80000000007820 */ /* 0x000fc80000410000 */
[----:B------:R0:W2:Y:S01]  /*2440*/  F2F.F64.F32 R16, R0 ;  /* 0x0000000000107310 */ /* 0x0000a20000201800 */
[----:B------:R-:W-:Y:S05]  /*2450*/  BRA `(.L_x_934) ;  /* 0x00000b2000007947 */ /* 0x000fea0003800000 */
.L_x_939:
[----:B------:R0:W5:Y:S01]  /*2460*/  LDG.E.64 R16, [R4.64] ;  /* 0x0000002404107981 */ /* 0x000162000c1e1b00 */
[----:B------:R-:W-:Y:S05]  /*2470*/  BRA `(.L_x_934) ;  /* 0x00000b0000007947 */ /* 0x000fea0003800000 */
.L_x_929:
        /* <DEDUP_REMOVED lines=13> */
.L_x_943:
[----:B------:R0:W5:Y:S01]  /*2550*/  LDG.E.64 R16, [R4.64] ;  /* 0x0000002404107981 */ /* 0x000162000c1e1b00 */
[----:B------:R-:W-:Y:S05]  /*2560*/  BRA `(.L_x_934) ;  /* 0x00000a1000007947 */ /* 0x000fea0003800000 */
.L_x_942:
        /* <DEDUP_REMOVED lines=26> */
[----:B------:R0:W2:Y:S01]  /*2710*/  F2F.F64.F32 R16, R7 ;  /* 0x0000000700107310 */ /* 0x0000a20000201800 */
[----:B------:R-:W-:Y:S05]  /*2720*/  BRA `(.L_x_934) ;  /* 0x0000085000007947 */ /* 0x000fea0003800000 */
.L_x_945:
        /* <DEDUP_REMOVED lines=13> */
[----:B------:R0:W2:Y:S01]  /*2800*/  F2F.F64.F32 R16, R0 ;  /* 0x0000000000107310 */ /* 0x0000a20000201800 */
[----:B------:R-:W-:Y:S05]  /*2810*/  BRA `(.L_x_934) ;  /* 0x0000076000007947 */ /* 0x000fea0003800000 */
.L_x_944:
[----:B------:R-:W2:Y:S02]  /*2820*/  LDG.E.U16 R0, [R4.64] ;  /* 0x0000002404007981 */ /* 0x000ea4000c1e1500 */
[----:B--2---:R-:W-:-:S05]  /*2830*/  PRMT R0, RZ, 0x5410, R0 ;  /* 0x00005410ff007816 */ /* 0x004fca0000000000 */
[----:B------:R-:W-:-:S04]  /*2840*/  FMUL.FTZ R0, R0, 1 ;  /* 0x3f80000000007820 */ /* 0x000fc80000410000 */
[----:B------:R0:W2:Y:S01]  /*2850*/  F2F.F64.F32 R16, R0 ;  /* 0x0000000000107310 */ /* 0x0000a20000201800 */
[----:B------:R-:W-:Y:S05]  /*2860*/  BRA `(.L_x_934) ;  /* 0x0000071000007947 */ /* 0x000fea0003800000 */
.L_x_941:
        /* <DEDUP_REMOVED lines=9> */
[----:B--2---:R0:W2:Y:S01]  /*2900*/  I2F.F64.U16 R16, R4 ;  /* 0x0000000400107312 */ /* 0x0040a20000101800 */
[----:B------:R-:W-:Y:S05]  /*2910*/  BRA `(.L_x_934) ;  /* 0x0000066000007947 */ /* 0x000fea0003800000 */
.L_x_948:
        /* <DEDUP_REMOVED lines=21> */
.L_x_952:
[----:B------:R-:W-:Y:S05]  /*2a70*/  BSYNC B1 ;  /* 0x0000000000017941 */ /* 0x000fea0003800000 */
.L_x_951:
[----:B------:R-:W-:Y:S01]  /*2a80*/  LEA R5, R0, 0x3b800000, 0x17 ;  /* 0x3b80000000057811 */ /* 0x000fe200078eb8ff */
[----:B------:R-:W-:-:S05]  /*2a90*/  IMAD.SHL.U32 R0, R3, 0x100000, RZ ;  /* 0x0010000003007824 */ /* 0x000fca00078e00ff */
[----:B------:R-:W-:Y:S02]  /*2aa0*/  LOP3.LUT R0, R5, R0, R6, 0xfe, !PT ;  /* 0x0000000005007212 */ /* 0x000fe400078efe06 */
.L_x_950:
[----:B------:R-:W-:Y:S05]  /*2ab0*/  BSYNC B0 ;  /* 0x0000000000007941 */ /* 0x000fea0003800000 */
.L_x_949:
[----:B------:R-:W-:-:S04]  /*2ac0*/  FMUL.FTZ R0, R0, 1 ;  /* 0x3f80000000007820 */ /* 0x000fc80000410000 */
[----:B------:R0:W2:Y:S01]  /*2ad0*/  F2F.F64.F32 R16, R0 ;  /* 0x0000000000107310 */ /* 0x0000a20000201800 */
[----:B------:R-:W-:Y:S05]  /*2ae0*/  BRA `(.L_x_934) ;  /* 0x0000049000007947 */ /* 0x000fea0003800000 */
.L_x_947:
        /* <DEDUP_REMOVED lines=21> */
.L_x_956:
[----:B------:R-:W-:Y:S05]  /*2c40*/  BSYNC B1 ;  /* 0x0000000000017941 */ /* 0x000fea0003800000 */
.L_x_955:
[----:B------:R-:W-:Y:S01]  /*2c50*/  LEA R5, R0, 0x37800000, 0x17 ;  /* 0x3780000000057811 */ /* 0x000fe200078eb8ff */
[----:B------:R-:W-:-:S05]  /*2c60*/  IMAD.SHL.U32 R0, R3, 0x200000, RZ ;  /* 0x0020000003007824 */ /* 0x000fca00078e00ff */
[----:B------:R-:W-:Y:S02]  /*2c70*/  LOP3.LUT R0, R5, R0, R6, 0xfe, !PT ;  /* 0x0000000005007212 */ /* 0x000fe400078efe06 */
.L_x_954:
[----:B------:R-:W-:Y:S05]  /*2c80*/  BSYNC B0 ;  /* 0x0000000000007941 */ /* 0x000fea0003800000 */
.L_x_953:
[----:B------:R-:W-:-:S04]  /*2c90*/  FMUL.FTZ R0, R0, 1 ;  /* 0x3f80000000007820 */ /* 0x000fc80000410000 */
[----:B------:R0:W2:Y:S01]  /*2ca0*/  F2F.F64.F32 R16, R0 ;  /* 0x0000000000107310 */ /* 0x0000a20000201800 */
[----:B------:R-:W-:Y:S05]  /*2cb0*/  BRA `(.L_x_934) ;  /* 0x000002c000007947 */ /* 0x000fea0003800000 */
.L_x_946:
        /* <DEDUP_REMOVED lines=14> */
.L_x_960:
[----:B------:R-:W-:Y:S05]  /*2da0*/  BSYNC B0 ;  /* 0x0000000000007941 */ /* 0x000fea0003800000 */
.L_x_959:
[----:B------:R-:W-:-:S04]  /*2db0*/  FMUL.FTZ R0, R0, 1 ;  /* 0x3f80000000007820 */ /* 0x000fc80000410000 */
[----:B------:R0:W2:Y:S01]  /*2dc0*/  F2F.F64.F32 R16, R0 ;  /* 0x0000000000107310 */ /* 0x0000a20000201800 */
[----:B------:R-:W-:Y:S05]  /*2dd0*/  BRA `(.L_x_934) ;  /* 0x000001a000007947 */ /* 0x000fea0003800000 */
.L_x_933:
        /* <DEDUP_REMOVED lines=18> */
[----:B01---5:R-:W-:Y:S05]  /*2f00*/  CALL.ABS.NOINC R14 ;  /* 0x000000000e007343 */ /* 0x023fea0003c00000 */
[----:B------:R-:W-:Y:S01]  /*2f10*/  CS2R R16, SRZ ;  /* 0x0000000000107805 */ /* 0x000fe2000001ff00 */
[----:B------:R-:W-:Y:S05]  /*2f20*/  BRA `(.L_x_934) ;  /* 0x0000005000007947 */ /* 0x000fea0003800000 */
.L_x_958:
[----:B------:R-:W2:Y:S02]  /*2f30*/  LDG.E.64 R16, [R4.64] ;  /* 0x0000002404107981 */ /* 0x000ea4000c1e1b00 */
[----:B--2---:R-:W0:Y:S01]  /*2f40*/  I2F.F64.U64 R16, R16 ;  /* 0x0000001000107312 */ /* 0x004e220000301800 */
[----:B------:R-:W-:Y:S05]  /*2f50*/  BRA `(.L_x_934) ;  /* 0x0000002000007947 */ /* 0x000fea0003800000 */
.L_x_957:
[----:B------:R-:W2:Y:S02]  /*2f60*/  LDG.E R4, [R4.64] ;  /* 0x0000002404047981 */ /* 0x000ea4000c1e1900 */
[----:B--2---:R0:W2:Y:S02]  /*2f70*/  I2F.F64.U32 R16, R4 ;  /* 0x0000000400107312 */ /* 0x0040a40000201800 */
.L_x_934:
[----:B------:R-:W-:-:S03]  /*2f80*/  IADD3 R29, R29, 0x80, RZ ;  /* 0x000000801d1d7810 */ /* 0x000fc60007ffe0ff */
.L_x_928:
[----:B------:R-:W-:Y:S05]  /*2f90*/  BSYNC B6 ;  /* 0x0000000000067941 */ /* 0x000fea0003800000 */
.L_x_927:
[----:B------:R-:W-:Y:S01]  /*2fa0*/  ISETP.GE.AND P0, PT, R29, R2, PT ;  /* 0x000000021d00720c */ /* 0x000fe20003f06270 */
[----:B------:R-:W-:-:S12]  /*2fb0*/  BSSY B6, `(.L_x_961) ;  /* 0x00000f5000067945 */ /* 0x000fd80003800000 */
[----:B------:R-:W-:Y:S05]  /*2fc0*/  @P0 BRA `(.L_x_962) ;  /* 0x00000f3000000947 */ /* 0x000fea0003800000 */
        /* <DEDUP_REMOVED lines=16> */
[----:B---3--:R0:W3:Y:S01]  /*30d0*/  I2F.F64.S16 R18, R4 ;  /* 0x0000000400127312 */ /* 0x0080e20000101c00 */
[----:B------:R-:W-:Y:S05]  /*30e0*/  BRA `(.L_x_962) ;  /* 0x00000e1000007947 */ /* 0x000fea0003800000 */
.L_x_966:
[----:B------:R-:W3:Y:S02]  /*30f0*/  LDG.E.U8 R4, [R4.64] ;  /* 0x0000002404047981 */ /* 0x000ee4000c1e1100 */
[----:B---3--:R0:W3:Y:S01]  /*3100*/  I2F.F64.U16 R18, R4 ;  /* 0x0000000400127312 */ /* 0x0080e20000101800 */
[----:B------:R-:W-:Y:S05]  /*3110*/  BRA `(.L_x_962) ;  /* 0x00000de000007947 */ /* 0x000fea0003800000 */
.L_x_965:
[----:B------:R-:W-:-:S13]  /*3120*/  ISETP.NE.AND P0, PT, R0, 0x2, PT ;  /* 0x000000020000780c */ /* 0x000fda0003f05270 */
[----:B------:R-:W-:Y:S05]  /*3130*/  @!P0 BRA `(.L_x_968) ;  /* 0x000000a000008947 */ /* 0x000fea0003800000 */
[----:B------:R-:W-:-:S13]  /*3140*/  ISETP.NE.AND P0, PT, R0, 0x3, PT ;  /* 0x000000030000780c */ /* 0x000fda0003f05270 */
[----:B------:R-:W-:Y:S05]  /*3150*/  @!P0 BRA `(.L_x_969) ;  /* 0x0000005000008947 */ /* 0x000fea0003800000 */
[----:B------:R-:W-:-:S13]  /*3160*/  ISETP.NE.AND P0, PT, R0, 0x4, PT ;  /* 0x000000040000780c */ /* 0x000fda0003f05270 */
[----:B------:R-:W-:Y:S05]  /*3170*/  @P0 BRA `(.L_x_967) ;  /* 0x00000bf000000947 */ /* 0x000fea0003800000 */
[----:B------:R-:W3:Y:S02]  /*3180*/  LDG.E.64 R18, [R4.64] ;  /* 0x0000002404127981 */ /* 0x000ee4000c1e1b00 */
[----:B---3--:R-:W0:Y:S01]  /*3190*/  I2F.F64.S64 R18, R18 ;  /* 0x0000001200127312 */ /* 0x008e220000301c00 */
[----:B------:R-:W-:Y:S05]  /*31a0*/  BRA `(.L_x_962) ;  /* 0x00000d5000007947 */ /* 0x000fea0003800000 */
.L_x_969:
[----:B------:R-:W3:Y:S02]  /*31b0*/  LDG.E R4, [R4.64] ;  /* 0x0000002404047981 */ /* 0x000ee4000c1e1900 */
[----:B---3--:R0:W3:Y:S01]  /*31c0*/  I2F.F64 R18, R4 ;  /* 0x0000000400127312 */ /* 0x0080e20000201c00 */
[----:B------:R-:W-:Y:S05]  /*31d0*/  BRA `(.L_x_962) ;  /* 0x00000d2000007947 */ /* 0x000fea0003800000 */
.L_x_968:
[----:B------:R-:W3:Y:S02]  /*31e0*/  LDG.E.U16 R4, [R4.64] ;  /* 0x0000002404047981 */ /* 0x000ee4000c1e1500 */
[----:B---3--:R0:W3:Y:S01]  /*31f0*/  I2F.F64.S16 R18, R4 ;  /* 0x0000000400127312 */ /* 0x0080e20000101c00 */
[----:B------:R-:W-:Y:S05]  /*3200*/  BRA `(.L_x_962) ;  /* 0x00000cf000007947 */ /* 0x000fea0003800000 */
.L_x_964:
[----:B------:R-:W-:-:S13]  /*3210*/  ISETP.GT.AND P0, PT, R0, 0x6, PT ;  /* 0x000000060000780c */ /* 0x000fda0003f04270 */
[----:B------:R-:W-:Y:S05]  /*3220*/  @P0 BRA `(.L_x_970) ;  /* 0x000000d000000947 */ /* 0x000fea0003800000 */
[----:B------:R-:W-:-:S13]  /*3230*/  ISETP.NE.AND P0, PT, R0, 0x5, PT ;  /* 0x000000050000780c */ /* 0x000fda0003f05270 */
[----:B------:R-:W-:Y:S05]  /*3240*/  @!P0 BRA `(.L_x_971) ;  /* 0x0000006000008947 */ /* 0x000fea0003800000 */
[----:B------:R-:W-:-:S13]  /*3250*/  ISETP.NE.AND P0, PT, R0, 0x6, PT ;  /* 0x000000060000780c */ /* 0x000fda0003f05270 */
[----:B------:R-:W-:Y:S05]  /*3260*/  @P0 BRA `(.L_x_967) ;  /* 0x00000b0000000947 */ /* 0x000fea0003800000 */
[----:B------:R-:W3:Y:S02]  /*3270*/  LDG.E R18, [R4.64] ;  /* 0x0000002404127981 */ /* 0x000ee4000c1e1900 */
[----:B---3--:R-:W-:-:S06]  /*3280*/  FMUL.FTZ R18, R18, 1 ;  /* 0x3f80000012127820 */ /* 0x008fcc0000410000 */
[----:B------:R-:W0:Y:S01]  /*3290*/  F2F.F64.F32 R18, R18 ;  /* 0x0000001200127310 */ /* 0x000e220000201800 */
[----:B------:R-:W-:Y:S05]  /*32a0*/  BRA `(.L_x_962) ;  /* 0x00000c5000007947 */ /* 0x000fea0003800000 */
.L_x_971:
[----:B------:R-:W3:Y:S02]  /*32b0*/  LDG.E.U16 R0, [R4.64] ;  /* 0x0000002404007981 */ /* 0x000ee4000c1e1500 */
[----:B---3--:R-:W-:-:S05]  /*32c0*/  HADD2.F32 R0, -RZ, R0.H0_H0 ;  /* 0x20000000ff007230 */ /* 0x008fca0000004100 */
[----:B------:R-:W-:-:S04]  /*32d0*/  FMUL.FTZ R0, R0, 1 ;  /* 0x3f80000000007820 */ /* 0x000fc80000410000 */
[----:B------:R0:W3:Y:S01]  /*32e0*/  F2F.F64.F32 R18, R0 ;  /* 0x0000000000127310 */ /* 0x0000e20000201800 */
[----:B------:R-:W-:Y:S05]  /*32f0*/  BRA `(.L_x_962) ;  /* 0x00000c0000007947 */ /* 0x000fea0003800000 */
.L_x_970:
[----:B------:R-:W-:-:S13]  /*3300*/  ISETP.NE.AND P0, PT, R0, 0x7, PT ;  /* 0x000000070000780c */ /* 0x000fda0003f05270 */
[----:B------:R-:W-:Y:S05]  /*3310*/  @!P0 BRA `(.L_x_972) ;  /* 0x000000d000008947 */ /* 0x000fea0003800000 */
        /* <DEDUP_REMOVED lines=8> */
.L_x_973:
[----:B------:R-:W3:Y:S02]  /*33a0*/  LDG.E.U16 R4, [R4.64] ;  /* 0x0000002404047981 */ /* 0x000ee4000c1e1500 */
[----:B---3--:R-:W-:-:S05]  /*33b0*/  HADD2.F32 R0, -RZ, R4.H0_H0 ;  /* 0x20000004ff007230 */ /* 0x008fca0000004100 */
[----:B------:R-:W-:-:S04]  /*33c0*/  FMUL.FTZ R0, R0, 1 ;  /* 0x3f80000000007820 */ /* 0x000fc80000410000 */
[----:B------:R0:W3:Y:S01]  /*33d0*/  F2F.F64.F32 R18, R0 ;  /* 0x0000000000127310 */ /* 0x0000e20000201800 */
[----:B------:R-:W-:Y:S05]  /*33e0*/  BRA `(.L_x_962) ;  /* 0x00000b1000007947 */ /* 0x000fea0003800000 */
.L_x_972:
[----:B------:R0:W5:Y:S01]  /*33f0*/  LDG.E.64 R18, [R4.64] ;  /* 0x0000002404127981 */ /* 0x000162000c1e1b00 */
[----:B------:R-:W-:Y:S05]  /*3400*/  BRA `(.L_x_962) ;  /* 0x00000af000007947 */ /* 0x000fea0003800000 */
.L_x_963:
        /* <DEDUP_REMOVED lines=8> */
[----:B------:R-:W3:Y:S01]  /*3490*/  LDG.E.U8 R4, [R4.64] ;  /* 0x0000002404047981 */ /* 0x000ee2000c1e1100 */
[----:B------:R-:W-:Y:S01]  /*34a0*/  IMAD.MOV.U32 R18, RZ, RZ, RZ ;  /* 0x000000ffff127224 */ /* 0x000fe200078e00ff */
[----:B---3--:R-:W-:-:S04]  /*34b0*/  ISETP.NE.AND P0, PT, R4, RZ, PT ;  /* 0x000000ff0400720c */ /* 0x008fc80003f05270 */
[----:B------:R-:W-:Y:S01]  /*34c0*/  FSEL R19, RZ, 1.875, !P0 ;  /* 0x3ff00000ff137808 */ /* 0x000fe20004000000 */
[----:B------:R-:W-:Y:S05]  /*34d0*/  BRA `(.L_x_962) ;  /* 0x00000a2000007947 */ /* 0x000fea0003800000 */
.L_x_976:
[----:B------:R0:W5:Y:S01]  /*34e0*/  LDG.E.64 R18, [R4.64] ;  /* 0x0000002404127981 */ /* 0x000162000c1e1b00 */
[----:B------:R-:W-:Y:S05]  /*34f0*/  BRA `(.L_x_962) ;  /* 0x00000a0000007947 */ /* 0x000fea0003800000 */
.L_x_975:
        /* <DEDUP_REMOVED lines=26> */
[----:B------:R0:W3:Y:S01]  /*36a0*/  F2F.F64.F32 R18, R7 ;  /* 0x0000000700127310 */ /* 0x0000e20000201800 */
[----:B------:R-:W-:Y:S05]  /*36b0*/  BRA `(.L_x_962) ;  /* 0x0000084000007947 */ /* 0x000fea0003800000 */
.L_x_978:
        /* <DEDUP_REMOVED lines=13> */
[----:B------:R0:W3:Y:S01]  /*3790*/  F2F.F64.F32 R18, R0 ;  /* 0x0000000000127310 */ /* 0x0000e20000201800 */
[----:B------:R-:W-:Y:S05]  /*37a0*/  BRA `(.L_x_962) ;  /* 0x0000075000007947 */ /* 0x000fea0003800000 */
.L_x_977:
[----:B------:R-:W3:Y:S02]  /*37b0*/  LDG.E.U16 R0, [R4.64] ;  /* 0x0000002404007981 */ /* 0x000ee4000c1e1500 */
[----:B---3--:R-:W-:-:S05]  /*37c0*/  PRMT R0, RZ, 0x5410, R0 ;  /* 0x00005410ff007816 */ /* 0x008fca0000000000 */
[----:B------:R-:W-:-:S04]  /*37d0*/  FMUL.FTZ R0, R0, 1 ;  /* 0x3f80000000007820 */ /* 0x000fc80000410000 */
[----:B------:R0:W3:Y:S01]  /*37e0*/  F2F.F64.F32 R18, R0 ;  /* 0x0000000000127310 */ /* 0x0000e20000201800 */
[----:B------:R-:W-:Y:S05]  /*37f0*/  BRA `(.L_x_962) ;  /* 0x0000070000007947 */ /* 0x000fea0003800000 */
.L_x_974:
        /* <DEDUP_REMOVED lines=9> */
[----:B---3--:R0:W3:Y:S01]  /*3890*/  I2F.F64.U16 R18, R4 ;  /* 0x0000000400127312 */ /* 0x0080e20000101800 */
[----:B------:R-:W-:Y:S05]  /*38a0*/  BRA `(.L_x_962) ;  /* 0x0000065000007947 */ /* 0x000fea0003800000 */
.L_x_981:
[----:B------:R-:W3:Y:S01]  /*38b0*/  LDG.E.U8 R3, [R4.64] ;  /* 0x0000002404037981 */ /* 0x000ee2000c1e1100 */
[----:B------:R-:W-:Y:S01]  /*38c0*/  BSSY B0, `(.L_x_982) ;  /* 0x0000018000007945 */ /* 0x000fe20003800000 */
[----:B------:R-:W-:Y:S01]  /*38d0*/  IMAD.MOV.U32 R0, RZ, RZ, RZ ;  /* 0x000000ffff007224 */ /* 0x000fe200078e00ff */
        /* <DEDUP_REMOVED lines=18> */
.L_x_985:
[----:B------:R-:W-:Y:S05]  /*3a00*/  BSYNC B1 ;  /* 0x0000000000017941 */ /* 0x000fea0003800000 */
.L_x_984:
[----:B------:R-:W-:Y:S01]  /*3a10*/  LEA R5, R0, 0x3b800000, 0x17 ;  /* 0x3b80000000057811 */ /* 0x000fe200078eb8ff */
[----:B------:R-:W-:-:S05]  /*3a20*/  IMAD.SHL.U32 R0, R3, 0x100000, RZ ;  /* 0x0010000003007824 */ /* 0x000fca00078e00ff */
[----:B------:R-:W-:Y:S02]  /*3a30*/  LOP3.LUT R0, R5, R0, R6, 0xfe, !PT ;  /* 0x0000000005007212 */ /* 0x000fe400078efe06 */
.L_x_983:
[----:B------:R-:W-:Y:S05]  /*3a40*/  BSYNC B0 ;  /* 0x0000000000007941 */ /* 0x000fea0003800000 */
.L_x_982:
[----:B------:R-:W-:-:S04]  /*3a50*/  FMUL.FTZ R0, R0, 1 ;  /* 0x3f80000000007820 */ /* 0x000fc80000410000 */
[----:B------:R0:W3:Y:S01]  /*3a60*/  F2F.F64.F32 R18, R0 ;  /* 0x0000000000127310 */ /* 0x0000e20000201800 */
[----:B------:R-:W-:Y:S05]  /*3a70*/  BRA `(.L_x_962) ;  /* 0x0000048000007947 */ /* 0x000fea0003800000 */
.L_x_980:
        /* <DEDUP_REMOVED lines=21> */
.L_x_989:
[----:B------:R-:W-:Y:S05]  /*3bd0*/  BSYNC B1 ;  /* 0x0000000000017941 */ /* 0x000fea0003800000 */
.L_x_988:
[----:B------:R-:W-:Y:S01]  /*3be0*/  LEA R5, R0, 0x37800000, 0x17 ;  /* 0x3780000000057811 */ /* 0x000fe200078eb8ff */
[----:B------:R-:W-:-:S05]  /*3bf0*/  IMAD.SHL.U32 R0, R3, 0x200000, RZ ;  /* 0x0020000003007824 */ /* 0x000fca00078e00ff */
[----:B------:R-:W-:Y:S02]  /*3c00*/  LOP3.LUT R0, R5, R0, R6, 0xfe, !PT ;  /* 0x0000000005007212 */ /* 0x000fe400078efe06 */
.L_x_987:
[----:B------:R-:W-:Y:S05]  /*3c10*/  BSYNC B0 ;  /* 0x0000000000007941 */ /* 0x000fea0003800000 */
.L_x_986:
[----:B------:R-:W-:-:S04]  /*3c20*/  FMUL.FTZ R0, R0, 1 ;  /* 0x3f80000000007820 */ /* 0x000fc80000410000 */
[----:B------:R0:W3:Y:S01]  /*3c30*/  F2F.F64.F32 R18, R0 ;  /* 0x0000000000127310 */ /* 0x0000e20000201800 */
[----:B------:R-:W-:Y:S05]  /*3c40*/  BRA `(.L_x_962) ;  /* 0x000002b000007947 */ /* 0x000fea0003800000 */
.L_x_979:
[----:B------:R-:W-:-:S13]  /*3c50*/  ISETP.NE.AND P0, PT, R0, 0x1c, PT ;  /* 0x0000001c0000780c */ /* 0x000fda0003f05270 */
[----:B------:R-:W-:Y:S05]  /*3c60*/  @!P0 BRA `(.L_x_990) ;  /* 0x0000027000008947 */ /* 0x000fea0003800000 */
[----:B------:R-:W-:-:S13]  /*3c70*/  ISETP.NE.AND P0, PT, R0, 0x1d, PT ;  /* 0x0000001d0000780c */ /* 0x000fda0003f05270 */
[----:B------:R-:W-:Y:S05]  /*3c80*/  @!P0 BRA `(.L_x_991) ;  /* 0x0000022000008947 */ /* 0x000fea0003800000 */
[----:B------:R-:W-:-:S13]  /*3c90*/  ISETP.NE.AND P0, PT, R0, 0x2c, PT ;  /* 0x0000002c0000780c */ /* 0x000fda0003f05270 */
[----:B------:R-:W-:Y:S05]  /*3ca0*/  @P0 BRA `(.L_x_967) ;  /* 0x000000c000000947 */ /* 0x000fea0003800000 */
[----:B------:R-:W3:Y:S01]  /*3cb0*/  LDG.E.U8 R4, [R4.64] ;  /* 0x0000002404047981 */ /* 0x000ee2000c1e1100 */
[----:B------:R-:W-:Y:S01]  /*3cc0*/  BSSY B0, `(.L_x_992) ;  /* 0x0000007000007945 */ /* 0x000fe20003800000 */
[----:B------:R-:W-:Y:S01]  /*3cd0*/  IMAD.MOV.U32 R0, RZ, RZ, 0x400000 ;  /* 0x00400000ff007424 */ /* 0x000fe200078e00ff */
[----:B---3--:R-:W-:-:S13]  /*3ce0*/  ISETP.NE.AND P0, PT, R4, RZ, PT ;  /* 0x000000ff0400720c */ /* 0x008fda0003f05270 */
[----:B------:R-:W-:Y:S05]  /*3cf0*/  @!P0 BRA `(.L_x_993) ;  /* 0x0000003000008947 */ /* 0x000fea0003800000 */
[----:B------:R-:W-:-:S13]  /*3d00*/  ISETP.NE.AND P0, PT, R4, 0xff, PT ;  /* 0x000000ff0400780c */ /* 0x000fda0003f05270 */
[----:B------:R-:W-:Y:S02]  /*3d10*/  @!P0 IMAD.MOV.U32 R0, RZ, RZ, 0x7f800001 ;  /* 0x7f800001ff008424 */ /* 0x000fe400078e00ff */
[----:B------:R-:W-:Y:S02]  /*3d20*/  @P0 IMAD.SHL.U32 R0, R4, 0x800000, RZ ;  /* 0x0080000004000824 */ /* 0x000fe400078e00ff */
.L_x_993:
[----:B------:R-:W-:Y:S05]  /*3d30*/  BSYNC B0 ;  /* 0x0000000000007941 */ /* 0x000fea0003800000 */
.L_x_992:
[----:B------:R-:W-:-:S04]  /*3d40*/  FMUL.FTZ R0, R0, 1 ;  /* 0x3f80000000007820 */ /* 0x000fc80000410000 */
[----:B------:R0:W3:Y:S01]  /*3d50*/  F2F.F64.F32 R18, R0 ;  /* 0x0000000000127310 */ /* 0x0000e20000201800 */
[----:B------:R-:W-:Y:S05]  /*3d60*/  BRA `(.L_x_962) ;  /* 0x0000019000007947 */ /* 0x000fea0003800000 */
.L_x_967:
        /* <DEDUP_REMOVED lines=18> */
[----:B012--5:R-:W-:Y:S05]  /*3e90*/  CALL.ABS.NOINC R14 ;  /* 0x000000000e007343 */ /* 0x027fea0003c00000 */
[----:B------:R-:W-:Y:S05]  /*3ea0*/  BRA `(.L_x_962) ;  /* 0x0000005000007947 */ /* 0x000fea0003800000 */
.L_x_991:
[----:B------:R-:W3:Y:S02]  /*3eb0*/  LDG.E.64 R18, [R4.64] ;  /* 0x0000002404127981 */ /* 0x000ee4000c1e1b00 */
[----:B---3--:R-:W0:Y:S01]  /*3ec0*/  I2F.F64.U64 R18, R18 ;  /* 0x0000001200127312 */ /* 0x008e220000301800 */
[----:B------:R-:W-:Y:S05]  /*3ed0*/  BRA `(.L_x_962) ;  /* 0x0000002000007947 */ /* 0x000fea0003800000 */
.L_x_990:
[----:B------:R-:W3:Y:S02]  /*3ee0*/  LDG.E R4, [R4.64] ;  /* 0x0000002404047981 */ /* 0x000ee4000c1e1900 */
[----:B---3--:R0:W3:Y:S02]  /*3ef0*/  I2F.F64.U32 R18, R4 ;  /* 0x0000000400127312 */ /* 0x0080e40000201800 */
.L_x_962:
[----:B------:R-:W-:Y:S05]  /*3f00*/  BSYNC B6 ;  /* 0x0000000000067941 */ /* 0x000fea0003800000 */
.L_x_961:
[----:B------:R-:W4:Y:S01]  /*3f10*/  S2R R23, SR_TID.X ;  /* 0x0000000000177919 */ /* 0x000f220000002100 */
[----:B------:R-:W-:Y:S01]  /*3f20*/  BSSY B0, `(.L_x_994) ;  /* 0x0000020000007945 */ /* 0x000fe20003800000 */
[----:B----4-:R-:W-:-:S13]  /*3f30*/  ISETP.GE.AND P1, PT, R23, R2, PT ;  /* 0x000000021700720c */ /* 0x010fda0003f26270 */
[----:B------:R-:W-:Y:S05]  /*3f40*/  @P1 BRA `(.L_x_995) ;  /* 0x000001d000001947 */ /* 0x000fea0003800000 */
[----:B0----5:R-:W0:Y:S01]  /*3f50*/  DSETP.GT.AND P0, PT, R26, c[0x0][0x168], PT ;  /* 0x00005a001a00762a */ /* 0x021e220003f04000 */
[----:B------:R-:W-:Y:S02]  /*3f60*/  IMAD.MOV.U32 R4, RZ, RZ, 0x0 ;  /* 0x00000000ff047424 */ /* 0x000fe400078e00ff */
[----:B------:R-:W-:-:S11]  /*3f70*/  IMAD.MOV.U32 R5, RZ, RZ, 0x3ff00000 ;  /* 0x3ff00000ff057424 */ /* 0x000fd600078e00ff */
        /* <DEDUP_REMOVED lines=22> */
[----:B-123--:R-:W-:Y:S05]  /*40e0*/  CALL.REL.NOINC `($__internal_1_$__cuda_sm20_div_rn_f64_full) ;  /* 0x0000499000007944 */ /* 0x00efea0003c00000 */
[----:B------:R-:W-:Y:S02]  /*40f0*/  IMAD.MOV.U32 R4, RZ, RZ, R6 ;  /* 0x000000ffff047224 */ /* 0x000fe400078e0006 */
[----:B------:R-:W-:Y:S02]  /*4100*/  IMAD.MOV.U32 R5, RZ, RZ, R7 ;  /* 0x000000ffff057224 */ /* 0x000fe400078e0007 */
.L_x_996:
[----:B------:R-:W-:Y:S05]  /*4110*/  BSYNC B1 ;  /* 0x0000000000017941 */ /* 0x000fea0003800000 */
.L_x_995:
[----:B------:R-:W-:Y:S05]  /*4120*/  BSYNC B0 ;  /* 0x0000000000007941 */ /* 0x000fea0003800000 */
.L_x_994:
[----:B0----5:R-:W-:Y:S01]  /*4130*/  IADD3 R27, R23, 0x80, RZ ;  /* 0x00000080171b7810 */ /* 0x021fe20007ffe0ff */
[----:B------:R-:W-:Y:S03]  /*4140*/  BSSY B0, `(.L_x_997) ;  /* 0x0000020000007945 */ /* 0x000fe60003800000 */
[----:B------:R-:W-:-:S13]  /*4150*/  ISETP.GE.AND P0, PT, R27, R2, PT ;  /* 0x000000021b00720c */ /* 0x000fda0003f06270 */
[----:B------:R-:W-:Y:S05]  /*4160*/  @P0 BRA `(.L_x_998) ;  /* 0x000001d000000947 */ /* 0x000fea0003800000 */
[----:B-1----:R-:W0:Y:S01]  /*4170*/  DSETP.GT.AND P0, PT, R24, c[0x0][0x168], PT ;  /* 0x00005a001800762a */ /* 0x002e220003f04000 */
[----:B------:R-:W-:Y:S02]  /*4180*/  IMAD.MOV.U32 R28, RZ, RZ, 0x0 ;  /* 0x00000000ff1c7424 */ /* 0x000fe400078e00ff */
[----:B------:R-:W-:-:S11]  /*4190*/  IMAD.MOV.U32 R29, RZ, RZ, 0x3ff00000 ;  /* 0x3ff00000ff1d7424 */ /* 0x000fd600078e00ff */
[----:B0-----:R-:W-:Y:S05]  /*41a0*/  @!P0 BRA `(.L_x_998) ;  /* 0x0000019000008947 */ /* 0x001fea0003800000 */
[----:B------:R-:W0:Y:S01]  /*41b0*/  DADD R24, R24, c[0x2][0x0] ;  /* 0x0080000018187629 */ /* 0x000e220000000000 */
[----:B------:R-:W-:Y:S01]  /*41c0*/  IMAD.MOV.U32 R6, RZ, RZ, 0x1 ;  /* 0x00000001ff067424 */ /* 0x000fe200078e00ff */
[----:B------:R-:W-:Y:S04]  /*41d0*/  BSSY B1, `(.L_x_998) ;  /* 0x0000016000017945 */ /* 0x000fe80003800000 */
[----:B0-----:R-:W0:Y:S02]  /*41e0*/  MUFU.RCP64H R7, R25 ;  /* 0x0000001900077308 */ /* 0x001e240000001800 */
[----:B0-----:R-:W0:-:S06]  /*41f0*/  DFMA R8, -R24, R6, 1 ;  /* 0x3ff000001808742b */ /* 0x001e0c0000000106 */
[----:B0-----:R-:W0:-:S06]  /*4200*/  DFMA R8, R8, R8, R8 ;  /* 0x000000080808722b */ /* 0x001e0c0000000008 */
[----:B0-----:R-:W0:-:S06]  /*4210*/  DFMA R8, R6, R8, R6 ;  /* 0x000000080608722b */ /* 0x001e0c0000000006 */
[----:B0-----:R-:W0:-:S06]  /*4220*/  DFMA R6, -R24, R8, 1 ;  /* 0x3ff000001806742b */ /* 0x001e0c0000000108 */
[----:B0-----:R-:W0:-:S06]  /*4230*/  DFMA R6, R8, R6, R8 ;  /* 0x000000060806722b */ /* 0x001e0c0000000008 */
[----:B0-----:R-:W0:-:S06]  /*4240*/  DMUL R8, R6, c[0x0][0x168] ;  /* 0x00005a0006087a28 */ /* 0x001e0c0000000000 */
[----:B0-----:R-:W0:-:S06]  /*4250*/  DFMA R10, -R24, R8, c[0x0][0x168] ;  /* 0x00005a00180a762b */ /* 0x001e0c0000000108 */
[----:B0-----:R0:W1:Y:S02]  /*4260*/  DFMA R28, R6, R10, R8 ;  /* 0x0000000a061c722b */ /* 0x0010640000000008 */
[----:B0-----:R-:W-:-:S05]  /*4270*/  IMAD.MOV.U32 R11, RZ, RZ, c[0x0][0x16c] ;  /* 0x00005b00ff0b7624 */ /* 0x001fca00078e00ff */
[----:B------:R-:W-:-:S03]  /*4280*/  FSETP.GEU.AND P0, PT, |R11|, 6.5827683646048100446e-37, PT ;  /* 0x036000000b00780b */ /* 0x000fc60003f0e200 */
[----:B-1----:R-:W-:-:S05]  /*4290*/  FFMA R0, RZ, R25, R29 ;  /* 0x00000019ff007223 */ /* 0x002fca000000001d */
[----:B------:R-:W-:-:S13]  /*42a0*/  FSETP.GT.AND P2, PT, |R0|, 1.469367938527859385e-39, PT ;  /* 0x001000000000780b */ /* 0x000fda0003f44200 */
[----:B------:R-:W-:Y:S05]  /*42b0*/  @P0 BRA P2, `(.L_x_999) ;  /* 0x0000007000000947 */ /* 0x000fea0001000000 */
[----:B------:R-:W-:Y:S01]  /*42c0*/  IMAD.MOV.U32 R12, RZ, RZ, R24 ;  /* 0x000000ffff0c7224 */ /* 0x000fe200078e0018 */
[----:B------:R-:W-:Y:S01]  /*42d0*/  MOV R32, 0x4310 ;  /* 0x0000431000207802 */ /* 0x000fe20000000f00 */
[----:B------:R-:W-:Y:S02]  /*42e0*/  IMAD.MOV.U32 R13, RZ, RZ, R25 ;  /* 0x000000ffff0d7224 */ /* 0x000fe400078e0019 */
[----:B------:R-:W-:Y:S02]  /*42f0*/  IMAD.MOV.U32 R10, RZ, RZ, c[0x0][0x168] ;  /* 0x00005a00ff0a7624 */ /* 0x000fe400078e00ff */
[----:B--23--:R-:W-:Y:S05]  /*4300*/  CALL.REL.NOINC `($__internal_1_$__cuda_sm20_div_rn_f64_full) ;  /* 0x0000477000007944 */ /* 0x00cfea0003c00000 */
[----:B------:R-:W-:Y:S02]  /*4310*/  IMAD.MOV.U32 R28, RZ, RZ, R6 ;  /* 0x000000ffff1c7224 */ /* 0x000fe400078e0006 */
[----:B------:R-:W-:Y:S02]  /*4320*/  IMAD.MOV.U32 R29, RZ, RZ, R7 ;  /* 0x000000ffff1d7224 */ /* 0x000fe400078e0007 */
.L_x_999:
[----:B------:R-:W-:Y:S05]  /*4330*/  BSYNC B1 ;  /* 0x0000000000017941 */ /* 0x000fea0003800000 */
.L_x_998:
[----:B------:R-:W-:Y:S05]  /*4340*/  BSYNC B0 ;  /* 0x0000000000007941 */ /* 0x000fea0003800000 */
.L_x_997:
[----:B------:R-:W-:Y:S01]  /*4350*/  IADD3 R3, R23, 0x100, RZ ;  /* 0x0000010017037810 */ /* 0x000fe20007ffe0ff */
[----:B------:R-:W-:Y:S03]  /*4360*/  BSSY B0, `(.L_x_1000) ;  /* 0x0000020000007945 */ /* 0x000fe60003800000 */
[----:B------:R-:W-:-:S13]  /*4370*/  ISETP.GE.AND P0, PT, R3, R2, PT ;  /* 0x000000020300720c */ /* 0x000fda0003f06270 */
[----:B------:R-:W-:Y:S05]  /*4380*/  @P0 BRA `(.L_x_1001) ;  /* 0x000001d000000947 */ /* 0x000fea0003800000 */
[----:B--2---:R-:W0:Y:S01]  /*4390*/  DSETP.GT.AND P0, PT, R16, c[0x0][0x168], PT ;  /* 0x00005a001000762a */ /* 0x004e220003f04000 */
[----:B-1----:R-:W-:Y:S02]  /*43a0*/  IMAD.MOV.U32 R24, RZ, RZ, 0x0 ;  /* 0x00000000ff187424 */ /* 0x002fe400078e00ff */
        /* <DEDUP_REMOVED lines=23> */
[----:B---3--:R-:W-:Y:S05]  /*4520*/  CALL.REL.NOINC `($__internal_1_$__cuda_sm20_div_rn_f64_full) ;  /* 0x0000455000007944 */ /* 0x008fea0003c00000 */
[----:B------:R-:W-:Y:S02]  /*4530*/  IMAD.MOV.U32 R24, RZ, RZ, R6 ;  /* 0x000000ffff187224 */ /* 0x000fe400078e0006 */
[----:B------:R-:W-:Y:S02]  /*4540*/  IMAD.MOV.U32 R25, RZ, RZ, R7 ;  /* 0x000000ffff197224 */ /* 0x000fe400078e0007 */
.L_x_1002:
[----:B------:R-:W-:Y:S05]  /*4550*/  BSYNC B1 ;  /* 0x0000000000017941 */ /* 0x000fea0003800000 */
.L_x_1001:
[----:B------:R-:W-:Y:S05]  /*4560*/  BSYNC B0 ;  /* 0x0000000000007941 */ /* 0x000fea0003800000 */
.L_x_1000:
[----:B------:R-:W-:Y:S01]  /*4570*/  IADD3 R3, R23, 0x180, RZ ;  /* 0x0000018017037810 */ /* 0x000fe20007ffe0ff */
[----:B------:R-:W-:Y:S03]  /*4580*/  BSSY B0, `(.L_x_1003) ;  /* 0x0000020000007945 */ /* 0x000fe60003800000 */
[----:B------:R-:W-:-:S13]  /*4590*/  ISETP.GE.AND P0, PT, R3, R2, PT ;  /* 0x000000020300720c */ /* 0x000fda0003f06270 */
[----:B------:R-:W-:Y:S05]  /*45a0*/  @P0 BRA `(.L_x_1004) ;  /* 0x000001d000000947 */ /* 0x000fea0003800000 */
[----:B---3--:R-:W0:Y:S01]  /*45b0*/  DSETP.GT.AND P0, PT, R18, c[0x0][0x168], PT ;  /* 0x00005a001200762a */ /* 0x008e220003f04000 */
[----:B--2---:R-:W-:Y:S02]  /*45c0*/  IMAD.MOV.U32 R16, RZ, RZ, 0x0 ;  /* 0x00000000ff107424 */ /* 0x004fe400078e00ff */
        /* <DEDUP_REMOVED lines=13> */
[----:B0-----:R0:W2:Y:S02]  /*46a0*/  DFMA R16, R6, R10, R8 ;  /* 0x0000000a0610722b */ /* 0x0010a40000000008 */
[----:B0-----:R-:W-:-:S05]  /*46b0*/  IMAD.MOV.U32 R11, RZ, RZ, c[0x0][0x16c] ;  /* 0x00005b00ff0b7624 */ /* 0x001fca00078e00ff */
[----:B------:R-:W-:-:S03]  /*46c0*/  FSETP.GEU.AND P0, PT, |R11|, 6.5827683646048100446e-37, PT ;  /* 0x036000000b00780b */ /* 0x000fc60003f0e200 */
[----:B--2---:R-:W-:-:S05]  /*46d0*/  FFMA R0, RZ, R19, R17 ;  /* 0x00000013ff007223 */ /* 0x004fca0000000011 */
[----:B------:R-:W-:-:S13]  /*46e0*/  FSETP.GT.AND P2, PT, |R0|, 1.469367938527859385e-39, PT ;  /* 0x001000000000780b */ /* 0x000fda0003f44200 */
[----:B------:R-:W-:Y:S05]  /*46f0*/  @P0 BRA P2, `(.L_x_1005) ;  /* 0x0000007000000947 */ /* 0x000fea0001000000 */
[----:B------:R-:W-:Y:S01]  /*4700*/  IMAD.MOV.U32 R12, RZ, RZ, R18 ;  /* 0x000000ffff0c7224 */ /* 0x000fe200078e0012 */
[----:B------:R-:W-:Y:S01]  /*4710*/  MOV R32, 0x4750 ;  /* 0x0000475000207802 */ /* 0x000fe20000000f00 */
[----:B------:R-:W-:Y:S02]  /*4720*/  IMAD.MOV.U32 R13, RZ, RZ, R19 ;  /* 0x000000ffff0d7224 */ /* 0x000fe400078e0013 */
[----:B------:R-:W-:Y:S02]  /*4730*/  IMAD.MOV.U32 R10, RZ, RZ, c[0x0][0x168] ;  /* 0x00005a00ff0a7624 */ /* 0x000fe400078e00ff */
[----:B-1----:R-:W-:Y:S05]  /*4740*/  CALL.REL.NOINC `($__internal_1_$__cuda_sm20_div_rn_f64_full) ;  /* 0x0000433000007944 */ /* 0x002fea0003c00000 */
[----:B------:R-:W-:Y:S02]  /*4750*/  IMAD.MOV.U32 R16, RZ, RZ, R6 ;  /* 0x000000ffff107224 */ /* 0x000fe400078e0006 */
[----:B------:R-:W-:Y:S02]  /*4760*/  IMAD.MOV.U32 R17, RZ, RZ, R7 ;  /* 0x000000ffff117224 */ /* 0x000fe400078e0007 */
.L_x_1005:
[----:B------:R-:W-:Y:S05]  /*4770*/  BSYNC B1 ;  /* 0x0000000000017941 */ /* 0x000fea0003800000 */
.L_x_1004:
[----:B------:R-:W-:Y:S05]  /*4780*/  BSYNC B0 ;  /* 0x0000000000007941 */ /* 0x000fea0003800000 */
.L_x_1003:
[----:B---3--:R-:W0:Y:S01]  /*4790*/  LDC.U8 R18, c[0x0][0x194] ;  /* 0x00006500ff127b82 */ /* 0x008e220000000000 */
[----:B------:R-:W-:Y:S01]  /*47a0*/  BSSY B6, `(.L_x_1006) ;  /* 0x000011b000067945 */ /* 0x000fe20003800000 */
[----:B------:R-:W-:Y:S05]  /*47b0*/  @P1 BRA `(.L_x_1007) ;  /* 0x0000119000001947 */ /* 0x000fea0003800000 */
[----:B------:R-:W3:Y:S02]  /*47c0*/  S2R R3, SR_TID.X ;  /* 0x0000000000037919 */ /* 0x000ee40000002100 */
[----:B---3--:R-:W-:Y:S01]  /*47d0*/  IMAD R0, R22, 0x200, R3 ;  /* 0x0000020016007824 */ /* 0x008fe200078e0203 */
        /* <DEDUP_REMOVED lines=15> */
[----:B------:R-:W0:Y:S01]  /*48d0*/  F2I.F64.TRUNC R5, R4 ;  /* 0x0000000400057311 */ /* 0x000e22000030d100 */
[----:B------:R-:W-:Y:S01]  /*48e0*/  IMAD.MOV.U32 R23, RZ, RZ, R27 ;  /* 0x000000ffff177224 */ /* 0x000fe200078e001b */
[----:B0-----:R0:W-:Y:S01]  /*48f0*/  STG.E.U8 [R8.64], R5 ;  /* 0x0000000508007986 */ /* 0x0011e2000c101124 */
[----:B------:R-:W-:Y:S05]  /*4900*/  BRA `(.L_x_1007) ;  /* 0x0000104000007947 */ /* 0x000fea0003800000 */
.L_x_1011:
[----:B------:R-:W0:Y:S01]  /*4910*/  F2I.S64.F64.TRUNC R4, R4 ;  /* 0x0000000400047311 */ /* 0x000e22000030d900 */
[----:B------:R-:W-:Y:S02]  /*4920*/  IMAD.MOV.U32 R23, RZ, RZ, R27 ;  /* 0x000000ffff177224 */ /* 0x000fe400078e001b */
[----:B0-----:R-:W-:-:S05]  /*4930*/  IMAD.MOV.U32 R3, RZ, RZ, R4 ;  /* 0x000000ffff037224 */ /* 0x001fca00078e0004 */
[----:B------:R0:W-:Y:S01]  /*4940*/  STG.E.U8 [R8.64], R3 ;  /* 0x0000000308007986 */ /* 0x0001e2000c101124 */
[----:B------:R-:W-:Y:S05]  /*4950*/  BRA `(.L_x_1007) ;  /* 0x00000ff000007947 */ /* 0x000fea0003800000 */
.L_x_1010:
[----:B------:R-:W-:-:S13]  /*4960*/  ISETP.NE.AND P0, PT, R0, 0x2, PT ;  /* 0x000000020000780c */ /* 0x000fda0003f05270 */
[----:B------:R-:W-:Y:S05]  /*4970*/  @!P0 BRA `(.L_x_1013) ;  /* 0x000000c000008947 */ /* 0x000fea0003800000 */
[----:B------:R-:W-:-:S13]  /*4980*/  ISETP.NE.AND P0, PT, R0, 0x3, PT ;  /* 0x000000030000780c */ /* 0x000fda0003f05270 */
[----:B------:R-:W-:Y:S05]  /*4990*/  @!P0 BRA `(.L_x_1014) ;  /* 0x0000006000008947 */ /* 0x000fea0003800000 */
[----:B------:R-:W-:-:S13]  /*49a0*/  ISETP.NE.AND P0, PT, R0, 0x4, PT ;  /* 0x000000040000780c */ /* 0x000fda0003f05270 */
[----:B------:R-:W-:Y:S05]  /*49b0*/  @P0 BRA `(.L_x_1012) ;  /* 0x00000dd000000947 */ /* 0x000fea0003800000 */
[----:B------:R-:W0:Y:S01]  /*49c0*/  F2I.S64.F64.TRUNC R4, R4 ;  /* 0x0000000400047311 */ /* 0x000e22000030d900 */
[----:B------:R-:W-:Y:S01]  /*49d0*/  IMAD.MOV.U32 R23, RZ, RZ, R27 ;  /* 0x000000ffff177224 */ /* 0x000fe200078e001b */
[----:B0-----:R0:W-:Y:S01]  /*49e0*/  STG.E.64 [R8.64], R4 ;  /* 0x0000000408007986 */ /* 0x0011e2000c101b24 */
[----:B------:R-:W-:Y:S05]  /*49f0*/  BRA `(.L_x_1007) ;  /* 0x00000f5000007947 */ /* 0x000fea0003800000 */
.L_x_1014:
[----:B------:R-:W0:Y:S01]  /*4a00*/  F2I.F64.TRUNC R5, R4 ;  /* 0x0000000400057311 */ /* 0x000e22000030d100 */
[----:B------:R-:W-:Y:S01]  /*4a10*/  IMAD.MOV.U32 R23, RZ, RZ, R27 ;  /* 0x000000ffff177224 */ /* 0x000fe200078e001b */
[----:B0-----:R0:W-:Y:S01]  /*4a20*/  STG.E [R8.64], R5 ;  /* 0x0000000508007986 */ /* 0x0011e2000c101924 */
[----:B------:R-:W-:Y:S05]  /*4a30*/  BRA `(.L_x_1007) ;  /* 0x00000f1000007947 */ /* 0x000fea0003800000 */
.L_x_1013:
[----:B------:R-:W0:Y:S01]  /*4a40*/  F2I.F64.TRUNC R5, R4 ;  /* 0x0000000400057311 */ /* 0x000e22000030d100 */
[----:B------:R-:W-:Y:S01]  /*4a50*/  IMAD.MOV.U32 R23, RZ, RZ, R27 ;  /* 0x000000ffff177224 */ /* 0x000fe200078e001b */
[----:B0-----:R0:W-:Y:S01]  /*4a60*/  STG.E.U16 [R8.64], R5 ;  /* 0x0000000508007986 */ /* 0x0011e2000c101524 */
[----:B------:R-:W-:Y:S05]  /*4a70*/  BRA `(.L_x_1007) ;  /* 0x00000ed000007947 */ /* 0x000fea0003800000 */
.L_x_1009:
[----:B------:R-:W-:-:S13]  /*4a80*/  ISETP.GT.AND P0, PT, R0, 0x6, PT ;  /* 0x000000060000780c */ /* 0x000fda0003f04270 */
[----:B------:R-:W-:Y:S05]  /*4a90*/  @P0 BRA `(.L_x_1015) ;  /* 0x0000011000000947 */ /* 0x000fea0003800000 */
[----:B------:R-:W-:-:S13]  /*4aa0*/  ISETP.NE.AND P0, PT, R0, 0x5, PT ;  /* 0x000000050000780c */ /* 0x000fda0003f05270 */
[----:B------:R-:W-:Y:S05]  /*4ab0*/  @!P0 BRA `(.L_x_1016) ;  /* 0x0000008000008947 */ /* 0x000fea0003800000 */
[----:B------:R-:W-:-:S13]  /*4ac0*/  ISETP.NE.AND P0, PT, R0, 0x6, PT ;  /* 0x000000060000780c */ /* 0x000fda0003f05270 */
[----:B------:R-:W-:Y:S05]  /*4ad0*/  @P0 BRA `(.L_x_1012) ;  /* 0x00000cb000000947 */ /* 0x000fea0003800000 */
[----:B------:R-:W0:Y:S01]  /*4ae0*/  F2F.F32.F64 R3, R4 ;  /* 0x0000000400037310 */ /* 0x000e220000301000 */
[----:B------:R-:W0:Y:S01]  /*4af0*/  DSETP.GEU.AND P0, PT, |R4|, c[0x2][0x8], PT ;  /* 0x008002000400762a */ /* 0x000e220003f0e200 */
[----:B------:R-:W-:-:S13]  /*4b00*/  IMAD.MOV.U32 R23, RZ, RZ, R27 ;  /* 0x000000ffff177224 */ /* 0x000fda00078e001b */
[----:B0-----:R-:W-:-:S05]  /*4b10*/  @!P0 FMUL R3, R3, 1.175494350822287508e-38 ;  /* 0x0080000003038820 */ /* 0x001fca0000400000 */
[----:B------:R0:W-:Y:S01]  /*4b20*/  STG.E [R8.64], R3 ;  /* 0x0000000308007986 */ /* 0x0001e2000c101924 */
[----:B------:R-:W-:Y:S05]  /*4b30*/  BRA `(.L_x_1007) ;  /* 0x00000e1000007947 */ /* 0x000fea0003800000 */
.L_x_1016:
[----:B------:R-:W0:Y:S01]  /*4b40*/  F2F.F32.F64 R0, R4 ;  /* 0x0000000400007310 */ /* 0x000e220000301000 */
[----:B------:R-:W0:Y:S01]  /*4b50*/  DSETP.GEU.AND P0, PT, |R4|, c[0x2][0x8], PT ;  /* 0x008002000400762a */ /* 0x000e220003f0e200 */
[----:B------:R-:W-:-:S13]  /*4b60*/  IMAD.MOV.U32 R23, RZ, RZ, R27 ;  /* 0x000000ffff177224 */ /* 0x000fda00078e001b */
[----:B0-----:R-:W-:-:S05]  /*4b70*/  @!P0 FMUL R0, R0, 1.175494350822287508e-38 ;  /* 0x0080000000008820 */ /* 0x001fca0000400000 */
[----:B------:R-:W-:-:S05]  /*4b80*/  F2FP.PACK_AB R0, RZ, R0 ;  /* 0x00000000ff00723e */ /* 0x000fca00000000ff */
[----:B------:R0:W-:Y:S01]  /*4b90*/  STG.E.U16 [R8.64], R0 ;  /* 0x0000000008007986 */ /* 0x0001e2000c101524 */
[----:B------:R-:W-:Y:S05]  /*4ba0*/  BRA `(.L_x_1007) ;  /* 0x00000da000007947 */ /* 0x000fea0003800000 */
.L_x_1015:
        /* <DEDUP_REMOVED lines=8> */
[----:B------:R-:W-:Y:S02]  /*4c30*/  IMAD.MOV.U32 R7, RZ, RZ, RZ ;  /* 0x000000ffff077224 */ /* 0x000fe400078e00ff */
[----:B------:R-:W-:-:S11]  /*4c40*/  IMAD.MOV.U32 R23, RZ, RZ, R27 ;  /* 0x000000ffff177224 */ /* 0x000fd600078e001b */
[----:B0-----:R-:W-:-:S05]  /*4c50*/  @!P0 FMUL R6, R6, 1.175494350822287508e-38 ;  /* 0x0080000006068820 */ /* 0x001fca0000400000 */
[----:B------:R0:W-:Y:S01]  /*4c60*/  STG.E.64 [R8.64], R6 ;  /* 0x0000000608007986 */ /* 0x0001e2000c101b24 */
[----:B------:R-:W-:Y:S05]  /*4c70*/  BRA `(.L_x_1007) ;  /* 0x00000cd000007947 */ /* 0x000fea0003800000 */
.L_x_1018:
[----:B------:R-:W0:Y:S01]  /*4c80*/  F2F.F32.F64 R0, R4 ;  /* 0x0000000400007310 */ /* 0x000e220000301000 */
[----:B------:R-:W0:Y:S01]  /*4c90*/  DSETP.GEU.AND P0, PT, |R4|, c[0x2][0x8], PT ;  /* 0x008002000400762a */ /* 0x000e220003f0e200 */
[----:B------:R-:W-:-:S13]  /*4ca0*/  IMAD.MOV.U32 R23, RZ, RZ, R27 ;  /* 0x000000ffff177224 */ /* 0x000fda00078e001b */
[----:B0-----:R-:W-:-:S05]  /*4cb0*/  @!P0 FMUL R0, R0, 1.175494350822287508e-38 ;  /* 0x0080000000008820 */ /* 0x001fca0000400000 */
[----:B------:R-:W-:-:S04]  /*4cc0*/  F2FP.PACK_AB R3, RZ, R0 ;  /* 0x00000000ff03723e */ /* 0x000fc800000000ff */
[----:B------:R-:W-:-:S05]  /*4cd0*/  PRMT R3, R3, 0x5410, RZ ;  /* 0x0000541003037816 */ /* 0x000fca00000000ff */
[----:B------:R0:W-:Y:S01]  /*4ce0*/  STG.E [R8.64], R3 ;  /* 0x0000000308007986 */ /* 0x0001e2000c101924 */
[----:B------:R-:W-:Y:S05]  /*4cf0*/  BRA `(.L_x_1007) ;  /* 0x00000c5000007947 */ /* 0x000fea0003800000 */
.L_x_1017:
[----:B------:R0:W-:Y:S01]  /*4d00*/  STG.E.64 [R8.64], R4 ;  /* 0x0000000408007986 */ /* 0x0001e2000c101b24 */
[----:B------:R-:W-:Y:S01]  /*4d10*/  IMAD.MOV.U32 R23, RZ, RZ, R27 ;  /* 0x000000ffff177224 */ /* 0x000fe200078e001b */
[----:B------:R-:W-:Y:S05]  /*4d20*/  BRA `(.L_x_1007) ;  /* 0x00000c2000007947 */ /* 0x000fea0003800000 */
.L_x_1008:
        /* <DEDUP_REMOVED lines=8> */
[----:B------:R-:W0:Y:S01]  /*4db0*/  DSETP.NEU.AND P0, PT, R4, RZ, PT ;  /* 0x000000ff0400722a */ /* 0x000e220003f0d000 */
[----:B------:R-:W-:-:S05]  /*4dc0*/  IMAD.MOV.U32 R23, RZ, RZ, R27 ;  /* 0x000000ffff177224 */ /* 0x000fca00078e001b */
[----:B0-----:R-:W-:-:S05]  /*4dd0*/  SEL R3, RZ, 0x1, !P0 ;  /* 0x00000001ff037807 */ /* 0x001fca0004000000 */
[----:B------:R0:W-:Y:S01]  /*4de0*/  STG.E.U8 [R8.64], R3 ;  /* 0x0000000308007986 */ /* 0x0001e2000c101124 */
[----:B------:R-:W-:Y:S05]  /*4df0*/  BRA `(.L_x_1007) ;  /* 0x00000b5000007947 */ /* 0x000fea0003800000 */
.L_x_1021:
[----:B------:R-:W-:Y:S01]  /*4e00*/  CS2R R6, SRZ ;  /* 0x0000000000067805 */ /* 0x000fe2000001ff00 */
[----:B------:R-:W-:-:S04]  /*4e10*/  IMAD.MOV.U32 R23, RZ, RZ, R27 ;  /* 0x000000ffff177224 */ /* 0x000fc800078e001b */
[----:B------:R0:W-:Y:S01]  /*4e20*/  STG.E.128 [R8.64], R4 ;  /* 0x0000000408007986 */ /* 0x0001e2000c101d24 */
[----:B------:R-:W-:Y:S05]  /*4e30*/  BRA `(.L_x_1007) ;  /* 0x00000b1000007947 */ /* 0x000fea0003800000 */
.L_x_1020:
        /* <DEDUP_REMOVED lines=23> */
.L_x_1025:
[----:B------:R-:W-:Y:S05]  /*4fb0*/  BSYNC B0 ;  /* 0x0000000000007941 */ /* 0x000fea0003800000 */
.L_x_1024:
[----:B------:R-:W-:Y:S01]  /*4fc0*/  LOP3.LUT R7, R0, R7, RZ, 0xfc, !PT ;  /* 0x0000000700077212 */ /* 0x000fe200078efcff */
[----:B------:R-:W-:-:S04]  /*4fd0*/  IMAD.MOV.U32 R23, RZ, RZ, R27 ;  /* 0x000000ffff177224 */ /* 0x000fc800078e001b */
[----:B------:R0:W-:Y:S01]  /*4fe0*/  STG.E.U8 [R8.64], R7 ;  /* 0x0000000708007986 */ /* 0x0001e2000c101124 */
[----:B------:R-:W-:Y:S05]  /*4ff0*/  BRA `(.L_x_1007) ;  /* 0x0000095000007947 */ /* 0x000fea0003800000 */
.L_x_1023:
        /* <DEDUP_REMOVED lines=15> */
.L_x_1027:
[----:B------:R-:W-:Y:S01]  /*50f0*/  IMAD.MOV.U32 R0, RZ, RZ, 0x7f ;  /* 0x0000007fff007424 */ /* 0x000fe200078e00ff */
[----:B------:R-:W-:-:S04]  /*5100*/  ISETP.GT.U32.AND P0, PT, R3, 0x7f800000, PT ;  /* 0x7f8000000300780c */ /* 0x000fc80003f04070 */
[----:B------:R-:W-:-:S04]  /*5110*/  SEL R0, R0, 0x7c, P0 ;  /* 0x0000007c00007807 */ /* 0x000fc80000000000 */
.L_x_1028:
[----:B------:R-:W-:Y:S05]  /*5120*/  BSYNC B0 ;  /* 0x0000000000007941 */ /* 0x000fea0003800000 */
.L_x_1026:
[----:B------:R-:W-:Y:S01]  /*5130*/  LOP3.LUT R3, R7, 0x80000000, RZ, 0xc0, !PT ;  /* 0x8000000007037812 */ /* 0x000fe200078ec0ff */
[----:B------:R-:W-:-:S03]  /*5140*/  IMAD.MOV.U32 R23, RZ, RZ, R27 ;  /* 0x000000ffff177224 */ /* 0x000fc600078e001b */
[----:B------:R-:W-:-:S04]  /*5150*/  SHF.R.U32.HI R3, RZ, 0x18, R3 ;  /* 0x00000018ff037819 */ /* 0x000fc80000011603 */
[----:B------:R-:W-:-:S05]  /*5160*/  LOP3.LUT R3, R0, R3, RZ, 0xfc, !PT ;  /* 0x0000000300037212 */ /* 0x000fca00078efcff */
[----:B------:R0:W-:Y:S01]  /*5170*/  STG.E.U8 [R8.64], R3 ;  /* 0x0000000308007986 */ /* 0x0001e2000c101124 */
[----:B------:R-:W-:Y:S05]  /*5180*/  BRA `(.L_x_1007) ;  /* 0x000007c000007947 */ /* 0x000fea0003800000 */
.L_x_1022:
[----:B------:R-:W0:Y:S01]  /*5190*/  F2F.F32.F64 R0, R4 ;  /* 0x0000000400007310 */ /* 0x000e220000301000 */
[----:B------:R-:W0:Y:S01]  /*51a0*/  DSETP.GEU.AND P0, PT, |R4|, c[0x2][0x8], PT ;  /* 0x008002000400762a */ /* 0x000e220003f0e200 */
[----:B------:R-:W-:-:S13]  /*51b0*/  IMAD.MOV.U32 R23, RZ, RZ, R27 ;  /* 0x000000ffff177224 */ /* 0x000fda00078e001b */
[----:B0-----:R-:W-:-:S05]  /*51c0*/  @!P0 FMUL R0, R0, 1.175494350822287508e-38 ;  /* 0x0080000000008820 */ /* 0x001fca0000400000 */
[----:B------:R-:W-:-:S05]  /*51d0*/  F2FP.BF16.PACK_AB R0, RZ, R0 ;  /* 0x00000000ff00723e */ /* 0x000fca00000010ff */
[----:B------:R0:W-:Y:S01]  /*51e0*/  STG.E.U16 [R8.64], R0 ;  /* 0x0000000008007986 */ /* 0x0001e2000c101524 */
[----:B------:R-:W-:Y:S05]  /*51f0*/  BRA `(.L_x_1007) ;  /* 0x0000075000007947 */ /* 0x000fea0003800000 */
.L_x_1019:
        /* <DEDUP_REMOVED lines=8> */
[----:B------:R-:W0:Y:S01]  /*5280*/  F2I.U32.F64.TRUNC R5, R4 ;  /* 0x0000000400057311 */ /* 0x000e22000030d000 */
[----:B------:R-:W-:Y:S01]  /*5290*/  IMAD.MOV.U32 R23, RZ, RZ, R27 ;  /* 0x000000ffff177224 */ /* 0x000fe200078e001b */
[----:B0-----:R0:W-:Y:S01]  /*52a0*/  STG.E.U16 [R8.64], R5 ;  /* 0x0000000508007986 */ /* 0x0011e2000c101524 */
[----:B------:R-:W-:Y:S05]  /*52b0*/  BRA `(.L_x_1007) ;  /* 0x0000069000007947 */ /* 0x000fea0003800000 */
.L_x_1031:
        /* <DEDUP_REMOVED lines=19> */
.L_x_1034:
[----:B------:R-:W-:-:S04]  /*53f0*/  LOP3.LUT R0, R7, 0x80000000, RZ, 0xc0, !PT ;  /* 0x8000000007007812 */ /* 0x000fc800078ec0ff */
[----:B------:R-:W-:-:S04]  /*5400*/  SHF.R.U32.HI R0, RZ, 0x18, R0 ;  /* 0x00000018ff007819 */ /* 0x000fc80000011600 */
[----:B------:R-:W-:Y:S02]  /*5410*/  LOP3.LUT R0, R3, R0, RZ, 0xfc, !PT ;  /* 0x0000000003007212 */ /* 0x000fe400078efcff */
.L_x_1033:
[----:B------:R-:W-:Y:S05]  /*5420*/  BSYNC B0 ;  /* 0x0000000000007941 */ /* 0x000fea0003800000 */
.L_x_1032:
[----:B------:R0:W-:Y:S01]  /*5430*/  STG.E.U8 [R8.64], R0 ;  /* 0x0000000008007986 */ /* 0x0001e2000c101124 */
[----:B------:R-:W-:Y:S01]  /*5440*/  IMAD.MOV.U32 R23, RZ, RZ, R27 ;  /* 0x000000ffff177224 */ /* 0x000fe200078e001b */
[----:B------:R-:W-:Y:S05]  /*5450*/  BRA `(.L_x_1007) ;  /* 0x000004f000007947 */ /* 0x000fea0003800000 */
.L_x_1030:
        /* <DEDUP_REMOVED lines=19> */
.L_x_1037:
[----:B------:R-:W-:-:S04]  /*5590*/  LOP3.LUT R0, R7, 0x80000000, RZ, 0xc0, !PT ;  /* 0x8000000007007812 */ /* 0x000fc800078ec0ff */
[----:B------:R-:W-:-:S04]  /*55a0*/  SHF.R.U32.HI R0, RZ, 0x18, R0 ;  /* 0x00000018ff007819 */ /* 0x000fc80000011600 */
[----:B------:R-:W-:Y:S02]  /*55b0*/  LOP3.LUT R0, R3, R0, RZ, 0xfc, !PT ;  /* 0x0000000003007212 */ /* 0x000fe400078efcff */
.L_x_1036:
[----:B------:R-:W-:Y:S05]  /*55c0*/  BSYNC B0 ;  /* 0x0000000000007941 */ /* 0x000fea0003800000 */
.L_x_1035:
[----:B------:R0:W-:Y:S01]  /*55d0*/  STG.E.U8 [R8.64], R0 ;  /* 0x0000000008007986 */ /* 0x0001e2000c101124 */
[----:B------:R-:W-:Y:S01]  /*55e0*/  IMAD.MOV.U32 R23, RZ, RZ, R27 ;  /* 0x000000ffff177224 */ /* 0x000fe200078e001b */
[----:B------:R-:W-:Y:S05]  /*55f0*/  BRA `(.L_x_1007) ;  /* 0x0000035000007947 */ /* 0x000fea0003800000 */
.L_x_1029:
        /* <DEDUP_REMOVED lines=8> */
[----:B------:R-:W-:-:S13]  /*5680*/  IMAD.MOV.U32 R23, RZ, RZ, R27 ;  /* 0x000000ffff177224 */ /* 0x000fda00078e001b */
        /* <DEDUP_REMOVED lines=16> */
.L_x_1012:
        /* <DEDUP_REMOVED lines=18> */
[----:B012---:R-:W-:Y:S05]  /*58b0*/  CALL.ABS.NOINC R14 ;  /* 0x000000000e007343 */ /* 0x007fea0003c00000 */
[----:B------:R-:W-:Y:S01]  /*58c0*/  IMAD.MOV.U32 R23, RZ, RZ, R27 ;  /* 0x000000ffff177224 */ /* 0x000fe200078e001b */
[----:B------:R-:W-:Y:S05]  /*58d0*/  BRA `(.L_x_1007) ;  /* 0x0000007000007947 */ /* 0x000fea0003800000 */
.L_x_1039:
[----:B------:R-:W0:Y:S01]  /*58e0*/  F2I.U64.F64.TRUNC R4, R4 ;  /* 0x0000000400047311 */ /* 0x000e22000030d800 */
[----:B------:R-:W-:Y:S01]  /*58f0*/  IMAD.MOV.U32 R23, RZ, RZ, R27 ;  /* 0x000000ffff177224 */ /* 0x000fe200078e001b */
[----:B0-----:R0:W-:Y:S01]  /*5900*/  STG.E.64 [R8.64], R4 ;  /* 0x0000000408007986 */ /* 0x0011e2000c101b24 */
[----:B------:R-:W-:Y:S05]  /*5910*/  BRA `(.L_x_1007) ;  /* 0x0000003000007947 */ /* 0x000fea0003800000 */
.L_x_1038:
[----:B------:R-:W0:Y:S01]  /*5920*/  F2I.U32.F64.TRUNC R5, R4 ;  /* 0x0000000400057311 */ /* 0x000e22000030d000 */
[----:B------:R-:W-:Y:S01]  /*5930*/  IMAD.MOV.U32 R23, RZ, RZ, R27 ;  /* 0x000000ffff177224 */ /* 0x000fe200078e001b */
[----:B0-----:R0:W-:Y:S06]  /*5940*/  STG.E [R8.64], R5 ;  /* 0x0000000508007986 */ /* 0x0011ec000c101924 */
.L_x_1007:
[----:B------:R-:W-:Y:S05]  /*5950*/  BSYNC B6 ;  /* 0x0000000000067941 */ /* 0x000fea0003800000 */
.L_x_1006:
        /* <DEDUP_REMOVED lines=22> */
.L_x_1045:
[----:B------:R-:W0:Y:S02]  /*5ac0*/  F2I.S64.F64.TRUNC R28, R28 ;  /* 0x0000001c001c7311 */ /* 0x000e24000030d900 */
[----:B0-----:R-:W-:-:S05]  /*5ad0*/  IMAD.MOV.U32 R3, RZ, RZ, R28 ;  /* 0x000000ffff037224 */ /* 0x001fca00078e001c */
[----:B------:R0:W-:Y:S01]  /*5ae0*/  STG.E.U8 [R4.64], R3 ;  /* 0x0000000304007986 */ /* 0x0001e2000c101124 */
[----:B------:R-:W-:Y:S05]  /*5af0*/  BRA `(.L_x_1047) ;  /* 0x00000eb000007947 */ /* 0x000fea0003800000 */
.L_x_1044:
        /* <DEDUP_REMOVED lines=9> */
.L_x_1049:
[----:B------:R-:W0:Y:S02]  /*5b90*/  F2I.F64.TRUNC R29, R28 ;  /* 0x0000001c001d7311 */ /* 0x000e24000030d100 */
[----:B0-----:R0:W-:Y:S01]  /*5ba0*/  STG.E [R4.64], R29 ;  /* 0x0000001d04007986 */ /* 0x0011e2000c101924 */
[----:B------:R-:W-:Y:S05]  /*5bb0*/  BRA `(.L_x_1047) ;  /* 0x00000df000007947 */ /* 0x000fea0003800000 */
.L_x_1048:
[----:B------:R-:W0:Y:S02]  /*5bc0*/  F2I.F64.TRUNC R29, R28 ;  /* 0x0000001c001d7311 */ /* 0x000e24000030d100 */
[----:B0-----:R0:W-:Y:S01]  /*5bd0*/  STG.E.U16 [R4.64], R29 ;  /* 0x0000001d04007986 */ /* 0x0011e2000c101524 */
[----:B------:R-:W-:Y:S05]  /*5be0*/  BRA `(.L_x_1047) ;  /* 0x00000dc000007947 */ /* 0x000fea0003800000 */
.L_x_1043:
        /* <DEDUP_REMOVED lines=11> */
.L_x_1051:
[----:B------:R-:W0:Y:S01]  /*5ca0*/  F2F.F32.F64 R0, R28 ;  /* 0x0000001c00007310 */ /* 0x000e220000301000 */
[----:B------:R-:W0:-:S14]  /*5cb0*/  DSETP.GEU.AND P0, PT, |R28|, c[0x2][0x8], PT ;  /* 0x008002001c00762a */ /* 0x000e1c0003f0e200 */
[----:B0-----:R-:W-:-:S05]  /*5cc0*/  @!P0 FMUL R0, R0, 1.175494350822287508e-38 ;  /* 0x0080000000008820 */ /* 0x001fca0000400000 */
[----:B------:R-:W-:-:S05]  /*5cd0*/  F2FP.PACK_AB R0, RZ, R0 ;  /* 0x00000000ff00723e */ /* 0x000fca00000000ff */
[----:B------:R0:W-:Y:S01]  /*5ce0*/  STG.E.U16 [R4.64], R0 ;  /* 0x0000000004007986 */ /* 0x0001e2000c101524 */
[----:B------:R-:W-:Y:S05]  /*5cf0*/  BRA `(.L_x_1047) ;  /* 0x00000cb000007947 */ /* 0x000fea0003800000 */
.L_x_1050:
        /* <DEDUP_REMOVED lines=12> */
.L_x_1053:
[----:B------:R-:W0:Y:S01]  /*5dc0*/  F2F.F32.F64 R0, R28 ;  /* 0x0000001c00007310 */ /* 0x000e220000301000 */
[----:B------:R-:W0:-:S14]  /*5dd0*/  DSETP.GEU.AND P0, PT, |R28|, c[0x2][0x8], PT ;  /* 0x008002001c00762a */ /* 0x000e1c0003f0e200 */
[----:B0-----:R-:W-:-:S05]  /*5de0*/  @!P0 FMUL R0, R0, 1.175494350822287508e-38 ;  /* 0x0080000000008820 */ /* 0x001fca0000400000 */
[----:B------:R-:W-:-:S04]  /*5df0*/  F2FP.PACK_AB R3, RZ, R0 ;  /* 0x00000000ff03723e */ /* 0x000fc800000000ff */
[----:B------:R-:W-:-:S05]  /*5e00*/  PRMT R3, R3, 0x5410, RZ ;  /* 0x0000541003037816 */ /* 0x000fca00000000ff */
[----:B------:R0:W-:Y:S01]  /*5e10*/  STG.E [R4.64], R3 ;  /* 0x0000000304007986 */ /* 0x0001e2000c101924 */
[----:B------:R-:W-:Y:S05]  /*5e20*/  BRA `(.L_x_1047) ;  /* 0x00000b8000007947 */ /* 0x000fea0003800000 */
.L_x_1052:
[----:B------:R0:W-:Y:S01]  /*5e30*/  STG.E.64 [R4.64], R28 ;  /* 0x0000001c04007986 */ /* 0x0001e2000c101b24 */
[----:B------:R-:W-:Y:S05]  /*5e40*/  BRA `(.L_x_1047) ;  /* 0x00000b6000007947 */ /* 0x000fea0003800000 */
.L_x_1042:
        /* <DEDUP_REMOVED lines=12> */
.L_x_1056:
[----:B------:R-:W-:-:S05]  /*5f10*/  CS2R R30, SRZ ;  /* 0x00000000001e7805 */ /* 0x000fca000001ff00 */
[----:B------:R0:W-:Y:S01]  /*5f20*/  STG.E.128 [R4.64], R28 ;  /* 0x0000001c04007986 */ /* 0x0001e2000c101d24 */
[----:B------:R-:W-:Y:S05]  /*5f30*/  BRA `(.L_x_1047) ;  /* 0x00000a7000007947 */ /* 0x000fea0003800000 */
.L_x_1055:
        /* <DEDUP_REMOVED lines=23> */
.L_x_1060:
[----:B------:R-:W-:Y:S05]  /*60b0*/  BSYNC B0 ;  /* 0x0000000000007941 */ /* 0x000fea0003800000 */
.L_x_1059:
[----:B------:R-:W-:-:S05]  /*60c0*/  LOP3.LUT R7, R0, R7, RZ, 0xfc, !PT ;  /* 0x0000000700077212 */ /* 0x000fca00078efcff */
[----:B------:R0:W-:Y:S01]  /*60d0*/  STG.E.U8 [R4.64], R7 ;  /* 0x0000000704007986 */ /* 0x0001e2000c101124 */
[----:B------:R-:W-:Y:S05]  /*60e0*/  BRA `(.L_x_1047) ;  /* 0x000008c000007947 */ /* 0x000fea0003800000 */
.L_x_1058:
        /* <DEDUP_REMOVED lines=15> */
.L_x_1062:
[----:B------:R-:W-:Y:S01]  /*61e0*/  IMAD.MOV.U32 R0, RZ, RZ, 0x7f ;  /* 0x0000007fff007424 */ /* 0x000fe200078e00ff */
[----:B------:R-:W-:-:S04]  /*61f0*/  ISETP.GT.U32.AND P0, PT, R3, 0x7f800000, PT ;  /* 0x7f8000000300780c */ /* 0x000fc80003f04070 */
[----:B------:R-:W-:-:S04]  /*6200*/  SEL R0, R0, 0x7c, P0 ;  /* 0x0000007c00007807 */ /* 0x000fc80000000000 */
.L_x_1063:
[----:B------:R-:W-:Y:S05]  /*6210*/  BSYNC B0 ;  /* 0x0000000000007941 */ /* 0x000fea0003800000 */
.L_x_1061:
[----:B------:R-:W-:-:S04]  /*6220*/  LOP3.LUT R3, R7, 0x80000000, RZ, 0xc0, !PT ;  /* 0x8000000007037812 */ /* 0x000fc800078ec0ff */
[----:B------:R-:W-:-:S04]  /*6230*/  SHF.R.U32.HI R3, RZ, 0x18, R3 ;  /* 0x00000018ff037819 */ /* 0x000fc80000011603 */
[----:B------:R-:W-:-:S05]  /*6240*/  LOP3.LUT R3, R0, R3, RZ, 0xfc, !PT ;  /* 0x0000000300037212 */ /* 0x000fca00078efcff */
[----:B------:R0:W-:Y:S01]  /*6250*/  STG.E.U8 [R4.64], R3 ;  /* 0x0000000304007986 */ /* 0x0001e2000c101124 */
[----:B------:R-:W-:Y:S05]  /*6260*/  BRA `(.L_x_1047) ;  /* 0x0000074000007947 */ /* 0x000fea0003800000 */
.L_x_1057:
[----:B------:R-:W0:Y:S01]  /*6270*/  F2F.F32.F64 R0, R28 ;  /* 0x0000001c00007310 */ /* 0x000e220000301000 */
[----:B------:R-:W0:-:S14]  /*6280*/  DSETP.GEU.AND P0, PT, |R28|, c[0x2][0x8], PT ;  /* 0x008002001c00762a */ /* 0x000e1c0003f0e200 */
[----:B0-----:R-:W-:-:S05]  /*6290*/  @!P0 FMUL R0, R0, 1.175494350822287508e-38 ;  /* 0x0080000000008820 */ /* 0x001fca0000400000 */
[----:B------:R-:W-:-:S05]  /*62a0*/  F2FP.BF16.PACK_AB R0, RZ, R0 ;  /* 0x00000000ff00723e */ /* 0x000fca00000010ff */
[----:B------:R0:W-:Y:S01]  /*62b0*/  STG.E.U16 [R4.64], R0 ;  /* 0x0000000004007986 */ /* 0x0001e2000c101524 */
[----:B------:R-:W-:Y:S05]  /*62c0*/  BRA `(.L_x_1047) ;  /* 0x000006e000007947 */ /* 0x000fea0003800000 */
.L_x_1054:
        /* <DEDUP_REMOVED lines=11> */
.L_x_1066:
        /* <DEDUP_REMOVED lines=19> */
.L_x_1069:
[----:B------:R-:W-:-:S04]  /*64b0*/  LOP3.LUT R0, R7, 0x80000000, RZ, 0xc0, !PT ;  /* 0x8000000007007812 */ /* 0x000fc800078ec0ff */
[----:B------:R-:W-:-:S04]  /*64c0*/  SHF.R.U32.HI R0, RZ, 0x18, R0 ;  /* 0x00000018ff007819 */ /* 0x000fc80000011600 */
[----:B------:R-:W-:Y:S02]  /*64d0*/  LOP3.LUT R0, R3, R0, RZ, 0xfc, !PT ;  /* 0x0000000003007212 */ /* 0x000fe400078efcff */
.L_x_1068:
[----:B------:R-:W-:Y:S05]  /*64e0*/  BSYNC B0 ;  /* 0x0000000000007941 */ /* 0x000fea0003800000 */
.L_x_1067:
[----:B------:R0:W-:Y:S01]  /*64f0*/  STG.E.U8 [R4.64], R0 ;  /* 0x0000000004007986 */ /* 0x0001e2000c101124 */
[----:B------:R-:W-:Y:S05]  /*6500*/  BRA `(.L_x_1047) ;  /* 0x000004a000007947 */ /* 0x000fea0003800000 */
.L_x_1065:
        /* <DEDUP_REMOVED lines=19> */
.L_x_1072:
[----:B------:R-:W-:-:S04]  /*6640*/  LOP3.LUT R0, R7, 0x80000000, RZ, 0xc0, !PT ;  /* 0x8000000007007812 */ /* 0x000fc800078ec0ff */
[----:B------:R-:W-:-:S04]  /*6650*/  SHF.R.U32.HI R0, RZ, 0x18, R0 ;  /* 0x00000018ff007819 */ /* 0x000fc80000011600 */
[----:B------:R-:W-:Y:S02]  /*6660*/  LOP3.LUT R0, R3, R0, RZ, 0xfc, !PT ;  /* 0x0000000003007212 */ /* 0x000fe400078efcff */
.L_x_1071:
[----:B------:R-:W-:Y:S05]  /*6670*/  BSYNC B0 ;  /* 0x0000000000007941 */ /* 0x000fea0003800000 */
.L_x_1070:
[----:B------:R0:W-:Y:S01]  /*6680*/  STG.E.U8 [R4.64], R0 ;  /* 0x0000000004007986 */ /* 0x0001e2000c101124 */
[----:B------:R-:W-:Y:S05]  /*6690*/  BRA `(.L_x_1047) ;  /* 0x0000031000007947 */ /* 0x000fea0003800000 */
.L_x_1064:
        /* <DEDUP_REMOVED lines=24> */
.L_x_1046:
        /* <DEDUP_REMOVED lines=19> */
[----:B------:R-:W-:Y:S05]  /*6950*/  BRA `(.L_x_1047) ;  /* 0x0000005000007947 */ /* 0x000fea0003800000 */
.L_x_1074:
[----:B------:R-:W0:Y:S02]  /*6960*/  F2I.U64.F64.TRUNC R28, R28 ;  /* 0x0000001c001c7311 */ /* 0x000e24000030d800 */
[----:B0-----:R0:W-:Y:S01]  /*6970*/  STG.E.64 [R4.64], R28 ;  /* 0x0000001c04007986 */ /* 0x0011e2000c101b24 */
[----:B------:R-:W-:Y:S05]  /*6980*/  BRA `(.L_x_1047) ;  /* 0x0000002000007947 */ /* 0x000fea0003800000 */
.L_x_1073:
[----:B------:R-:W0:Y:S02]  /*6990*/  F2I.U32.F64.TRUNC R29, R28 ;  /* 0x0000001c001d7311 */ /* 0x000e24000030d000 */
[----:B0-----:R0:W-:Y:S02]  /*69a0*/  STG.E [R4.64], R29 ;  /* 0x0000001d04007986 */ /* 0x0011e4000c101924 */
.L_x_1047:
[----:B------:R-:W-:-:S04]  /*69b0*/  IADD3 R23, R23, 0x80, RZ ;  /* 0x0000008017177810 */ /* 0x000fc80007ffe0ff */
[----:B------:R-:W-:-:S13]  /*69c0*/  ISETP.GE.AND P0, PT, R23, R2, PT ;  /* 0x000000021700720c */ /* 0x000fda0003f06270 */
        /* <DEDUP_REMOVED lines=17> */
[----:B-1----:R-:W0:Y:S02]  /*6ae0*/  F2I.F64.TRUNC R25, R24 ;  /* 0x0000001800197311 */ /* 0x002e24000030d100 */
[----:B0-----:R0:W-:Y:S01]  /*6af0*/  STG.E.U8 [R4.64], R25 ;  /* 0x0000001904007986 */ /* 0x0011e2000c101124 */
[----:B------:R-:W-:Y:S05]  /*6b00*/  BRA `(.L_x_1080) ;  /* 0x00000ef000007947 */ /* 0x000fea0003800000 */
.L_x_1078:
[----:B-1----:R-:W0:Y:S02]  /*6b10*/  F2I.S64.F64.TRUNC R24, R24 ;  /* 0x0000001800187311 */ /* 0x002e24000030d900 */
[----:B0-----:R-:W-:-:S05]  /*6b20*/  IMAD.MOV.U32 R3, RZ, RZ, R24 ;  /* 0x000000ffff037224 */ /* 0x001fca00078e0018 */
[----:B------:R0:W-:Y:S01]  /*6b30*/  STG.E.U8 [R4.64], R3 ;  /* 0x0000000304007986 */ /* 0x0001e2000c101124 */
[----:B------:R-:W-:Y:S05]  /*6b40*/  BRA `(.L_x_1080) ;  /* 0x00000eb000007947 */ /* 0x000fea0003800000 */
.L_x_1077:
[----:B------:R-:W-:-:S13]  /*6b50*/  ISETP.NE.AND P0, PT, R0, 0x2, PT ;  /* 0x000000020000780c */ /* 0x000fda0003f05270 */
[----:B------:R-:W-:Y:S05]  /*6b60*/  @!P0 BRA `(.L_x_1081) ;  /* 0x000000a000008947 */ /* 0x000fea0003800000 */
[----:B------:R-:W-:-:S13]  /*6b70*/  ISETP.NE.AND P0, PT, R0, 0x3, PT ;  /* 0x000000030000780c */ /* 0x000fda0003f05270 */
[----:B------:R-:W-:Y:S05]  /*6b80*/  @!P0 BRA `(.L_x_1082) ;  /* 0x0000005000008947 */ /* 0x000fea0003800000 */
[----:B------:R-:W-:-:S13]  /*6b90*/  ISETP.NE.AND P0, PT, R0, 0x4, PT ;  /* 0x000000040000780c */ /* 0x000fda0003f05270 */
[----:B------:R-:W-:Y:S05]  /*6ba0*/  @P0 BRA `(.L_x_1079) ;  /* 0x00000cc000000947 */ /* 0x000fea0003800000 */
[----:B-1----:R-:W0:Y:S02]  /*6bb0*/  F2I.S64.F64.TRUNC R24, R24 ;  /* 0x0000001800187311 */ /* 0x002e24000030d900 */
[----:B0-----:R0:W-:Y:S01]  /*6bc0*/  STG.E.64 [R4.64], R24 ;  /* 0x0000001804007986 */ /* 0x0011e2000c101b24 */
[----:B------:R-:W-:Y:S05]  /*6bd0*/  BRA `(.L_x_1080) ;  /* 0x00000e2000007947 */ /* 0x000fea0003800000 */
.L_x_1082:
[----:B-1----:R-:W0:Y:S02]  /*6be0*/  F2I.F64.TRUNC R25, R24 ;  /* 0x0000001800197311 */ /* 0x002e24000030d100 */
[----:B0-----:R0:W-:Y:S01]  /*6bf0*/  STG.E [R4.64], R25 ;  /* 0x0000001904007986 */ /* 0x0011e2000c101924 */
[----:B------:R-:W-:Y:S05]  /*6c00*/  BRA `(.L_x_1080) ;  /* 0x00000df000007947 */ /* 0x000fea0003800000 */
.L_x_1081:
[----:B-1----:R-:W0:Y:S02]  /*6c10*/  F2I.F64.TRUNC R25, R24 ;  /* 0x0000001800197311 */ /* 0x002e24000030d100 */
[----:B0-----:R0:W-:Y:S01]  /*6c20*/  STG.E.U16 [R4.64], R25 ;  /* 0x0000001904007986 */ /* 0x0011e2000c101524 */
[----:B------:R-:W-:Y:S05]  /*6c30*/  BRA `(.L_x_1080) ;  /* 0x00000dc000007947 */ /* 0x000fea0003800000 */
.L_x_1076:
[----:B------:R-:W-:-:S13]  /*6c40*/  ISETP.GT.AND P0, PT, R0, 0x6, PT ;  /* 0x000000060000780c */ /* 0x000fda0003f04270 */
[----:B------:R-:W-:Y:S05]  /*6c50*/  @P0 BRA `(.L_x_1083) ;  /* 0x000000f000000947 */ /* 0x000fea0003800000 */
[----:B------:R-:W-:-:S13]  /*6c60*/  ISETP.NE.AND P0, PT, R0, 0x5, PT ;  /* 0x000000050000780c */ /* 0x000fda0003f05270 */
[----:B------:R-:W-:Y:S05]  /*6c70*/  @!P0 BRA `(.L_x_1084) ;  /* 0x0000007000008947 */ /* 0x000fea0003800000 */
[----:B------:R-:W-:-:S13]  /*6c80*/  ISETP.NE.AND P0, PT, R0, 0x6, PT ;  /* 0x000000060000780c */ /* 0x000fda0003f05270 */
[----:B------:R-:W-:Y:S05]  /*6c90*/  @P0 BRA `(.L_x_1079) ;  /* 0x00000bd000000947 */ /* 0x000fea0003800000 */
[----:B-1----:R-:W0:Y:S01]  /*6ca0*/  F2F.F32.F64 R3, R24 ;  /* 0x0000001800037310 */ /* 0x002e220000301000 */
[----:B------:R-:W0:-:S14]  /*6cb0*/  DSETP.GEU.AND P0, PT, |R24|, c[0x2][0x8], PT ;  /* 0x008002001800762a */ /* 0x000e1c0003f0e200 */
[----:B0-----:R-:W-:-:S05]  /*6cc0*/  @!P0 FMUL R3, R3, 1.175494350822287508e-38 ;  /* 0x0080000003038820 */ /* 0x001fca0000400000 */
[----:B------:R0:W-:Y:S01]  /*6cd0*/  STG.E [R4.64], R3 ;  /* 0x0000000304007986 */ /* 0x0001e2000c101924 */
[----:B------:R-:W-:Y:S05]  /*6ce0*/  BRA `(.L_x_1080) ;  /* 0x00000d1000007947 */ /* 0x000fea0003800000 */
.L_x_1084:
[----:B-1----:R-:W0:Y:S01]  /*6cf0*/  F2F.F32.F64 R0, R24 ;  /* 0x0000001800007310 */ /* 0x002e220000301000 */
[----:B------:R-:W0:-:S14]  /*6d00*/  DSETP.GEU.AND P0, PT, |R24|, c[0x2][0x8], PT ;  /* 0x008002001800762a */ /* 0x000e1c0003f0e200 */
[----:B0-----:R-:W-:-:S05]  /*6d10*/  @!P0 FMUL R0, R0, 1.175494350822287508e-38 ;  /* 0x0080000000008820 */ /* 0x001fca0000400000 */
[----:B------:R-:W-:-:S05]  /*6d20*/  F2FP.PACK_AB R0, RZ, R0 ;  /* 0x00000000ff00723e */ /* 0x000fca00000000ff */
[----:B------:R0:W-:Y:S01]  /*6d30*/  STG.E.U16 [R4.64], R0 ;  /* 0x0000000004007986 */ /* 0x0001e2000c101524 */
[----:B------:R-:W-:Y:S05]  /*6d40*/  BRA `(.L_x_1080) ;  /* 0x00000cb000007947 */ /* 0x000fea0003800000 */
.L_x_1083:
[----:B------:R-:W-:-:S13]  /*6d50*/  ISETP.NE.AND P0, PT, R0, 0x7, PT ;  /* 0x000000070000780c */ /* 0x000fda0003f05270 */
[----:B------:R-:W-:Y:S05]  /*6d60*/  @!P0 BRA `(.L_x_1085) ;  /* 0x0000011000008947 */ /* 0x000fea0003800000 */
[----:B------:R-:W-:-:S13]  /*6d70*/  ISETP.NE.AND P0, PT, R0, 0x8, PT ;  /* 0x000000080000780c */ /* 0x000fda0003f05270 */
[----:B------:R-:W-:Y:S05]  /*6d80*/  @!P0 BRA `(.L_x_1086) ;  /* 0x0000008000008947 */ /* 0x000fea0003800000 */
[----:B------:R-:W-:-:S13]  /*6d90*/  ISETP.NE.AND P0, PT, R0, 0x9, PT ;  /* 0x000000090000780c */ /* 0x000fda0003f05270 */
[----:B------:R-:W-:Y:S05]  /*6da0*/  @P0 BRA `(.L_x_1079) ;  /* 0x00000ac000000947 */ /* 0x000fea0003800000 */
[----:B-1----:R-:W0:Y:S01]  /*6db0*/  F2F.F32.F64 R6, R24 ;  /* 0x0000001800067310 */ /* 0x002e220000301000 */
[----:B------:R-:W0:Y:S01]  /*6dc0*/  DSETP.GEU.AND P0, PT, |R24|, c[0x2][0x8], PT ;  /* 0x008002001800762a */ /* 0x000e220003f0e200 */
[----:B------:R-:W-:-:S13]  /*6dd0*/  IMAD.MOV.U32 R7, RZ, RZ, RZ ;  /* 0x000000ffff077224 */ /* 0x000fda00078e00ff */
[----:B0-----:R-:W-:-:S05]  /*6de0*/  @!P0 FMUL R6, R6, 1.175494350822287508e-38 ;  /* 0x0080000006068820 */ /* 0x001fca0000400000 */
[----:B------:R0:W-:Y:S01]  /*6df0*/  STG.E.64 [R4.64], R6 ;  /* 0x0000000604007986 */ /* 0x0001e2000c101b24 */
[----:B------:R-:W-:Y:S05]  /*6e00*/  BRA `(.L_x_1080) ;  /* 0x00000bf000007947 */ /* 0x000fea0003800000 */
.L_x_1086:
[----:B-1----:R-:W0:Y:S01]  /*6e10*/  F2F.F32.F64 R0, R24 ;  /* 0x0000001800007310 */ /* 0x002e220000301000 */
[----:B------:R-:W0:-:S14]  /*6e20*/  DSETP.GEU.AND P0, PT, |R24|, c[0x2][0x8], PT ;  /* 0x008002001800762a */ /* 0x000e1c0003f0e200 */
[----:B0-----:R-:W-:-:S05]  /*6e30*/  @!P0 FMUL R0, R0, 1.175494350822287508e-38 ;  /* 0x0080000000008820 */ /* 0x001fca0000400000 */
[----:B------:R-:W-:-:S04]  /*6e40*/  F2FP.PACK_AB R3, RZ, R0 ;  /* 0x00000000ff03723e */ /* 0x000fc800000000ff */
[----:B------:R-:W-:-:S05]  /*6e50*/  PRMT R3, R3, 0x5410, RZ ;  /* 0x0000541003037816 */ /* 0x000fca00000000ff */
[----:B------:R0:W-:Y:S01]  /*6e60*/  STG.E [R4.64], R3 ;  /* 0x0000000304007986 */ /* 0x0001e2000c101924 */
[----:B------:R-:W-:Y:S05]  /*6e70*/  BRA `(.L_x_1080) ;  /* 0x00000b8000007947 */ /* 0x000fea0003800000 */
.L_x_1085:
[----:B-1----:R0:W-:Y:S01]  /*6e80*/  STG.E.64 [R4.64], R24 ;  /* 0x0000001804007986 */ /* 0x0021e2000c101b24 */
[----:B------:R-:W-:Y:S05]  /*6e90*/  BRA `(.L_x_1080) ;  /* 0x00000b6000007947 */ /* 0x000fea0003800000 */
.L_x_1075:
        /* <DEDUP_REMOVED lines=8> */
[----:B-1----:R-:W0:-:S06]  /*6f20*/  DSETP.NEU.AND P0, PT, R24, RZ, PT ;  /* 0x000000ff1800722a */ /* 0x002e0c0003f0d000 */
[----:B0-----:R-:W-:-:S05]  /*6f30*/  SEL R3, RZ, 0x1, !P0 ;  /* 0x00000001ff037807 */ /* 0x001fca0004000000 */
[----:B------:R0:W-:Y:S01]  /*6f40*/  STG.E.U8 [R4.64], R3 ;  /* 0x0000000304007986 */ /* 0x0001e2000c101124 */
[----:B------:R-:W-:Y:S05]  /*6f50*/  BRA `(.L_x_1080) ;  /* 0x00000aa000007947 */ /* 0x000fea0003800000 */
.L_x_1089:
[----:B------:R-:W-:-:S05]  /*6f60*/  CS2R R26, SRZ ;  /* 0x00000000001a7805 */ /* 0x000fca000001ff00 */
[----:B-1----:R0:W-:Y:S01]  /*6f70*/  STG.E.128 [R4.64], R24 ;  /* 0x0000001804007986 */ /* 0x0021e2000c101d24 */
[----:B------:R-:W-:Y:S05]  /*6f80*/  BRA `(.L_x_1080) ;  /* 0x00000a7000007947 */ /* 0x000fea0003800000 */
.L_x_1088:
        /* <DEDUP_REMOVED lines=23> */
.L_x_1093:
[----:B------:R-:W-:Y:S05]  /*7100*/  BSYNC B0 ;  /* 0x0000000000007941 */ /* 0x000fea0003800000 */
.L_x_1092:
[----:B------:R-:W-:-:S05]  /*7110*/  LOP3.LUT R7, R0, R7, RZ, 0xfc, !PT ;  /* 0x0000000700077212 */ /* 0x000fca00078efcff */
[----:B------:R0:W-:Y:S01]  /*7120*/  STG.E.U8 [R4.64], R7 ;  /* 0x0000000704007986 */ /* 0x0001e2000c101124 */
[----:B------:R-:W-:Y:S05]  /*7130*/  BRA `(.L_x_1080) ;  /* 0x000008c000007947 */ /* 0x000fea0003800000 */
.L_x_1091:
[----:B-1----:R-:W0:Y:S01]  /*7140*/  F2F.F32.F64 R7, R24 ;  /* 0x0000001800077310 */ /* 0x002e220000301000 */
        /* <DEDUP_REMOVED lines=14> */
.L_x_1095:
[----:B------:R-:W-:Y:S01]  /*7230*/  IMAD.MOV.U32 R0, RZ, RZ, 0x7f ;  /* 0x0000007fff007424 */ /* 0x000fe200078e00ff */
[----:B------:R-:W-:-:S04]  /*7240*/  ISETP.GT.U32.AND P0, PT, R3, 0x7f800000, PT ;  /* 0x7f8000000300780c */ /* 0x000fc80003f04070 */
[----:B------:R-:W-:-:S04]  /*7250*/  SEL R0, R0, 0x7c, P0 ;  /* 0x0000007c00007807 */ /* 0x000fc80000000000 */
.L_x_1096:
[----:B------:R-:W-:Y:S05]  /*7260*/  BSYNC B0 ;  /* 0x0000000000007941 */ /* 0x000fea0003800000 */
.L_x_1094:
[----:B------:R-:W-:-:S04]  /*7270*/  LOP3.LUT R3, R7, 0x80000000, RZ, 0xc0, !PT ;  /* 0x8000000007037812 */ /* 0x000fc800078ec0ff */
[----:B------:R-:W-:-:S04]  /*7280*/  SHF.R.U32.HI R3, RZ, 0x18, R3 ;  /* 0x00000018ff037819 */ /* 0x000fc80000011603 */
[----:B------:R-:W-:-:S05]  /*7290*/  LOP3.LUT R3, R0, R3, RZ, 0xfc, !PT ;  /* 0x0000000300037212 */ /* 0x000fca00078efcff */
[----:B------:R0:W-:Y:S01]  /*72a0*/  STG.E.U8 [R4.64], R3 ;  /* 0x0000000304007986 */ /* 0x0001e2000c101124 */
[----:B------:R-:W-:Y:S05]  /*72b0*/  BRA `(.L_x_1080) ;  /* 0x0000074000007947 */ /* 0x000fea0003800000 */
.L_x_1090:
[----:B-1----:R-:W0:Y:S01]  /*72c0*/  F2F.F32.F64 R0, R24 ;  /* 0x0000001800007310 */ /* 0x002e220000301000 */
[----:B------:R-:W0:-:S14]  /*72d0*/  DSETP.GEU.AND P0, PT, |R24|, c[0x2][0x8], PT ;  /* 0x008002001800762a */ /* 0x000e1c0003f0e200 */
[----:B0-----:R-:W-:-:S05]  /*72e0*/  @!P0 FMUL R0, R0, 1.175494350822287508e-38 ;  /* 0x0080000000008820 */ /* 0x001fca0000400000 */
[----:B------:R-:W-:-:S05]  /*72f0*/  F2FP.BF16.PACK_AB R0, RZ, R0 ;  /* 0x00000000ff00723e */ /* 0x000fca00000010ff */
[----:B------:R0:W-:Y:S01]  /*7300*/  STG.E.U16 [R4.64], R0 ;  /* 0x0000000004007986 */ /* 0x0001e2000c101524 */
[----:B------:R-:W-:Y:S05]  /*7310*/  BRA `(.L_x_1080) ;  /* 0x000006e000007947 */ /* 0x000fea0003800000 */
.L_x_1087:
        /* <DEDUP_REMOVED lines=8> */
[----:B-1----:R-:W0:Y:S02]  /*73a0*/  F2I.U32.F64.TRUNC R25, R24 ;  /* 0x0000001800197311 */ /* 0x002e24000030d000 */
[----:B0-----:R0:W-:Y:S01]  /*73b0*/  STG.E.U16 [R4.64], R25 ;  /* 0x0000001904007986 */ /* 0x0011e2000c101524 */
[----:B------:R-:W-:Y:S05]  /*73c0*/  BRA `(.L_x_1080) ;  /* 0x0000063000007947 */ /* 0x000fea0003800000 */
.L_x_1099:
[----:B-1----:R-:W0:Y:S01]  /*73d0*/  F2F.F32.F64 R7, R24 ;  /* 0x0000001800077310 */ /* 0x002e220000301000 */
        /* <DEDUP_REMOVED lines=18> */
.L_x_1102:
[----:B------:R-:W-:-:S04]  /*7500*/  LOP3.LUT R0, R7, 0x80000000, RZ, 0xc0, !PT ;  /* 0x8000000007007812 */ /* 0x000fc800078ec0ff */
[----:B------:R-:W-:-:S04]  /*7510*/  SHF.R.U32.HI R0, RZ, 0x18, R0 ;  /* 0x00000018ff007819 */ /* 0x000fc80000011600 */
[----:B------:R-:W-:Y:S02]  /*7520*/  LOP3.LUT R0, R3, R0, RZ, 0xfc, !PT ;  /* 0x0000000003007212 */ /* 0x000fe400078efcff */
.L_x_1101:
[----:B------:R-:W-:Y:S05]  /*7530*/  BSYNC B0 ;  /* 0x0000000000007941 */ /* 0x000fea0003800000 */
.L_x_1100:
[----:B------:R0:W-:Y:S01]  /*7540*/  STG.E.U8 [R4.64], R0 ;  /* 0x0000000004007986 */ /* 0x0001e2000c101124 */
[----:B------:R-:W-:Y:S05]  /*7550*/  BRA `(.L_x_1080) ;  /* 0x000004a000007947 */ /* 0x000fea0003800000 */
.L_x_1098:
        /* <DEDUP_REMOVED lines=19> */
.L_x_1105:
[----:B------:R-:W-:-:S04]  /*7690*/  LOP3.LUT R0, R7, 0x80000000, RZ, 0xc0, !PT ;  /* 0x8000000007007812 */ /* 0x000fc800078ec0ff */
[----:B------:R-:W-:-:S04]  /*76a0*/  SHF.R.U32.HI R0, RZ, 0x18, R0 ;  /* 0x00000018ff007819 */ /* 0x000fc80000011600 */
[----:B------:R-:W-:Y:S02]  /*76b0*/  LOP3.LUT R0, R3, R0, RZ, 0xfc, !PT ;  /* 0x0000000003007212 */ /* 0x000fe400078efcff */
.L_x_1104:
[----:B------:R-:W-:Y:S05]  /*76c0*/  BSYNC B0 ;  /* 0x0000000000007941 */ /* 0x000fea0003800000 */
.L_x_1103:
[----:B------:R0:W-:Y:S01]  /*76d0*/  STG.E.U8 [R4.64], R0 ;  /* 0x0000000004007986 */ /* 0x0001e2000c101124 */
[----:B------:R-:W-:Y:S05]  /*76e0*/  BRA `(.L_x_1080) ;  /* 0x0000031000007947 */ /* 0x000fea0003800000 */
.L_x_1097:
[----:B------:R-:W-:-:S13]  /*76f0*/  ISETP.NE.AND P0, PT, R0, 0x1c, PT ;  /* 0x0000001c0000780c */ /* 0x000fda0003f05270 */
[----:B------:R-:W-:Y:S05]  /*7700*/  @!P0 BRA `(.L_x_1106) ;  /* 0x000002d000008947 */ /* 0x000fea0003800000 */
[----:B------:R-:W-:-:S13]  /*7710*/  ISETP.NE.AND P0, PT, R0, 0x1d, PT ;  /* 0x0000001d0000780c */ /* 0x000fda0003f05270 */
[----:B------:R-:W-:Y:S05]  /*7720*/  @!P0 BRA `(.L_x_1107) ;  /* 0x0000028000008947 */ /* 0x000fea0003800000 */
[----:B------:R-:W-:-:S13]  /*7730*/  ISETP.NE.AND P0, PT, R0, 0x2c, PT ;  /* 0x0000002c0000780c */ /* 0x000fda0003f05270 */
[----:B------:R-:W-:Y:S05]  /*7740*/  @P0 BRA `(.L_x_1079) ;  /* 0x0000012000000947 */ /* 0x000fea0003800000 */
[----:B-1----:R-:W0:Y:S01]  /*7750*/  F2F.F32.F64 R8, R24 ;  /* 0x0000001800087310 */ /* 0x002e220000301000 */
        /* <DEDUP_REMOVED lines=17> */
.L_x_1079:
        /* <DEDUP_REMOVED lines=20> */
.L_x_1107:
[----:B-1----:R-:W0:Y:S02]  /*79b0*/  F2I.U64.F64.TRUNC R24, R24 ;  /* 0x0000001800187311 */ /* 0x002e24000030d800 */
[----:B0-----:R0:W-:Y:S01]  /*79c0*/  STG.E.64 [R4.64], R24 ;  /* 0x0000001804007986 */ /* 0x0011e2000c101b24 */
[----:B------:R-:W-:Y:S05]  /*79d0*/  BRA `(.L_x_1080) ;  /* 0x0000002000007947 */ /* 0x000fea0003800000 */
.L_x_1106:
[----:B-1----:R-:W0:Y:S02]  /*79e0*/  F2I.U32.F64.TRUNC R25, R24 ;  /* 0x0000001800197311 */ /* 0x002e24000030d000 */
[----:B0-----:R0:W-:Y:S02]  /*79f0*/  STG.E [R4.64], R25 ;  /* 0x0000001904007986 */ /* 0x0011e4000c101924 */
.L_x_1080:
[----:B------:R-:W-:Y:S02]  /*7a00*/  IADD3 R23, R23, 0x80, RZ ;  /* 0x0000008017177810 */ /* 0x000fe40007ffe0ff */
.L_x_1041:
[----:B------:R-:W-:Y:S05]  /*7a10*/  BSYNC B6 ;  /* 0x0000000000067941 */ /* 0x000fea0003800000 */
.L_x_1040:
        /* <DEDUP_REMOVED lines=17> */
[----:B--2---:R-:W0:Y:S02]  /*7b30*/  F2I.F64.TRUNC R17, R16 ;  /* 0x0000001000117311 */ /* 0x004e24000030d100 */
[----:B0-----:R-:W-:Y:S01]  /*7b40*/  STG.E.U8 [R2.64], R17 ;  /* 0x0000001102007986 */ /* 0x001fe2000c101124 */
[----:B------:R-:W-:Y:S05]  /*7b50*/  EXIT ;  /* 0x000000000000794d */ /* 0x000fea0003800000 */
.L_x_1111:
[----:B--2---:R-:W0:Y:S02]  /*7b60*/  F2I.S64.F64.TRUNC R16, R16 ;  /* 0x0000001000107311 */ /* 0x004e24000030d900 */
[----:B0-----:R-:W-:-:S05]  /*7b70*/  IMAD.MOV.U32 R5, RZ, RZ, R16 ;  /* 0x000000ffff057224 */ /* 0x001fca00078e0010 */
[----:B------:R-:W-:Y:S01]  /*7b80*/  STG.E.U8 [R2.64], R5 ;  /* 0x0000000502007986 */ /* 0x000fe2000c101124 */
[----:B------:R-:W-:Y:S05]  /*7b90*/  EXIT ;  /* 0x000000000000794d */ /* 0x000fea0003800000 */
.L_x_1110:
[----:B------:R-:W-:-:S13]  /*7ba0*/  ISETP.NE.AND P0, PT, R0, 0x2, PT ;  /* 0x000000020000780c */ /* 0x000fda0003f05270 */
[----:B------:R-:W-:Y:S05]  /*7bb0*/  @!P0 BRA `(.L_x_1113) ;  /* 0x000000a000008947 */ /* 0x000fea0003800000 */
[----:B------:R-:W-:-:S13]  /*7bc0*/  ISETP.NE.AND P0, PT, R0, 0x3, PT ;  /* 0x000000030000780c */ /* 0x000fda0003f05270 */
[----:B------:R-:W-:Y:S05]  /*7bd0*/  @!P0 BRA `(.L_x_1114) ;  /* 0x0000005000008947 */ /* 0x000fea0003800000 */
[----:B------:R-:W-:-:S13]  /*7be0*/  ISETP.NE.AND P0, PT, R0, 0x4, PT ;  /* 0x000000040000780c */ /* 0x000fda0003f05270 */
[----:B------:R-:W-:Y:S05]  /*7bf0*/  @P0 BRA `(.L_x_1112) ;  /* 0x00000ce000000947 */ /* 0x000fea0003800000 */
[----:B--2---:R-:W0:Y:S02]  /*7c00*/  F2I.S64.F64.TRUNC R16, R16 ;  /* 0x0000001000107311 */ /* 0x004e24000030d900 */
[----:B0-----:R-:W-:Y:S01]  /*7c10*/  STG.E.64 [R2.64], R16 ;  /* 0x0000001002007986 */ /* 0x001fe2000c101b24 */
[----:B------:R-:W-:Y:S05]  /*7c20*/  EXIT ;  /* 0x000000000000794d */ /* 0x000fea0003800000 */
.L_x_1114:
[----:B--2---:R-:W0:Y:S02]  /*7c30*/  F2I.F64.TRUNC R17, R16 ;  /* 0x0000001000117311 */ /* 0x004e24000030d100 */
[----:B0-----:R-:W-:Y:S01]  /*7c40*/  STG.E [R2.64], R17 ;  /* 0x0000001102007986 */ /* 0x001fe2000c101924 */
[----:B------:R-:W-:Y:S05]  /*7c50*/  EXIT ;  /* 0x000000000000794d */ /* 0x000fea0003800000 */
.L_x_1113:
[----:B--2---:R-:W0:Y:S02]  /*7c60*/  F2I.F64.TRUNC R17, R16 ;  /* 0x0000001000117311 */ /* 0x004e24000030d100 */
[----:B0-----:R-:W-:Y:S01]  /*7c70*/  STG.E.U16 [R2.64], R17 ;  /* 0x0000001102007986 */ /* 0x001fe2000c101524 */
[----:B------:R-:W-:Y:S05]  /*7c80*/  EXIT ;  /* 0x000000000000794d */ /* 0x000fea0003800000 */
.L_x_1109:
[----:B------:R-:W-:-:S13]  /*7c90*/  ISETP.GT.AND P0, PT, R0, 0x6, PT ;  /* 0x000000060000780c */ /* 0x000fda0003f04270 */
[----:B------:R-:W-:Y:S05]  /*7ca0*/  @P0 BRA `(.L_x_1115) ;  /* 0x000000f000000947 */ /* 0x000fea0003800000 */
[----:B------:R-:W-:-:S13]  /*7cb0*/  ISETP.NE.AND P0, PT, R0, 0x5, PT ;  /* 0x000000050000780c */ /* 0x000fda0003f05270 */
[----:B------:R-:W-:Y:S05]  /*7cc0*/  @!P0 BRA `(.L_x_1116) ;  /* 0x0000007000008947 */ /* 0x000fea0003800000 */
[----:B------:R-:W-:-:S13]  /*7cd0*/  ISETP.NE.AND P0, PT, R0, 0x6, PT ;  /* 0x000000060000780c */ /* 0x000fda0003f05270 */
[----:B------:R-:W-:Y:S05]  /*7ce0*/  @P0 BRA `(.L_x_1112) ;  /* 0x00000bf000000947 */ /* 0x000fea0003800000 */
[----:B--2---:R-:W0:Y:S01]  /*7cf0*/  F2F.F32.F64 R5, R16 ;  /* 0x0000001000057310 */ /* 0x004e220000301000 */
[----:B------:R-:W0:-:S14]  /*7d00*/  DSETP.GEU.AND P0, PT, |R16|, c[0x2][0x8], PT ;  /* 0x008002001000762a */ /* 0x000e1c0003f0e200 */
[----:B0-----:R-:W-:-:S05]  /*7d10*/  @!P0 FMUL R5, R5, 1.175494350822287508e-38 ;  /* 0x0080000005058820 */ /* 0x001fca0000400000 */
[----:B------:R-:W-:Y:S01]  /*7d20*/  STG.E [R2.64], R5 ;  /* 0x0000000502007986 */ /* 0x000fe2000c101924 */
[----:B------:R-:W-:Y:S05]  /*7d30*/  EXIT ;  /* 0x000000000000794d */ /* 0x000fea0003800000 */
.L_x_1116:
[----:B--2---:R-:W0:Y:S01]  /*7d40*/  F2F.F32.F64 R0, R16 ;  /* 0x0000001000007310 */ /* 0x004e220000301000 */
[----:B------:R-:W0:-:S14]  /*7d50*/  DSETP.GEU.AND P0, PT, |R16|, c[0x2][0x8], PT ;  /* 0x008002001000762a */ /* 0x000e1c0003f0e200 */
[----:B0-----:R-:W-:-:S05]  /*7d60*/  @!P0 FMUL R0, R0, 1.175494350822287508e-38 ;  /* 0x0080000000008820 */ /* 0x001fca0000400000 */
[----:B------:R-:W-:-:S05]  /*7d70*/  F2FP.PACK_AB R0, RZ, R0 ;  /* 0x00000000ff00723e */ /* 0x000fca00000000ff */
[----:B------:R-:W-:Y:S01]  /*7d80*/  STG.E.U16 [R2.64], R0 ;  /* 0x0000000002007986 */ /* 0x000fe2000c101524 */
[----:B------:R-:W-:Y:S05]  /*7d90*/  EXIT ;  /* 0x000000000000794d */ /* 0x000fea0003800000 */
.L_x_1115:
[----:B------:R-:W-:-:S13]  /*7da0*/  ISETP.NE.AND P0, PT, R0, 0x7, PT ;  /* 0x000000070000780c */ /* 0x000fda0003f05270 */
[----:B------:R-:W-:Y:S05]  /*7db0*/  @!P0 BRA `(.L_x_1117) ;  /* 0x0000011000008947 */ /* 0x000fea0003800000 */
[----:B------:R-:W-:-:S13]  /*7dc0*/  ISETP.NE.AND P0, PT, R0, 0x8, PT ;  /* 0x000000080000780c */ /* 0x000fda0003f05270 */
[----:B------:R-:W-:Y:S05]  /*7dd0*/  @!P0 BRA `(.L_x_1118) ;  /* 0x0000008000008947 */ /* 0x000fea0003800000 */
[----:B------:R-:W-:-:S13]  /*7de0*/  ISETP.NE.AND P0, PT, R0, 0x9, PT ;  /* 0x000000090000780c */ /* 0x000fda0003f05270 */
[----:B------:R-:W-:Y:S05]  /*7df0*/  @P0 BRA `(.L_x_1112) ;  /* 0x00000ae000000947 */ /* 0x000fea0003800000 */
[----:B--2---:R-:W0:Y:S01]  /*7e00*/  F2F.F32.F64 R4, R16 ;  /* 0x0000001000047310 */ /* 0x004e220000301000 */
[----:B------:R-:W0:Y:S01]  /*7e10*/  DSETP.GEU.AND P0, PT, |R16|, c[0x2][0x8], PT ;  /* 0x008002001000762a */ /* 0x000e220003f0e200 */
[----:B------:R-:W-:-:S13]  /*7e20*/  IMAD.MOV.U32 R5, RZ, RZ, RZ ;  /* 0x000000ffff057224 */ /* 0x000fda00078e00ff */
[----:B0-----:R-:W-:-:S05]  /*7e30*/  @!P0 FMUL R4, R4, 1.175494350822287508e-38 ;  /* 0x0080000004048820 */ /* 0x001fca0000400000 */
[----:B------:R-:W-:Y:S01]  /*7e40*/  STG.E.64 [R2.64], R4 ;  /* 0x0000000402007986 */ /* 0x000fe2000c101b24 */
[----:B------:R-:W-:Y:S05]  /*7e50*/  EXIT ;  /* 0x000000000000794d */ /* 0x000fea0003800000 */
.L_x_1118:
[----:B--2---:R-:W0:Y:S01]  /*7e60*/  F2F.F32.F64 R0, R16 ;  /* 0x0000001000007310 */ /* 0x004e220000301000 */
[----:B------:R-:W0:-:S14]  /*7e70*/  DSETP.GEU.AND P0, PT, |R16|, c[0x2][0x8], PT ;  /* 0x008002001000762a */ /* 0x000e1c0003f0e200 */
[----:B0-----:R-:W-:-:S05]  /*7e80*/  @!P0 FMUL R0, R0, 1.175494350822287508e-38 ;  /* 0x0080000000008820 */ /* 0x001fca0000400000 */
[----:B------:R-:W-:-:S04]  /*7e90*/  F2FP.PACK_AB R5, RZ, R0 ;  /* 0x00000000ff05723e */ /* 0x000fc800000000ff */
[----:B------:R-:W-:-:S05]  /*7ea0*/  PRMT R5, R5, 0x5410, RZ ;  /* 0x0000541005057816 */ /* 0x000fca00000000ff */
[----:B------:R-:W-:Y:S01]  /*7eb0*/  STG.E [R2.64], R5 ;  /* 0x0000000502007986 */ /* 0x000fe2000c101924 */
[----:B------:R-:W-:Y:S05]  /*7ec0*/  EXIT ;  /* 0x000000000000794d */ /* 0x000fea0003800000 */
.L_x_1117:
[----:B--2---:R-:W-:Y:S01]  /*7ed0*/  STG.E.64 [R2.64], R16 ;  /* 0x0000001002007986 */ /* 0x004fe2000c101b24 */
[----:B------:R-:W-:Y:S05]  /*7ee0*/  EXIT ;  /* 0x000000000000794d */ /* 0x000fea0003800000 */
.L_x_1108:
        /* <DEDUP_REMOVED lines=8> */
[----:B--2---:R-:W0:-:S06]  /*7f70*/  DSETP.NEU.AND P0, PT, R16, RZ, PT ;  /* 0x000000ff1000722a */ /* 0x004e0c0003f0d000 */
[----:B0-----:R-:W-:-:S05]  /*7f80*/  SEL R5, RZ, 0x1, !P0 ;  /* 0x00000001ff057807 */ /* 0x001fca0004000000 */
[----:B------:R-:W-:Y:S01]  /*7f90*/  STG.E.U8 [R2.64], R5 ;  /* 0x0000000502007986 */ /* 0x000fe2000c101124 */
[----:B------:R-:W-:Y:S05]  /*7fa0*/  EXIT ;  /* 0x000000000000794d */ /* 0x000fea0003800000 */
.L_x_1121:
[----:B------:R-:W-:-:S05]  /*7fb0*/  CS2R R18, SRZ ;  /* 0x0000000000127805 */ /* 0x000fca000001ff00 */
[----:B--2---:R-:W-:Y:S01]  /*7fc0*/  STG.E.128 [R2.64], R16 ;  /* 0x0000001002007986 */ /* 0x004fe2000c101d24 */
[----:B------:R-:W-:Y:S05]  /*7fd0*/  EXIT ;  /* 0x000000000000794d */ /* 0x000fea0003800000 */
.L_x_1120:
        /* <DEDUP_REMOVED lines=23> */
.L_x_1125:
[----:B------:R-:W-:Y:S05]  /*8150*/  BSYNC B0 ;  /* 0x0000000000007941 */ /* 0x000fea0003800000 */
.L_x_1124:
[----:B------:R-:W-:-:S05]  /*8160*/  LOP3.LUT R5, R0, R5, RZ, 0xfc, !PT ;  /* 0x0000000500057212 */ /* 0x000fca00078efcff */
[----:B------:R-:W-:Y:S01]  /*8170*/  STG.E.U8 [R2.64], R5 ;  /* 0x0000000502007986 */ /* 0x000fe2000c101124 */
[----:B------:R-:W-:Y:S05]  /*8180*/  EXIT ;  /* 0x000000000000794d */ /* 0x000fea0003800000 */
.L_x_1123:
[----:B--2---:R-:W0:Y:S01]  /*8190*/  F2F.F32.F64 R5, R16 ;  /* 0x0000001000057310 */ /* 0x004e220000301000 */
        /* <DEDUP_REMOVED lines=14> */
.L_x_1127:
[----:B------:R-:W-:Y:S01]  /*8280*/  IMAD.MOV.U32 R0, RZ, RZ, 0x7f ;  /* 0x0000007fff007424 */ /* 0x000fe200078e00ff */
[----:B------:R-:W-:-:S04]  /*8290*/  ISETP.GT.U32.AND P0, PT, R4, 0x7f800000, PT ;  /* 0x7f8000000400780c */ /* 0x000fc80003f04070 */
[----:B------:R-:W-:-:S04]  /*82a0*/  SEL R0, R0, 0x7c, P0 ;  /* 0x0000007c00007807 */ /* 0x000fc80000000000 */
.L_x_1128:
[----:B------:R-:W-:Y:S05]  /*82b0*/  BSYNC B0 ;  /* 0x0000000000007941 */ /* 0x000fea0003800000 */
.L_x_1126:
[----:B------:R-:W-:-:S04]  /*82c0*/  LOP3.LUT R4, R5, 0x80000000, RZ, 0xc0, !PT ;  /* 0x8000000005047812 */ /* 0x000fc800078ec0ff */
[----:B------:R-:W-:-:S04]  /*82d0*/  SHF.R.U32.HI R5, RZ, 0x18, R4 ;  /* 0x00000018ff057819 */ /* 0x000fc80000011604 */
[----:B------:R-:W-:-:S05]  /*82e0*/  LOP3.LUT R5, R0, R5, RZ, 0xfc, !PT ;  /* 0x0000000500057212 */ /* 0x000fca00078efcff */
[----:B------:R-:W-:Y:S01]  /*82f0*/  STG.E.U8 [R2.64], R5 ;  /* 0x0000000502007986 */ /* 0x000fe2000c101124 */
[----:B------:R-:W-:Y:S05]  /*8300*/  EXIT ;  /* 0x000000000000794d */ /* 0x000fea0003800000 */
.L_x_1122:
[----:B--2---:R-:W0:Y:S01]  /*8310*/  F2F.F32.F64 R0, R16 ;  /* 0x0000001000007310 */ /* 0x004e220000301000 */
[----:B------:R-:W0:-:S14]  /*8320*/  DSETP.GEU.AND P0, PT, |R16|, c[0x2][0x8], PT ;  /* 0x008002001000762a */ /* 0x000e1c0003f0e200 */
[----:B0-----:R-:W-:-:S05]  /*8330*/  @!P0 FMUL R0, R0, 1.175494350822287508e-38 ;  /* 0x0080000000008820 */ /* 0x001fca0000400000 */
[----:B------:R-:W-:-:S05]  /*8340*/  F2FP.BF16.PACK_AB R0, RZ, R0 ;  /* 0x00000000ff00723e */ /* 0x000fca00000010ff */
[----:B------:R-:W-:Y:S01]  /*8350*/  STG.E.U16 [R2.64], R0 ;  /* 0x0000000002007986 */ /* 0x000fe2000c101524 */
[----:B------:R-:W-:Y:S05]  /*8360*/  EXIT ;  /* 0x000000000000794d */ /* 0x000fea0003800000 */
.L_x_1119:
        /* <DEDUP_REMOVED lines=8> */
[----:B--2---:R-:W0:Y:S02]  /*83f0*/  F2I.U32.F64.TRUNC R17, R16 ;  /* 0x0000001000117311 */ /* 0x004e24000030d000 */
[----:B0-----:R-:W-:Y:S01]  /*8400*/  STG.E.U16 [R2.64], R17 ;  /* 0x0000001102007986 */ /* 0x001fe2000c101524 */
[----:B------:R-:W-:Y:S05]  /*8410*/  EXIT ;  /* 0x000000000000794d */ /* 0x000fea0003800000 */
.L_x_1131:
[----:B--2---:R-:W0:Y:S01]  /*8420*/  F2F.F32.F64 R7, R16 ;  /* 0x0000001000077310 */ /* 0x004e220000301000 */
        /* <DEDUP_REMOVED lines=18> */
.L_x_1134:
[----:B------:R-:W-:-:S04]  /*8550*/  LOP3.LUT R0, R7, 0x80000000, RZ, 0xc0, !PT ;  /* 0x8000000007007812 */ /* 0x000fc800078ec0ff */
[----:B------:R-:W-:-:S04]  /*8560*/  SHF.R.U32.HI R5, RZ, 0x18, R0 ;  /* 0x00000018ff057819 */ /* 0x000fc80000011600 */
[----:B------:R-:W-:-:S04]  /*8570*/  LOP3.LUT R4, R4, R5, RZ, 0xfc, !PT ;  /* 0x0000000504047212 */ /* 0x000fc800078efcff */
[----:B------:R-:W-:Y:S02]  /*8580*/  PRMT R0, R4, 0x7610, R0 ;  /* 0x0000761004007816 */ /* 0x000fe40000000000 */
.L_x_1133:
[----:B------:R-:W-:Y:S05]  /*8590*/  BSYNC B0 ;  /* 0x0000000000007941 */ /* 0x000fea0003800000 */
.L_x_1132:
[----:B------:R-:W-:Y:S01]  /*85a0*/  STG.E.U8 [R2.64], R0 ;  /* 0x0000000002007986 */ /* 0x000fe2000c101124 */
[----:B------:R-:W-:Y:S05]  /*85b0*/  EXIT ;  /* 0x000000000000794d */ /* 0x000fea0003800000 */
.L_x_1130:
        /* <DEDUP_REMOVED lines=19> */
.L_x_1137:
[----:B------:R-:W-:-:S04]  /*86f0*/  LOP3.LUT R0, R7, 0x80000000, RZ, 0xc0, !PT ;  /* 0x8000000007007812 */ /* 0x000fc800078ec0ff */
[----:B------:R-:W-:-:S04]  /*8700*/  SHF.R.U32.HI R5, RZ, 0x18, R0 ;  /* 0x00000018ff057819 */ /* 0x000fc80000011600 */
[----:B------:R-:W-:-:S04]  /*8710*/  LOP3.LUT R4, R4, R5, RZ, 0xfc, !PT ;  /* 0x0000000504047212 */ /* 0x000fc800078efcff */
[----:B------:R-:W-:Y:S02]  /*8720*/  PRMT R0, R4, 0x7610, R0 ;  /* 0x0000761004007816 */ /* 0x000fe40000000000 */
.L_x_1136:
[----:B------:R-:W-:Y:S05]  /*8730*/  BSYNC B0 ;  /* 0x0000000000007941 */ /* 0x000fea0003800000 */
.L_x_1135:
[----:B------:R-:W-:Y:S01]  /*8740*/  STG.E.U8 [R2.64], R0 ;  /* 0x0000000002007986 */ /* 0x000fe2000c101124 */
[----:B------:R-:W-:Y:S05]  /*8750*/  EXIT ;  /* 0x000000000000794d */ /* 0x000fea0003800000 */
.L_x_1129:
[----:B------:R-:W-:-:S13]  /*8760*/  ISETP.NE.AND P0, PT, R0, 0x1c, PT ;  /* 0x0000001c0000780c */ /* 0x000fda0003f05270 */
[----:B------:R-:W-:Y:S05]  /*8770*/  @!P0 BRA `(.L_x_1138) ;  /* 0x000002d000008947 */ /* 0x000fea0003800000 */
[----:B------:R-:W-:-:S13]  /*8780*/  ISETP.NE.AND P0, PT, R0, 0x1d, PT ;  /* 0x0000001d0000780c */ /* 0x000fda0003f05270 */
[----:B------:R-:W-:Y:S05]  /*8790*/  @!P0 BRA `(.L_x_1139) ;  /* 0x0000028000008947 */ /* 0x000fea0003800000 */
[----:B------:R-:W-:-:S13]  /*87a0*/  ISETP.NE.AND P0, PT, R0, 0x2c, PT ;  /* 0x0000002c0000780c */ /* 0x000fda0003f05270 */
[----:B------:R-:W-:Y:S05]  /*87b0*/  @P0 BRA `(.L_x_1112) ;  /* 0x0000012000000947 */ /* 0x000fea0003800000 */
[----:B--2---:R-:W0:Y:S01]  /*87c0*/  F2F.F32.F64 R6, R16 ;  /* 0x0000001000067310 */ /* 0x004e220000301000 */
        /* <DEDUP_REMOVED lines=17> */
.L_x_1112:
[----:B------:R-:W-:Y:S01]  /*88e0*/  MOV R0, 0x0 ;  /* 0x0000000000007802 */ /* 0x000fe20000000f00 */
[----:B------:R-:W-:Y:S02]  /*88f0*/  IMAD.MOV.U32 R4, RZ, RZ, c[0x4][0x108] ;  /* 0x01004200ff047624 */ /* 0x000fe400078e00ff */
[----:B------:R-:W-:Y:S01]  /*8900*/  IMAD.MOV.U32 R5, RZ, RZ, c[0x4][0x10c] ;  /* 0x01004300ff057624 */ /* 0x000fe200078e00ff */
[----:B------:R0:W3:Y:S01]  /*8910*/  LDC.64 R2, c[0x4][R0] ;  /* 0x0100000000027b82 */ /* 0x0000e20000000a00 */
[----:B------:R-:W-:Y:S02]  /*8920*/  IMAD.MOV.U32 R6, RZ, RZ, c[0x4][0x110] ;  /* 0x01004400ff067624 */ /* 0x000fe400078e00ff */
[----:B------:R-:W-:Y:S02]  /*8930*/  IMAD.MOV.U32 R7, RZ, RZ, c[0x4][0x114] ;  /* 0x01004500ff077624 */ /* 0x000fe400078e00ff */
[----:B------:R-:W-:-:S02]  /*8940*/  IMAD.MOV.U32 R8, RZ, RZ, 0x65 ;  /* 0x00000065ff087424 */ /* 0x000fc400078e00ff */
[----:B------:R-:W-:Y:S02]  /*8950*/  IMAD.MOV.U32 R10, RZ, RZ, c[0x4][0x10] ;  /* 0x01000400ff0a7624 */ /* 0x000fe400078e00ff */
[----:B------:R-:W-:Y:S02]  /*8960*/  IMAD.MOV.U32 R11, RZ, RZ, c[0x4][0x14] ;  /* 0x01000500ff0b7624 */ /* 0x000fe400078e00ff */
[----:B------:R-:W-:Y:S02]  /*8970*/  IMAD.MOV.U32 R12, RZ, RZ, 0x1 ;  /* 0x00000001ff0c7424 */ /* 0x000fe400078e00ff */
[----:B------:R-:W-:Y:S02]  /*8980*/  IMAD.MOV.U32 R13, RZ, RZ, RZ ;  /* 0x000000ffff0d7224 */ /* 0x000fe400078e00ff */
[----:B0-----:R-:W-:Y:S01]  /*8990*/  LEPC R14 ;  /* 0x00000000000e734e */ /* 0x001fe20000000000 */
[----:B------:R-:W-:Y:S02]  /*89a0*/  MOV R9, 0x8a10 ;  /* 0x00008a1000097802 */ /* 0x000fe40000000f00 */
[----:B------:R-:W-:Y:S02]  /*89b0*/  MOV R20, 0x8990 ;  /* 0x0000899000147802 */ /* 0x000fe40000000f00 */
[----:B------:R-:W-:-:S02]  /*89c0*/  MOV R21, 0x0 ;  /* 0x0000000000157802 */ /* 0x000fc40000000f00 */
[----:B------:R-:W-:Y:S02]  /*89d0*/  MOV R0, 0x0 ;  /* 0x0000000000007802 */ /* 0x000fe40000000f00 */
[----:B------:R-:W-:-:S04]  /*89e0*/  IADD3 R20, P0, P1, -R20, R9, R14 ;  /* 0x0000000914147210 */ /* 0x000fc8000791e10e */
[----:B------:R-:W-:-:S04]  /*89f0*/  IADD3.X R21, ~R0, R21, R15, P0, P1 ;  /* 0x0000001500157210 */ /* 0x000fc800007e250f */
[----:B-123--:R-:W-:Y:S05]  /*8a00*/  CALL.ABS.NOINC R2 ;  /* 0x0000000002007343 */ /* 0x00efea0003c00000 */
[----:B------:R-:W-:Y:S05]  /*8a10*/  EXIT ;  /* 0x000000000000794d */ /* 0x000fea0003800000 */
.L_x_1139:
[----:B--2---:R-:W0:Y:S02]  /*8a20*/  F2I.U64.F64.TRUNC R16, R16 ;  /* 0x0000001000107311 */ /* 0x004e24000030d800 */
[----:B0-----:R-:W-:Y:S01]  /*8a30*/  STG.E.64 [R2.64], R16 ;  /* 0x0000001002007986 */ /* 0x001fe2000c101b24 */
[----:B------:R-:W-:Y:S05]  /*8a40*/  EXIT ;  /* 0x000000000000794d */ /* 0x000fea0003800000 */
.L_x_1138:
[----:B--2---:R-:W0:Y:S02]  /*8a50*/  F2I.U32.F64.TRUNC R17, R16 ;  /* 0x0000001000117311 */ /* 0x004e24000030d000 */
[----:B0-----:R-:W-:Y:S01]  /*8a60*/  STG.E [R2.64], R17 ;  /* 0x0000001102007986 */ /* 0x001fe2000c101924 */
[----:B------:R-:W-:Y:S05]  /*8a70*/  EXIT ;  /* 0x000000000000794d */ /* 0x000fea0003800000 */
        .weak           $__internal_1_$__cuda_sm20_div_rn_f64_full
        .type           $__internal_1_$__cuda_sm20_div_rn_f64_full,@function
        .size           $__internal_1_$__cuda_sm20_div_rn_f64_full,(.L_x_1346 - $__internal_1_$__cuda_sm20_div_rn_f64_full)
$__internal_1_$__cuda_sm20_div_rn_f64_full:
[C---:B------:R-:W-:Y:S01]  /*8a80*/  FSETP.GEU.AND P0, PT, |R13|.reuse, 1.469367938527859385e-39, PT ;  /* 0x001000000d00780b */ /* 0x040fe20003f0e200 */
[----:B------:R-:W-:Y:S01]  /*8a90*/  IMAD.MOV.U32 R6, RZ, RZ, 0x1 ;  /* 0x00000001ff067424 */ /* 0x000fe200078e00ff */
[C---:B------:R-:W-:Y:S01]  /*8aa0*/  LOP3.LUT R14, R13.reuse, 0x800fffff, RZ, 0xc0, !PT ;  /* 0x800fffff0d0e7812 */ /* 0x040fe200078ec0ff */
[----:B------:R-:W-:Y:S01]  /*8ab0*/  IMAD.MOV.U32 R3, RZ, RZ, 0x1ca00000 ;  /* 0x1ca00000ff037424 */ /* 0x000fe200078e00ff */
[----:B------:R-:W-:Y:S01]  /*8ac0*/  LOP3.LUT R33, R13, 0x7ff00000, RZ, 0xc0, !PT ;  /* 0x7ff000000d217812 */ /* 0x000fe200078ec0ff */
[----:B------:R-:W-:Y:S01]  /*8ad0*/  IMAD.MOV.U32 R8, RZ, RZ, R10 ;  /* 0x000000ffff087224 */ /* 0x000fe200078e000a */
        /* <DEDUP_REMOVED lines=8> */
[----:B0-----:R-:W0:Y:S01]  /*8b60*/  MUFU.RCP64H R7, R15 ;  /* 0x0000000f00077308 */ /* 0x001e220000001800 */
[----:B------:R-:W-:Y:S01]  /*8b70*/  LOP3.LUT R9, R9, 0x800fffff, R11, 0xf8, !PT ;  /* 0x800fffff09097812 */ /* 0x000fe200078ef80b */
[----:B0-----:R-:W0:-:S06]  /*8b80*/  DFMA R20, R6, -R14, 1 ;  /* 0x3ff000000614742b */ /* 0x001e0c000000080e */
[----:B0-----:R-:W0:-:S06]  /*8b90*/  DFMA R20, R20, R20, R20 ;  /* 0x000000141414722b */ /* 0x001e0c0000000014 */
[----:B0-----:R-:W0:-:S06]  /*8ba0*/  DFMA R20, R6, R20, R6 ;  /* 0x000000140614722b */ /* 0x001e0c0000000006 */
[----:B0-----:R-:W0:-:S06]  /*8bb0*/  DFMA R6, R20, -R14, 1 ;  /* 0x3ff000001406742b */ /* 0x001e0c000000080e */
[----:B0-----:R0:W1:Y:S01]  /*8bc0*/  DFMA R6, R20, R6, R20 ;  /* 0x000000061406722b */ /* 0x0010620000000014 */
[----:B------:R-:W-:Y:S05]  /*8bd0*/  @P2 BRA `(.L_x_1140) ;  /* 0x0000008000002947 */ /* 0x000fea0003800000 */
[----:B0-----:R-:W-:Y:S01]  /*8be0*/  LOP3.LUT R21, R13, 0x7ff00000, RZ, 0xc0, !PT ;  /* 0x7ff000000d157812 */ /* 0x001fe200078ec0ff */
[----:B------:R-:W-:-:S03]  /*8bf0*/  IMAD.MOV.U32 R20, RZ, RZ, RZ ;  /* 0x000000ffff147224 */ /* 0x000fc600078e00ff */
[----:B------:R-:W-:-:S04]  /*8c00*/  ISETP.GE.U32.AND P2, PT, R26, R21, PT ;  /* 0x000000151a00720c */ /* 0x000fc80003f46070 */
[----:B------:R-:W-:-:S04]  /*8c10*/  SEL R21, R3, 0x63400000, !P2 ;  /* 0x6340000003157807 */ /* 0x000fc80005000000 */
[----:B------:R-:W-:-:S04]  /*8c20*/  LOP3.LUT R21, R21, 0x80000000, R11, 0xf8, !PT ;  /* 0x8000000015157812 */ /* 0x000fc800078ef80b */
[----:B------:R-:W-:-:S06]  /*8c30*/  LOP3.LUT R21, R21, 0x100000, RZ, 0xfc, !PT ;  /* 0x0010000015157812 */ /* 0x000fcc00078efcff */
[----:B------:R-:W0:-:S10]  /*8c40*/  DFMA R8, R8, 2, -R20 ;  /* 0x400000000808782b */ /* 0x000e140000000814 */
[----:B0-----:R-:W-:Y:S02]  /*8c50*/  LOP3.LUT R0, R9, 0x7ff00000, RZ, 0xc0, !PT ;  /* 0x7ff0000009007812 */ /* 0x001fe400078ec0ff */
.L_x_1140:
[----:B01----:R-:W0:Y:S01]  /*8c60*/  DMUL R20, R6, R8 ;  /* 0x0000000806147228 */ /* 0x003e220000000000 */
[----:B------:R-:W-:Y:S01]  /*8c70*/  @!P0 LOP3.LUT R33, R15, 0x7ff00000, RZ, 0xc0, !PT ;  /* 0x7ff000000f218812 */ /* 0x000fe200078ec0ff */
[----:B------:R-:W-:Y:S04]  /*8c80*/  BSSY B2, `(.L_x_1141) ;  /* 0x0000039000027945 */ /* 0x000fe80003800000 */
[----:B0-----:R-:W0:-:S06]  /*8c90*/  DFMA R30, R20, -R14, R8 ;  /* 0x8000000e141e722b */ /* 0x001e0c0000000008 */
[----:B0-----:R0:W1:Y:S02]  /*8ca0*/  DFMA R30, R6, R30, R20 ;  /* 0x0000001e061e722b */ /* 0x0010640000000014 */
[----:B0-----:R-:W-:Y:S02]  /*8cb0*/  IADD3 R6, R0, -0x1, RZ ;  /* 0xffffffff00067810 */ /* 0x001fe40007ffe0ff */
[----:B------:R-:W-:Y:S02]  /*8cc0*/  IADD3 R7, R33, -0x1, RZ ;  /* 0xffffffff21077810 */ /* 0x000fe40007ffe0ff */
[----:B------:R-:W-:-:S04]  /*8cd0*/  ISETP.GT.U32.AND P0, PT, R6, 0x7feffffe, PT ;  /* 0x7feffffe0600780c */ /* 0x000fc80003f04070 */
[----:B------:R-:W-:-:S13]  /*8ce0*/  ISETP.GT.U32.OR P0, PT, R7, 0x7feffffe, P0 ;  /* 0x7feffffe0700780c */ /* 0x000fda0000704470 */
[----:B------:R-:W-:Y:S05]  /*8cf0*/  @P0 BRA `(.L_x_1142) ;  /* 0x000001c000000947 */ /* 0x000fea0003800000 */
[----:B-1----:R-:W-:Y:S01]  /*8d00*/  LOP3.LUT R7, R13, 0x7ff00000, RZ, 0xc0, !PT ;  /* 0x7ff000000d077812 */ /* 0x002fe200078ec0ff */
[----:B------:R-:W-:-:S03]  /*8d10*/  IMAD.MOV.U32 R10, RZ, RZ, RZ ;  /* 0x000000ffff0a7224 */ /* 0x000fc600078e00ff */
[C---:B------:R-:W-:Y:S01]  /*8d20*/  ISETP.GE.U32.AND P0, PT, R26.reuse, R7, PT ;  /* 0x000000071a00720c */ /* 0x040fe20003f06070 */
[----:B------:R-:W-:-:S03]  /*8d30*/  IMAD.IADD R0, R26, 0x1, -R7 ;  /* 0x000000011a007824 */ /* 0x000fc600078e0a07 */
        /* <DEDUP_REMOVED lines=24> */
.L_x_1142:
[----:B-1----:R-:W0:-:S14]  /*8ec0*/  DSETP.NAN.AND P0, PT, R10, R10, PT ;  /* 0x0000000a0a00722a */ /* 0x002e1c0003f08000 */
        /* <DEDUP_REMOVED lines=15> */
.L_x_1145:
[----:B------:R-:W-:Y:S01]  /*8fc0*/  LOP3.LUT R7, R13, 0x80000, RZ, 0xfc, !PT ;  /* 0x000800000d077812 */ /* 0x000fe200078efcff */
[----:B------:R-:W-:Y:S01]  /*8fd0*/  IMAD.MOV.U32 R6, RZ, RZ, R12 ;  /* 0x000000ffff067224 */ /* 0x000fe200078e000c */
[----:B------:R-:W-:Y:S05]  /*8fe0*/  BRA `(.L_x_1143) ;  /* 0x0000002000007947 */ /* 0x000fea0003800000 */
.L_x_1144:
[----:B------:R-:W-:Y:S01]  /*8ff0*/  LOP3.LUT R7, R11, 0x80000, RZ, 0xfc, !PT ;  /* 0x000800000b077812 */ /* 0x000fe200078efcff */
[----:B------:R-:W-:Y:S02]  /*9000*/  IMAD.MOV.U32 R6, RZ, RZ, R10 ;  /* 0x000000ffff067224 */ /* 0x000fe400078e000a */
.L_x_1143:
[----:B------:R-:W-:Y:S05]  /*9010*/  BSYNC B2 ;  /* 0x0000000000027941 */ /* 0x000fea0003800000 */
.L_x_1141:
[----:B------:R-:W-:-:S04]  /*9020*/  IMAD.MOV.U32 R33, RZ, RZ, 0x0 ;  /* 0x00000000ff217424 */ /* 0x000fc800078e00ff */
[----:B------:R-:W-:Y:S05]  /*9030*/  RET.REL.NODEC R32 `(_ZN2at6native27unrolled_elementwise_kernelIZZZNS0_53_GLOBAL__N__52d73765_15_RenormKernel_cu_1520ed90_310624renorm_scale_factor_implERNS_18TensorIteratorBaseEdENKUlvE_clEvENKUlvE_clEvEUldE_St5arrayIPcLm2EELi4E23TrivialOffsetCalculatorILi1EjESC_NS0_6memory12LoadWithCastILi1EEENSD_13StoreWithCastILi1EEEEEviT_T0_T2_T3_T4_T5_) ;  /* 0xffff6fc020007950 */ /* 0x000fea0003c3ffff */
.L_x_1146:
        /* <DEDUP_REMOVED lines=12> */
.L_x_1346:


//--------------------- .text._ZN2at6native18elementwise_kernelILi128ELi2EZNS0_22gpu_kernel_impl_nocastIZZZNS0_53_GLOBAL__N__52d73765_15_RenormKernel_cu_1520ed90_310624renorm_scale_factor_implERNS_18TensorIteratorBaseEdENKUlvE_clEvENKUlvE_clEvEUldE_EEvS5_RKT_EUliE_EEviT1_ --------------------------
	.section	.text._ZN2at6native18elementwise_kernelILi128ELi2EZNS0_22gpu_kernel_impl_nocastIZZZNS0_53_GLOBAL__N__52d73765_15_RenormKernel_cu_1520ed90_310624renorm_scale_factor_implERNS_18TensorIteratorBaseEdENKUlvE_clEvENKUlvE_clEvEUldE_EEvS5_RKT_EUliE_EEviT1_,"ax",@progbits
	.sectioninfo	@"SHI_REGISTERS=27"
	.align	128
        .global         _ZN2at6native18elementwise_kernelILi128ELi2EZNS0_22gpu_kernel_impl_nocastIZZZNS0_53_GLOBAL__N__52d73765_15_RenormKernel_cu_1520ed90_310624renorm_scale_factor_implERNS_18TensorIteratorBaseEdENKUlvE_clEvENKUlvE_clEvEUldE_EEvS5_RKT_EUliE_EEviT1_
        .type           _ZN2at6native18elementwise_kernelILi128ELi2EZNS0_22gpu_kernel_impl_nocastIZZZNS0_53_GLOBAL__N__52d73765_15_RenormKernel_cu_1520ed90_310624renorm_scale_factor_implERNS_18TensorIteratorBaseEdENKUlvE_clEvENKUlvE_clEvEUldE_EEvS5_RKT_EUliE_EEviT1_,@function
        .size           _ZN2at6native18elementwise_kernelILi128ELi2EZNS0_22gpu_kernel_impl_nocastIZZZNS0_53_GLOBAL__N__52d73765_15_RenormKernel_cu_1520ed90_310624renorm_scale_factor_implERNS_18TensorIteratorBaseEdENKUlvE_clEvENKUlvE_clEvEUldE_EEvS5_RKT_EUliE_EEviT1_,(.L_x_1347 - _ZN2at6native18elementwise_kernelILi128ELi2EZNS0_22gpu_kernel_impl_nocastIZZZNS0_53_GLOBAL__N__52d73765_15_RenormKernel_cu_1520ed90_310624renorm_scale_factor_implERNS_18TensorIteratorBaseEdENKUlvE_clEvENKUlvE_clEvEUldE_EEvS5_RKT_EUliE_EEviT1_)
        .other          _ZN2at6native18elementwise_kernelILi128ELi2EZNS0_22gpu_kernel_impl_nocastIZZZNS0_53_GLOBAL__N__52d73765_15_RenormKernel_cu_1520ed90_310624renorm_scale_factor_implERNS_18TensorIteratorBaseEdENKUlvE_clEvENKUlvE_clEvEUldE_EEvS5_RKT_EUliE_EEviT1_,@"STO_CUDA_ENTRY STV_DEFAULT"
_ZN2at6native18elementwise_kernelILi128ELi2EZNS0_22gpu_kernel_impl_nocastIZZZNS0_53_GLOBAL__N__52d73765_15_RenormKernel_cu_1520ed90_310624renorm_scale_factor_implERNS_18TensorIteratorBaseEdENKUlvE_clEvENKUlvE_clEvEUldE_EEvS5_RKT_EUliE_EEviT1_:
.text._ZN2at6native18elementwise_kernelILi128ELi2EZNS0_22gpu_kernel_impl_nocastIZZZNS0_53_GLOBAL__N__52d73765_15_RenormKernel_cu_1520ed90_310624renorm_scale_factor_implERNS_18TensorIteratorBaseEdENKUlvE_clEvENKUlvE_clEvEUldE_EEvS5_RKT_EUliE_EEviT1_:
[----:B------:R-:W-:Y:S02]  /*0000*/  MOV R1, c[0x0][0x28] ;  /* 0x00000a0000017a02 */ /* 0x000fe40000000f00 */
        /* <DEDUP_REMOVED lines=8> */
[----:B------:R-:W-:Y:S01]  /*0090*/  HFMA2.MMA R2, -RZ, RZ, 0, 0 ;  /* 0x00000000ff027435 */ /* 0x000fe200000001ff */
[----:B------:R-:W-:-:S11]  /*00a0*/  IMAD.MOV.U32 R10, RZ, RZ, RZ ;  /* 0x000000ffff0a7224 */ /* 0x000fd600078e00ff */
[----:B------:R-:W-:Y:S05]  /*00b0*/  @!P0 BRA `(.L_x_1149) ;  /* 0x00000e0000008947 */ /* 0x000fea0003800000 */
[----:B------:R-:W-:Y:S01]  /*00c0*/  MOV R2, RZ ;  /* 0x000000ff00027202 */ /* 0x000fe20000000f00 */
[----:B------:R-:W-:-:S04]  /*00d0*/  IMAD.MOV.U32 R3, RZ, RZ, R7 ;  /* 0x000000ffff037224 */ /* 0x000fc800078e0007 */
[----:B------:R-:W-:Y:S01]  /*00e0*/  IMAD.HI.U32 R4, R7, c[0x0][0x170], R2 ;  /* 0x00005c0007047a27 */ /* 0x000fe200078e0002 */
[----:B------:R-:W-:-:S04]  /*00f0*/  MOV R3, c[0x0][0x168] ;  /* 0x00005a0000037a02 */ /* 0x000fc80000000f00 */
[----:B------:R-:W-:Y:S02]  /*0100*/  ISETP.NE.AND P0, PT, R3, 0x1, PT ;  /* 0x000000010300780c */ /* 0x000fe40003f05270 */
[----:B------:R-:W-:-:S05]  /*0110*/  SHF.R.U32.HI R5, RZ, c[0x0][0x174], R4 ;  /* 0x00005d00ff057a19 */ /* 0x000fca0000011604 */
[----:B------:R-:W-:-:S04]  /*0120*/  IMAD.MOV R2, RZ, RZ, -R5 ;  /* 0x000000ffff027224 */ /* 0x000fc800078e0a05 */
[----:B------:R-:W-:-:S04]  /*0130*/  IMAD R2, R2, c[0x0][0x16c], R7 ;  /* 0x00005b0002027a24 */ /* 0x000fc800078e0207 */
[C---:B------:R-:W-:Y:S02]  /*0140*/  IMAD R10, R2.reuse, c[0x0][0x298], RZ ;  /* 0x0000a600020a7a24 */ /* 0x040fe400078e02ff */
[----:B------:R-:W-:Y:S01]  /*0150*/  IMAD R2, R2, c[0x0][0x29c], RZ ;  /* 0x0000a70002027a24 */ /* 0x000fe200078e02ff */
        /* <DEDUP_REMOVED lines=199> */
[----:B------:R-:W-:Y:S02]  /*0dd0*/  ISETP.NE.AND P0, PT, R3, 0x18, PT ;  /* 0x000000180300780c */ /* 0x000fe40003f05270 */
[----:B------:R-:W-:-:S05]  /*0de0*/  MOV R4, RZ ;  /* 0x000000ff00047202 */ /* 0x000fca0000000f00 */
[----:B------:R-:W-:-:S05]  /*0df0*/  IMAD.HI.U32 R6, R5, c[0x0][0x284], R4 ;  /* 0x0000a10005067a27 */ /* 0x000fca00078e0004 */
[----:B------:R-:W-:Y:S01]  /*0e00*/  SHF.R.U32.HI R7, RZ, c[0x0][0x288], R6 ;  /* 0x0000a200ff077a19 */ /* 0x000fe20000011606 */
[----:B------:R-:W-:-:S03]  /*0e10*/  @P0 IMAD.MOV.U32 R6, RZ, RZ, RZ ;  /* 0x000000ffff060224 */ /* 0x000fc600078e00ff */
[C---:B------:R-:W-:Y:S01]  /*0e20*/  IADD3 R4, -R7.reuse, RZ, RZ ;  /* 0x000000ff07047210 */ /* 0x040fe20007ffe1ff */
        /* <DEDUP_REMOVED lines=9> */
.L_x_1149:
[----:B------:R-:W-:-:S05]  /*0ec0*/  IADD3 R4, P0, R2, c[0x0][0x368], RZ ;  /* 0x0000da0002047a10 */ /* 0x000fca0007f1e0ff */
[----:B------:R-:W-:-:S06]  /*0ed0*/  IMAD.X R5, RZ, RZ, c[0x0][0x36c], P0 ;  /* 0x0000db00ff057624 */ /* 0x000fcc00000e06ff */
[----:B------:R-:W2:Y:S01]  /*0ee0*/  LDG.E.64 R4, [R4.64] ;  /* 0x0000000404047981 */ /* 0x000ea2000c1e1b00 */
[----:B------:R-:W-:Y:S01]  /*0ef0*/  IADD3 R10, P1, R10, c[0x0][0x360], RZ ;  /* 0x0000d8000a0a7a10 */ /* 0x000fe20007f3e0ff */
[----:B------:R-:W-:Y:S01]  /*0f00*/  BSSY B1, `(.L_x_1150) ;  /* 0x000001e000017945 */ /* 0x000fe20003800000 */
[----:B------:R-:W-:Y:S02]  /*0f10*/  MOV R2, 0x0 ;  /* 0x0000000000027802 */ /* 0x000fe40000000f00 */
[----:B------:R-:W-:Y:S01]  /*0f20*/  MOV R3, 0x3ff00000 ;  /* 0x3ff0000000037802 */ /* 0x000fe20000000f00 */
[----:B------:R-:W-:Y:S01]  /*0f30*/  IMAD.X R11, RZ, RZ, c[0x0][0x364], P1 ;  /* 0x0000d900ff0b7624 */ /* 0x000fe200008e06ff */
[----:B--2---:R-:W0:-:S14]  /*0f40*/  DSETP.GT.AND P0, PT, R4, c[0x0][0x370], PT ;  /* 0x0000dc000400762a */ /* 0x004e1c0003f04000 */
[----:B0-----:R-:W-:Y:S05]  /*0f50*/  @!P0 BRA `(.L_x_1151) ;  /* 0x0000018000008947 */ /* 0x001fea0003800000 */
[----:B------:R0:W1:Y:S01]  /*0f60*/  DADD R2, R4, c[0x2][0x0] ;  /* 0x0080000004027629 */ /* 0x0000620000000000 */
[----:B------:R-:W-:Y:S01]  /*0f70*/  BSSY B2, `(.L_x_1152) ;  /* 0x0000014000027945 */ /* 0x000fe20003800000 */
[----:B0-----:R-:W-:-:S04]  /*0f80*/  MOV R4, 0x1 ;  /* 0x0000000100047802 */ /* 0x001fc80000000f00 */
[----:B-1----:R-:W0:Y:S02]  /*0f90*/  MUFU.RCP64H R5, R3 ;  /* 0x0000000300057308 */ /* 0x002e240000001800 */
        /* <DEDUP_REMOVED lines=8> */
[----:B0-----:R-:W-:-:S04]  /*1020*/  MOV R8, c[0x0][0x374] ;  /* 0x0000dd0000087a02 */ /* 0x001fc80000000f00 */
[----:B------:R-:W-:-:S04]  /*1030*/  FSETP.GEU.AND P0, PT, |R8|, 6.5827683646048100446e-37, PT ;  /* 0x036000000800780b */ /* 0x000fc80003f0e200 */
[----:B-1----:R-:W-:-:S05]  /*1040*/  FFMA R6, RZ, R3, R5 ;  /* 0x00000003ff067223 */ /* 0x002fca0000000005 */
[----:B------:R-:W-:-:S13]  /*1050*/  FSETP.GT.AND P1, PT, |R6|, 1.469367938527859385e-39, PT ;  /* 0x001000000600780b */ /* 0x000fda0003f24200 */
[----:B------:R-:W-:Y:S05]  /*1060*/  @P0 BRA P1, `(.L_x_1153) ;  /* 0x0000004000000947 */ /* 0x000fea0000800000 */
[----:B------:R-:W-:Y:S01]  /*1070*/  IMAD.MOV.U32 R5, RZ, RZ, R3 ;  /* 0x000000ffff057224 */ /* 0x000fe200078e0003 */
[----:B------:R-:W-:Y:S02]  /*1080*/  MOV R9, c[0x0][0x370] ;  /* 0x0000dc0000097a02 */ /* 0x000fe40000000f00 */
[----:B------:R-:W-:Y:S02]  /*1090*/  MOV R18, 0x10b0 ;  /* 0x000010b000127802 */ /* 0x000fe40000000f00 */
[----:B------:R-:W-:Y:S05]  /*10a0*/  CALL.REL.NOINC `($__internal_2_$__cuda_sm20_div_rn_f64_full) ;  /* 0x0000114000007944 */ /* 0x000fea0003c00000 */
.L_x_1153:
[----:B------:R-:W-:Y:S05]  /*10b0*/  BSYNC B2 ;  /* 0x0000000000027941 */ /* 0x000fea0003800000 */
.L_x_1152:
[----:B------:R-:W-:Y:S01]  /*10c0*/  MOV R2, R4 ;  /* 0x0000000400027202 */ /* 0x000fe20000000f00 */
[----:B------:R-:W-:Y:S02]  /*10d0*/  IMAD.MOV.U32 R3, RZ, RZ, R5 ;  /* 0x000000ffff037224 */ /* 0x000fe400078e0005 */
.L_x_1151:
[----:B------:R-:W-:Y:S05]  /*10e0*/  BSYNC B1 ;  /* 0x0000000000017941 */ /* 0x000fea0003800000 */
.L_x_1150:
[----:B------:R0:W-:Y:S01]  /*10f0*/  STG.E.64 [R10.64], R2 ;  /* 0x000000020a007986 */ /* 0x0001e2000c101b04 */
[----:B------:R-:W-:-:S04]  /*1100*/  LEA R0, R19, R0, 0x8 ;  /* 0x0000000013007211 */ /* 0x000fc800078e40ff */
[----:B------:R-:W-:Y:S02]  /*1110*/  IADD3 R7, R0, 0x80, RZ ;  /* 0x0000008000077810 */ /* 0x000fe40007ffe0ff */
.L_x_1148:
[----:B------:R-:W-:Y:S05]  /*1120*/  BSYNC B0 ;  /* 0x0000000000007941 */ /* 0x000fea0003800000 */
.L_x_1147:
[----:B------:R-:W-:-:S13]  /*1130*/  ISETP.GE.AND P0, PT, R7, c[0x0][0x160], PT ;  /* 0x0000580007007a0c */ /* 0x000fda0003f06270 */
[----:B------:R-:W-:Y:S05]  /*1140*/  @P0 EXIT ;  /* 0x000000000000094d */ /* 0x000fea0003800000 */
[----:B------:R-:W-:Y:S01]  /*1150*/  ISETP.NE.AND P0, PT, RZ, c[0x0][0x168], PT ;  /* 0x00005a00ff007a0c */ /* 0x000fe20003f05270 */
[----:B------:R-:W-:Y:S01]  /*1160*/  HFMA2.MMA R0, -RZ, RZ, 0, 0 ;  /* 0x00000000ff007435 */ /* 0x000fe200000001ff */
[----:B0-----:R-:W-:-:S11]  /*1170*/  IMAD.MOV.U32 R10, RZ, RZ, RZ ;  /* 0x000000ffff0a7224 */ /* 0x001fd600078e00ff */
[----:B------:R-:W-:Y:S05]  /*1180*/  @!P0 BRA `(.L_x_1154) ;  /* 0x00000e0000008947 */ /* 0x000fea0003800000 */
[----:B------:R-:W-:Y:S01]  /*1190*/  MOV R2, RZ ;  /* 0x000000ff00027202 */ /* 0x000fe20000000f00 */
[----:B------:R-:W-:Y:S01]  /*11a0*/  IMAD.MOV.U32 R6, RZ, RZ, c[0x0][0x168] ;  /* 0x00005a00ff067624 */ /* 0x000fe200078e00ff */
[----:B------:R-:W-:-:S04]  /*11b0*/  MOV R3, R7 ;  /* 0x0000000700037202 */ /* 0x000fc80000000f00 */
[----:B------:R-:W-:Y:S01]  /*11c0*/  ISETP.NE.AND P0, PT, R6, 0x1, PT ;  /* 0x000000010600780c */ /* 0x000fe20003f05270 */
        /* <DEDUP_REMOVED lines=209> */
[----:B------:R-:W-:-:S03]  /*1ee0*/  @P0 MOV R4, RZ ;  /* 0x000000ff00040202 */ /* 0x000fc60000000f00 */
[--C-:B------:R-:W-:Y:S02]  /*1ef0*/  IMAD.MOV R7, RZ, RZ, -R5.reuse ;  /* 0x000000ffff077224 */ /* 0x100fe400078e0a05 */
[----:B------:R-:W-:-:S04]  /*1f00*/  @P0 IMAD.HI.U32 R2, R5, c[0x0][0x290], R4 ;  /* 0x0000a40005020a27 */ /* 0x000fc800078e0004 */
[----:B------:R-:W-:Y:S01]  /*1f10*/  IMAD R3, R7, c[0x0][0x280], R3 ;  /* 0x0000a00007037a24 */ /* 0x000fe200078e0203 */
[----:B------:R-:W-:-:S03]  /*1f20*/  @P0 SHF.R.U32.HI R2, RZ, c[0x0][0x294], R2 ;  /* 0x0000a500ff020a19 */ /* 0x000fc60000011602 */
[C---:B------:R-:W-:Y:S01]  /*1f30*/  IMAD R10, R3.reuse, c[0x0][0x350], R10 ;  /* 0x0000d400030a7a24 */ /* 0x040fe200078e020a */
[----:B------:R-:W-:Y:S01]  /*1f40*/  @P0 IADD3 R4, -R2, RZ, RZ ;  /* 0x000000ff02040210 */ /* 0x000fe20007ffe1ff */
[----:B------:R-:W-:-:S04]  /*1f50*/  IMAD R0, R3, c[0x0][0x354], R0 ;  /* 0x0000d50003007a24 */ /* 0x000fc800078e0200 */
[----:B------:R-:W-:-:S04]  /*1f60*/  @P0 IMAD R5, R4, c[0x0][0x28c], R5 ;  /* 0x0000a30004050a24 */ /* 0x000fc800078e0205 */
[C---:B------:R-:W-:Y:S02]  /*1f70*/  @P0 IMAD R10, R5.reuse, c[0x0][0x358], R10 ;  /* 0x0000d600050a0a24 */ /* 0x040fe400078e020a */
[----:B------:R-:W-:-:S05]  /*1f80*/  @P0 IMAD R0, R5, c[0x0][0x35c], R0 ;  /* 0x0000d70005000a24 */ /* 0x000fca00078e0200 */
.L_x_1154:
[----:B------:R-:W-:-:S04]  /*1f90*/  IADD3 R4, P0, R0, c[0x0][0x368], RZ ;  /* 0x0000da0000047a10 */ /* 0x000fc80007f1e0ff */
[----:B------:R-:W-:-:S06]  /*1fa0*/  IADD3.X R5, RZ, c[0x0][0x36c], RZ, P0, !PT ;  /* 0x0000db00ff057a10 */ /* 0x000fcc00007fe4ff */
[----:B------:R-:W2:Y:S01]  /*1fb0*/  LDG.E.64 R4, [R4.64] ;  /* 0x0000000404047981 */ /* 0x000ea2000c1e1b00 */
[----:B------:R-:W-:Y:S01]  /*1fc0*/  IADD3 R10, P1, R10, c[0x0][0x360], RZ ;  /* 0x0000d8000a0a7a10 */ /* 0x000fe20007f3e0ff */
[----:B------:R-:W-:Y:S01]  /*1fd0*/  BSSY B0, `(.L_x_1155) ;  /* 0x000001f000007945 */ /* 0x000fe20003800000 */
[----:B------:R-:W-:Y:S01]  /*1fe0*/  IMAD.MOV.U32 R2, RZ, RZ, 0x0 ;  /* 0x00000000ff027424 */ /* 0x000fe200078e00ff */
[----:B------:R-:W-:Y:S02]  /*1ff0*/  MOV R3, 0x3ff00000 ;  /* 0x3ff0000000037802 */ /* 0x000fe40000000f00 */
[----:B------:R-:W-:Y:S01]  /*2000*/  IADD3.X R11, RZ, c[0x0][0x364], RZ, P1, !PT ;  /* 0x0000d900ff0b7a10 */ /* 0x000fe20000ffe4ff */
[----:B--2---:R-:W0:-:S14]  /*2010*/  DSETP.GT.AND P0, PT, R4, c[0x0][0x370], PT ;  /* 0x0000dc000400762a */ /* 0x004e1c0003f04000 */
[----:B0-----:R-:W-:Y:S05]  /*2020*/  @!P0 BRA `(.L_x_1156) ;  /* 0x0000019000008947 */ /* 0x001fea0003800000 */
[----:B------:R-:W0:Y:S01]  /*2030*/  DADD R12, R4, c[0x2][0x0] ;  /* 0x00800000040c7629 */ /* 0x000e220000000000 */
[----:B------:R-:W-:Y:S01]  /*2040*/  IMAD.MOV.U32 R2, RZ, RZ, 0x1 ;  /* 0x00000001ff027424 */ /* 0x000fe200078e00ff */
[----:B------:R-:W-:Y:S01]  /*2050*/  MOV R8, c[0x0][0x374] ;  /* 0x0000dd0000087a02 */ /* 0x000fe20000000f00 */
[----:B------:R-:W-:Y:S03]  /*2060*/  BSSY B1, `(.L_x_1156) ;  /* 0x0000015000017945 */ /* 0x000fe60003800000 */
[----:B0-----:R-:W0:Y:S01]  /*2070*/  MUFU.RCP64H R3, R13 ;  /* 0x0000000d00037308 */ /* 0x001e220000001800 */
        /* <DEDUP_REMOVED lines=12> */
[----:B------:R-:W-:Y:S01]  /*2140*/  MOV R2, R12 ;  /* 0x0000000c00027202 */ /* 0x000fe20000000f00 */
[----:B------:R-:W-:Y:S01]  /*2150*/  IMAD.MOV.U32 R5, RZ, RZ, R13 ;  /* 0x000000ffff057224 */ /* 0x000fe200078e000d */
[----:B------:R-:W-:Y:S02]  /*2160*/  MOV R9, c[0x0][0x370] ;  /* 0x0000dc0000097a02 */ /* 0x000fe40000000f00 */
[----:B------:R-:W-:Y:S02]  /*2170*/  MOV R18, 0x2190 ;  /* 0x0000219000127802 */ /* 0x000fe40000000f00 */
[----:B------:R-:W-:Y:S05]  /*2180*/  CALL.REL.NOINC `($__internal_2_$__cuda_sm20_div_rn_f64_full) ;  /* 0x0000006000007944 */ /* 0x000fea0003c00000 */
[----:B------:R-:W-:Y:S01]  /*2190*/  MOV R2, R4 ;  /* 0x0000000400027202 */ /* 0x000fe20000000f00 */
[----:B------:R-:W-:Y:S02]  /*21a0*/  IMAD.MOV.U32 R3, RZ, RZ, R5 ;  /* 0x000000ffff037224 */ /* 0x000fe400078e0005 */
.L_x_1157:
[----:B------:R-:W-:Y:S05]  /*21b0*/  BSYNC B1 ;  /* 0x0000000000017941 */ /* 0x000fea0003800000 */
.L_x_1156:
[----:B------:R-:W-:Y:S05]  /*21c0*/  BSYNC B0 ;  /* 0x0000000000007941 */ /* 0x000fea0003800000 */
.L_x_1155:
[----:B------:R-:W-:Y:S01]  /*21d0*/  STG.E.64 [R10.64], R2 ;  /* 0x000000020a007986 */ /* 0x000fe2000c101b04 */
[----:B------:R-:W-:Y:S05]  /*21e0*/  EXIT ;  /* 0x000000000000794d */ /* 0x000fea0003800000 */
        .weak           $__internal_2_$__cuda_sm20_div_rn_f64_full
        .type           $__internal_2_$__cuda_sm20_div_rn_f64_full,@function
        .size           $__internal_2_$__cuda_sm20_div_rn_f64_full,(.L_x_1347 - $__internal_2_$__cuda_sm20_div_rn_f64_full)
$__internal_2_$__cuda_sm20_div_rn_f64_full:
[C---:B------:R-:W-:Y:S01]  /*21f0*/  FSETP.GEU.AND P0, PT, |R5|.reuse, 1.469367938527859385e-39, PT ;  /* 0x001000000500780b */ /* 0x040fe20003f0e200 */
[----:B------:R-:W-:Y:S01]  /*2200*/  IMAD.MOV.U32 R12, RZ, RZ, 0x1 ;  /* 0x00000001ff0c7424 */ /* 0x000fe200078e00ff */
[----:B------:R-:W-:Y:S01]  /*2210*/  LOP3.LUT R6, R5, 0x800fffff, RZ, 0xc0, !PT ;  /* 0x800fffff05067812 */ /* 0x000fe200078ec0ff */
[----:B------:R-:W-:Y:S01]  /*2220*/  IMAD.MOV.U32 R21, RZ, RZ, 0x1ca00000 ;  /* 0x1ca00000ff157424 */ /* 0x000fe200078e00ff */
[----:B------:R-:W-:-:S02]  /*2230*/  MOV R4, R2 ;  /* 0x0000000200047202 */ /* 0x000fc40000000f00 */
[----:B------:R-:W-:Y:S02]  /*2240*/  LOP3.LUT R7, R6, 0x3ff00000, RZ, 0xfc, !PT ;  /* 0x3ff0000006077812 */ /* 0x000fe400078efcff */
[----:B------:R-:W-:Y:S02]  /*2250*/  MOV R6, R2 ;  /* 0x0000000200067202 */ /* 0x000fe40000000f00 */
[----:B------:R-:W-:-:S03]  /*2260*/  LOP3.LUT R20, R5, 0x7ff00000, RZ, 0xc0, !PT ;  /* 0x7ff0000005147812 */ /* 0x000fc600078ec0ff */
[----:B------:R-:W0:-:S06]  /*2270*/  @!P0 DMUL R6, R4, 8.98846567431157953865e+307 ;  /* 0x7fe0000004068828 */ /* 0x000e0c0000000000 */
[----:B0-----:R-:W0:Y:S02]  /*2280*/  MUFU.RCP64H R13, R7 ;  /* 0x00000007000d7308 */ /* 0x001e240000001800 */
[----:B0-----:R-:W0:-:S06]  /*2290*/  DFMA R2, R12, -R6, 1 ;  /* 0x3ff000000c02742b */ /* 0x001e0c0000000806 */
[----:B0-----:R0:W1:Y:S02]  /*22a0*/  DFMA R14, R2, R2, R2 ;  /* 0x00000002020e722b */ /* 0x0010640000000002 */
[----:B0-----:R-:W-:Y:S02]  /*22b0*/  MOV R3, R8 ;  /* 0x0000000800037202 */ /* 0x001fe40000000f00 */
[----:B------:R-:W-:Y:S02]  /*22c0*/  MOV R2, R9 ;  /* 0x0000000900027202 */ /* 0x000fe40000000f00 */
[----:B------:R-:W-:Y:S01]  /*22d0*/  LOP3.LUT R22, R3, 0x7ff00000, RZ, 0xc0, !PT ;  /* 0x7ff0000003167812 */ /* 0x000fe200078ec0ff */
[----:B-1----:R-:W0:-:S03]  /*22e0*/  DFMA R12, R12, R14, R12 ;  /* 0x0000000e0c0c722b */ /* 0x002e06000000000c */
[----:B------:R-:W-:Y:S02]  /*22f0*/  ISETP.GE.U32.AND P1, PT, R22, R20, PT ;  /* 0x000000141600720c */ /* 0x000fe40003f26070 */
[----:B------:R-:W-:Y:S01]  /*2300*/  MOV R23, R22 ;  /* 0x0000001600177202 */ /* 0x000fe20000000f00 */
[C---:B0-----:R-:W0:Y:S01]  /*2310*/  DFMA R8, R12.reuse, -R6, 1 ;  /* 0x3ff000000c08742b */ /* 0x041e220000000806 */
[----:B------:R-:W-:Y:S02]  /*2320*/  SEL R15, R21, 0x63400000, !P1 ;  /* 0x63400000150f7807 */ /* 0x000fe40004800000 */
[----:B------:R-:W-:Y:S02]  /*2330*/  FSETP.GEU.AND P1, PT, |R3|, 1.469367938527859385e-39, PT ;  /* 0x001000000300780b */ /* 0x000fe40003f2e200 */
[----:B------:R-:W-:Y:S01]  /*2340*/  @!P0 LOP3.LUT R20, R7, 0x7ff00000, RZ, 0xc0, !PT ;  /* 0x7ff0000007148812 */ /* 0x000fe200078ec0ff */
[----:B0-----:R0:W1:Y:S02]  /*2350*/  DFMA R12, R12, R8, R12 ;  /* 0x000000080c0c722b */ /* 0x001064000000000c */
[----:B0-----:R-:W-:-:S02]  /*2360*/  LOP3.LUT R9, R15, 0x800fffff, R3, 0xf8, !PT ;  /* 0x800fffff0f097812 */ /* 0x001fc400078ef803 */
[----:B------:R-:W-:-:S06]  /*2370*/  MOV R8, R2 ;  /* 0x0000000200087202 */ /* 0x000fcc0000000f00 */
[----:B------:R-:W-:Y:S05]  /*2380*/  @P1 BRA `(.L_x_1158) ;  /* 0x0000008000001947 */ /* 0x000fea0003800000 */
[----:B-1----:R-:W-:Y:S01]  /*2390*/  LOP3.LUT R15, R5, 0x7ff00000, RZ, 0xc0, !PT ;  /* 0x7ff00000050f7812 */ /* 0x002fe200078ec0ff */
[----:B------:R-:W-:-:S03]  /*23a0*/  IMAD.MOV.U32 R14, RZ, RZ, RZ ;  /* 0x000000ffff0e7224 */ /* 0x000fc600078e00ff */
[----:B------:R-:W-:-:S04]  /*23b0*/  ISETP.GE.U32.AND P0, PT, R22, R15, PT ;  /* 0x0000000f1600720c */ /* 0x000fc80003f06070 */
[----:B------:R-:W-:-:S04]  /*23c0*/  SEL R15, R21, 0x63400000, !P0 ;  /* 0x63400000150f7807 */ /* 0x000fc80004000000 */
[----:B------:R-:W-:-:S04]  /*23d0*/  LOP3.LUT R15, R15, 0x80000000, R3, 0xf8, !PT ;  /* 0x800000000f0f7812 */ /* 0x000fc800078ef803 */
[----:B------:R-:W-:-:S06]  /*23e0*/  LOP3.LUT R15, R15, 0x100000, RZ, 0xfc, !PT ;  /* 0x001000000f0f7812 */ /* 0x000fcc00078efcff */
[----:B------:R-:W0:-:S10]  /*23f0*/  DFMA R8, R8, 2, -R14 ;  /* 0x400000000808782b */ /* 0x000e14000000080e */
[----:B0-----:R-:W-:-:S04]  /*2400*/  LOP3.LUT R23, R9, 0x7ff00000, RZ, 0xc0, !PT ;  /* 0x7ff0000009177812 */ /* 0x001fc800078ec0ff */
.L_x_1158:
        /* <DEDUP_REMOVED lines=9> */
[----:B01----:R-:W-:Y:S01]  /*24a0*/  LOP3.LUT R3, R5, 0x7ff00000, RZ, 0xc0, !PT ;  /* 0x7ff0000005037812 */ /* 0x003fe200078ec0ff */
[----:B------:R-:W-:-:S03]  /*24b0*/  IMAD.MOV.U32 R14, RZ, RZ, RZ ;  /* 0x000000ffff0e7224 */ /* 0x000fc600078e00ff */
[CC--:B------:R-:W-:Y:S02]  /*24c0*/  IADD3 R2, R22.reuse, -R3.reuse, RZ ;  /* 0x8000000316027210 */ /* 0x0c0fe40007ffe0ff */
[----:B------:R-:W-:Y:S02]  /*24d0*/  ISETP.GE.U32.AND P0, PT, R22, R3, PT ;  /* 0x000000031600720c */ /* 0x000fe40003f06070 */
[----:B------:R-:W-:Y:S02]  /*24e0*/  IMNMX R2, R2, -0x46a00000, !PT ;  /* 0xb960000002027817 */ /* 0x000fe40007800200 */
[----:B------:R-:W-:Y:S02]  /*24f0*/  SEL R21, R21, 0x63400000, !P0 ;  /* 0x6340000015157807 */ /* 0x000fe40004000000 */
[----:B------:R-:W-:-:S04]  /*2500*/  IMNMX R2, R2, 0x46a00000, PT ;  /* 0x46a0000002027817 */ /* 0x000fc80003800200 */
[----:B------:R-:W-:-:S04]  /*2510*/  IADD3 R2, -R21, R2, RZ ;  /* 0x0000000215027210 */ /* 0x000fc80007ffe1ff */
[----:B------:R-:W-:-:S06]  /*2520*/  IADD3 R15, R2, 0x7fe00000, RZ ;  /* 0x7fe00000020f7810 */ /* 0x000fcc0007ffe0ff */
[----:B------:R-:W0:-:S10]  /*2530*/  DMUL R12, R16, R14 ;  /* 0x0000000e100c7228 */ /* 0x000e140000000000 */
[----:B0-----:R-:W-:-:S13]  /*2540*/  FSETP.GTU.AND P0, PT, |R13|, 1.469367938527859385e-39, PT ;  /* 0x001000000d00780b */ /* 0x001fda0003f0c200 */
[----:B------:R-:W-:Y:S05]  /*2550*/  @P0 BRA `(.L_x_1161) ;  /* 0x0000025000000947 */ /* 0x000fea0003800000 */
[----:B------:R-:W0:Y:S01]  /*2560*/  DFMA R6, R16, -R6, R8 ;  /* 0x800000061006722b */ /* 0x000e220000000008 */
[----:B------:R-:W-:-:S09]  /*2570*/  MOV R14, RZ ;  /* 0x000000ff000e7202 */ /* 0x000fd20000000f00 */
[C---:B0-----:R-:W-:Y:S02]  /*2580*/  FSETP.NEU.AND P0, PT, R7.reuse, RZ, PT ;  /* 0x000000ff0700720b */ /* 0x041fe40003f0d000 */
[----:B------:R-:W-:-:S04]  /*2590*/  LOP3.LUT R3, R7, 0x80000000, R5, 0x48, !PT ;  /* 0x8000000007037812 */ /* 0x000fc800078e4805 */
[----:B------:R-:W-:-:S07]  /*25a0*/  LOP3.LUT R15, R3, R15, RZ, 0xfc, !PT ;  /* 0x0000000f030f7212 */ /* 0x000fce00078efcff */
[----:B------:R-:W-:Y:S05]  /*25b0*/  @!P0 BRA `(.L_x_1161) ;  /* 0x000001f000008947 */ /* 0x000fea0003800000 */
[----:B------:R-:W-:Y:S01]  /*25c0*/  IADD3 R5, -R2, RZ, RZ ;  /* 0x000000ff02057210 */ /* 0x000fe20007ffe1ff */
[----:B------:R-:W-:Y:S01]  /*25d0*/  IMAD.MOV.U32 R4, RZ, RZ, RZ ;  /* 0x000000ffff047224 */ /* 0x000fe200078e00ff */
[----:B------:R-:W0:-:S05]  /*25e0*/  DMUL.RP R14, R16, R14 ;  /* 0x0000000e100e7228 */ /* 0x000e0a0000008000 */
[----:B------:R-:W1:-:S05]  /*25f0*/  DFMA R4, R12, -R4, R16 ;  /* 0x800000040c04722b */ /* 0x000e4a0000000010 */
[----:B0-----:R-:W-:Y:S02]  /*2600*/  LOP3.LUT R3, R15, R3, RZ, 0x3c, !PT ;  /* 0x000000030f037212 */ /* 0x001fe400078e3cff */
[----:B-1----:R-:W-:-:S04]  /*2610*/  IADD3 R4, -R2, -0x43300000, RZ ;  /* 0xbcd0000002047810 */ /* 0x002fc80007ffe1ff */
[----:B------:R-:W-:-:S04]  /*2620*/  FSETP.NEU.AND P0, PT, |R5|, R4, PT ;  /* 0x000000040500720b */ /* 0x000fc80003f0d200 */
[----:B------:R-:W-:Y:S02]  /*2630*/  FSEL R12, R14, R12, !P0 ;  /* 0x0000000c0e0c7208 */ /* 0x000fe40004000000 */
[----:B------:R-:W-:Y:S01]  /*2640*/  FSEL R13, R3, R13, !P0 ;  /* 0x0000000d030d7208 */ /* 0x000fe20004000000 */
[----:B------:R-:W-:Y:S05]  /*2650*/  BRA `(.L_x_1161) ;  /* 0x0000015000007947 */ /* 0x000fea0003800000 */
.L_x_1160:
[----:B01----:R-:W0:-:S14]  /*2660*/  DSETP.NAN.AND P0, PT, R2, R2, PT ;  /* 0x000000020200722a */ /* 0x003e1c0003f08000 */
[----:B0-----:R-:W-:Y:S05]  /*2670*/  @P0 BRA `(.L_x_1162) ;  /* 0x0000011000000947 */ /* 0x001fea0003800000 */
[----:B------:R-:W0:-:S14]  /*2680*/  DSETP.NAN.AND P0, PT, R4, R4, PT ;  /* 0x000000040400722a */ /* 0x000e1c0003f08000 */
[----:B0-----:R-:W-:Y:S05]  /*2690*/  @P0 BRA `(.L_x_1163) ;  /* 0x000000c000000947 */ /* 0x001fea0003800000 */
[----:B------:R-:W-:Y:S02]  /*26a0*/  ISETP.NE.AND P0, PT, R23, R20, PT ;  /* 0x000000141700720c */ /* 0x000fe40003f05270 */
[----:B------:R-:W-:Y:S02]  /*26b0*/  MOV R12, 0x0 ;  /* 0x00000000000c7802 */ /* 0x000fe40000000f00 */
[----:B------:R-:W-:-:S09]  /*26c0*/  MOV R13, 0xfff80000 ;  /* 0xfff80000000d7802 */ /* 0x000fd20000000f00 */
[----:B------:R-:W-:Y:S05]  /*26d0*/  @!P0 BRA `(.L_x_1161) ;  /* 0x000000d000008947 */ /* 0x000fea0003800000 */
[----:B------:R-:W-:Y:S02]  /*26e0*/  ISETP.NE.AND P0, PT, R23, 0x7ff00000, PT ;  /* 0x7ff000001700780c */ /* 0x000fe40003f05270 */
[----:B------:R-:W-:Y:S02]  /*26f0*/  LOP3.LUT R13, R3, 0x80000000, R5, 0x48, !PT ;  /* 0x80000000030d7812 */ /* 0x000fe400078e4805 */
[----:B------:R-:W-:-:S13]  /*2700*/  ISETP.EQ.OR P0, PT, R20, RZ, !P0 ;  /* 0x000000ff1400720c */ /* 0x000fda0004702670 */
[----:B------:R-:W-:Y:S01]  /*2710*/  @P0 LOP3.LUT R2, R13, 0x7ff00000, RZ, 0xfc, !PT ;  /* 0x7ff000000d020812 */ /* 0x000fe200078efcff */
[----:B------:R-:W-:Y:S01]  /*2720*/  @!P0 IMAD.MOV.U32 R12, RZ, RZ, RZ ;  /* 0x000000ffff0c8224 */ /* 0x000fe200078e00ff */
[----:B------:R-:W-:Y:S02]  /*2730*/  @P0 MOV R12, RZ ;  /* 0x000000ff000c0202 */ /* 0x000fe40000000f00 */
[----:B------:R-:W-:Y:S01]  /*2740*/  @P0 MOV R13, R2 ;  /* 0x00000002000d0202 */ /* 0x000fe20000000f00 */
[----:B------:R-:W-:Y:S05]  /*2750*/  BRA `(.L_x_1161) ;  /* 0x0000005000007947 */ /* 0x000fea0003800000 */
.L_x_1163:
[----:B------:R-:W-:Y:S01]  /*2760*/  LOP3.LUT R13, R5, 0x80000, RZ, 0xfc, !PT ;  /* 0x00080000050d7812 */ /* 0x000fe200078efcff */
[----:B------:R-:W-:Y:S01]  /*2770*/  IMAD.MOV.U32 R12, RZ, RZ, R4 ;  /* 0x000000ffff0c7224 */ /* 0x000fe200078e0004 */
[----:B------:R-:W-:Y:S05]  /*2780*/  BRA `(.L_x_1161) ;  /* 0x0000002000007947 */ /* 0x000fea0003800000 */
.L_x_1162:
[----:B------:R-:W-:Y:S02]  /*2790*/  LOP3.LUT R13, R3, 0x80000, RZ, 0xfc, !PT ;  /* 0x00080000030d7812 */ /* 0x000fe400078efcff */
[----:B------:R-:W-:Y:S02]  /*27a0*/  MOV R12, R2 ;  /* 0x00000002000c7202 */ /* 0x000fe40000000f00 */
.L_x_1161:
[----:B------:R-:W-:Y:S05]  /*27b0*/  BSYNC B3 ;  /* 0x0000000000037941 */ /* 0x000fea0003800000 */
.L_x_1159:
[----:B------:R-:W-:Y:S01]  /*27c0*/  HFMA2.MMA R3, -RZ, RZ, 0, 0 ;  /* 0x00000000ff037435 */ /* 0x000fe200000001ff */
[----:B------:R-:W-:Y:S01]  /*27d0*/  MOV R2, R18 ;  /* 0x0000001200027202 */ /* 0x000fe20000000f00 */
[----:B------:R-:W-:Y:S01]  /*27e0*/  IMAD.MOV.U32 R5, RZ, RZ, R13 ;  /* 0x000000ffff057224 */ /* 0x000fe200078e000d */
[----:B------:R-:W-:-:S03]  /*27f0*/  MOV R4, R12 ;  /* 0x0000000c00047202 */ /* 0x000fc60000000f00 */
[----:B------:R-:W-:Y:S05]  /*2800*/  RET.REL.NODEC R2 `(_ZN2at6native18elementwise_kernelILi128ELi2EZNS0_22gpu_kernel_impl_nocastIZZZNS0_53_GLOBAL__N__52d73765_15_RenormKernel_cu_1520ed90_310624renorm_scale_factor_implERNS_18TensorIteratorBaseEdENKUlvE_clEvENKUlvE_clEvEUldE_EEvS5_RKT_EUliE_EEviT1_) ;  /* 0xffffd7f002007950 */ /* 0x000fea0003c3ffff */
.L_x_1164:
        /* <DEDUP_REMOVED lines=15> */
.L_x_1347:


//--------------------- .text._ZN2at6native27unrolled_elementwise_kernelIZZZNS0_53_GLOBAL__N__52d73765_15_RenormKernel_cu_1520ed90_310624renorm_scale_factor_implERNS_18TensorIteratorBaseEdENKUlvE_clEvENKUlvE_clEvEUldE_St5arrayIPcLm2EELi4E23TrivialOffsetCalculatorILi1EjESC_NS0_6memory15LoadWithoutCastENSD_16StoreWithoutCastEEEviT_T0_T2_T3_T4_T5_ --------------------------
	.section	.text._ZN2at6native27unrolled_elementwise_kernelIZZZNS0_53_GLOBAL__N__52d73765_15_RenormKernel_cu_1520ed90_310624renorm_scale_factor_implERNS_18TensorIteratorBaseEdENKUlvE_clEvENKUlvE_clEvEUldE_St5arrayIPcLm2EELi4E23TrivialOffsetCalculatorILi1EjESC_NS0_6memory15LoadWithoutCastENSD_16StoreWithoutCastEEEviT_T0_T2_T3_T4_T5_,"ax",@progbits
	.sectioninfo	@"SHI_REGISTERS=36"
	.align	128
        .global         _ZN2at6native27unrolled_elementwise_kernelIZZZNS0_53_GLOBAL__N__52d73765_15_RenormKernel_cu_1520ed90_310624renorm_scale_factor_implERNS_18TensorIteratorBaseEdENKUlvE_clEvENKUlvE_clEvEUldE_St5arrayIPcLm2EELi4E23TrivialOffsetCalculatorILi1EjESC_NS0_6memory15LoadWithoutCastENSD_16StoreWithoutCastEEEviT_T0_T2_T3_T4_T5_
        .type           _ZN2at6native27unrolled_elementwise_kernelIZZZNS0_53_GLOBAL__N__52d73765_15_RenormKernel_cu_1520ed90_310624renorm_scale_factor_implERNS_18TensorIteratorBaseEdENKUlvE_clEvENKUlvE_clEvEUldE_St5arrayIPcLm2EELi4E23TrivialOffsetCalculatorILi1EjESC_NS0_6memory15LoadWithoutCastENSD_16StoreWithoutCastEEEviT_T0_T2_T3_T4_T5_,@function
        .size           _ZN2at6native27unrolled_elementwise_kernelIZZZNS0_53_GLOBAL__N__52d73765_15_RenormKernel_cu_1520ed90_310624renorm_scale_factor_implERNS_18TensorIteratorBaseEdENKUlvE_clEvENKUlvE_clEvEUldE_St5arrayIPcLm2EELi4E23TrivialOffsetCalculatorILi1EjESC_NS0_6memory15LoadWithoutCastENSD_16StoreWithoutCastEEEviT_T0_T2_T3_T4_T5_,(.L_x_1348 - _ZN2at6native27unrolled_elementwise_kernelIZZZNS0_53_GLOBAL__N__52d73765_15_RenormKernel_cu_1520ed90_310624renorm_scale_factor_implERNS_18TensorIteratorBaseEdENKUlvE_clEvENKUlvE_clEvEUldE_St5arrayIPcLm2EELi4E23TrivialOffsetCalculatorILi1EjESC_NS0_6memory15LoadWithoutCastENSD_16StoreWithoutCastEEEviT_T0_T2_T3_T4_T5_)
        .other          _ZN2at6native27unrolled_elementwise_kernelIZZZNS0_53_GLOBAL__N__52d73765_15_RenormKernel_cu_1520ed90_310624renorm_scale_factor_implERNS_18TensorIteratorBaseEdENKUlvE_clEvENKUlvE_clEvEUldE_St5arrayIPcLm2EELi4E23TrivialOffsetCalculatorILi1EjESC_NS0_6memory15LoadWithoutCastENSD_16StoreWithoutCastEEEviT_T0_T2_T3_T4_T5_,@"STO_CUDA_ENTRY STV_DEFAULT"
_ZN2at6native27unrolled_elementwise_kernelIZZZNS0_53_GLOBAL__N__52d73765_15_RenormKernel_cu_1520ed90_310624renorm_scale_factor_implERNS_18TensorIteratorBaseEdENKUlvE_clEvENKUlvE_clEvEUldE_St5arrayIPcLm2EELi4E23TrivialOffsetCalculatorILi1EjESC_NS0_6memory15LoadWithoutCastENSD_16StoreWithoutCastEEEviT_T0_T2_T3_T4_T5_:
.text._ZN2at6native27unrolled_elementwise_kernelIZZZNS0_53_GLOBAL__N__52d73765_15_RenormKernel_cu_1520ed90_310624renorm_scale_factor_implERNS_18TensorIteratorBaseEdENKUlvE_clEvENKUlvE_clEvEUldE_St5arrayIPcLm2EELi4E23TrivialOffsetCalculatorILi1EjESC_NS0_6memory15LoadWithoutCastENSD_16StoreWithoutCastEEEviT_T0_T2_T3_T4_T5_:
[----:B------:R-:W-:Y:S02]  /*0000*/  IMAD.MOV.U32 R1, RZ, RZ, c[0x0][0x28] ;  /* 0x00000a00ff017624 */ /* 0x000fe400078e00ff */
[----:B------:R-:W0:Y:S01]  /*0010*/  S2R R0, SR_CTAID.X ;  /* 0x0000000000007919 */ /* 0x000e220000002500 */
[----:B------:R-:W-:Y:S01]  /*0020*/  IMAD.MOV.U32 R5, RZ, RZ, -0x200 ;  /* 0xfffffe00ff057424 */ /* 0x000fe200078e00ff */
[----:B------:R-:W-:Y:S01]  /*0030*/  CS2R R8, SRZ ;  /* 0x0000000000087805 */ /* 0x000fe2000001ff00 */
[----:B------:R-:W-:Y:S01]  /*0040*/  CS2R R30, SRZ ;  /* 0x00000000001e7805 */ /* 0x000fe2000001ff00 */
[----:B------:R-:W1:Y:S01]  /*0050*/  S2R R3, SR_TID.X ;  /* 0x0000000000037919 */ /* 0x000e620000002100 */
[----:B------:R-:W-:Y:S01]  /*0060*/  CS2R R14, SRZ ;  /* 0x00000000000e7805 */ /* 0x000fe2000001ff00 */
[----:B------:R-:W-:Y:S01]  /*0070*/  ULDC.64 UR4, c[0x0][0x118] ;  /* 0x0000460000047ab9 */ /* 0x000fe20000000a00 */
[----:B0-----:R-:W-:Y:S02]  /*0080*/  IMAD R2, R0, R5, c[0x0][0x160] ;  /* 0x0000580000027624 */ /* 0x001fe400078e0205 */
[----:B------:R-:W-:Y:S01]  /*0090*/  CS2R R4, SRZ ;  /* 0x0000000000047805 */ /* 0x000fe2000001ff00 */
[----:B-1----:R-:W-:-:S02]  /*00a0*/  IMAD.MOV.U32 R7, RZ, RZ, R3 ;  /* 0x000000ffff077224 */ /* 0x002fc400078e0003 */
[----:B------:R-:W-:-:S13]  /*00b0*/  ISETP.GE.AND P1, PT, R3, R2, PT ;  /* 0x000000020300720c */ /* 0x000fda0003f26270 */
[----:B------:R-:W-:Y:S01]  /*00c0*/  @!P1 IMAD R6, R0, 0x200, R7 ;  /* 0x0000020000069824 */ /* 0x000fe200078e0207 */
[----:B------:R-:W-:Y:S01]  /*00d0*/  @!P1 IADD3 R7, R7, 0x80, RZ ;  /* 0x0000008007079810 */ /* 0x000fe20007ffe0ff */
[----:B------:R-:W-:-:S03]  /*00e0*/  @!P1 IMAD.MOV.U32 R11, RZ, RZ, 0x8 ;  /* 0x00000008ff0b9424 */ /* 0x000fc600078e00ff */
[----:B------:R-:W-:-:S13]  /*00f0*/  ISETP.GE.AND P0, PT, R7, R2, PT ;  /* 0x000000020700720c */ /* 0x000fda0003f06270 */
[----:B------:R-:W-:Y:S01]  /*0100*/  @!P0 IMAD R12, R0, 0x200, R7 ;  /* 0x00000200000c8824 */ /* 0x000fe200078e0207 */
[----:B------:R-:W-:Y:S01]  /*0110*/  @!P0 IADD3 R7, R7, 0x80, RZ ;  /* 0x0000008007078810 */ /* 0x000fe20007ffe0ff */
[----:B------:R-:W-:-:S03]  /*0120*/  @!P0 IMAD.MOV.U32 R13, RZ, RZ, 0x8 ;  /* 0x00000008ff0d8424 */ /* 0x000fc600078e00ff */
[----:B------:R-:W-:Y:S01]  /*0130*/  ISETP.GE.AND P3, PT, R7, R2, PT ;  /* 0x000000020700720c */ /* 0x000fe20003f66270 */
[----:B------:R-:W-:-:S05]  /*0140*/  @!P0 IMAD.WIDE.U32 R12, R12, R13, c[0x0][0x180] ;  /* 0x000060000c0c8625 */ /* 0x000fca00078e000d */
[----:B------:R0:W5:Y:S07]  /*0150*/  @!P0 LDG.E.64 R8, [R12.64] ;  /* 0x000000040c088981 */ /* 0x00016e000c1e1b00 */
[----:B------:R-:W-:Y:S01]  /*0160*/  @!P3 IMAD R16, R0, 0x200, R7 ;  /* 0x000002000010b824 */ /* 0x000fe200078e0207 */
[----:B------:R-:W-:Y:S02]  /*0170*/  @!P3 IADD3 R7, R7, 0x80, RZ ;  /* 0x000000800707b810 */ /* 0x000fe40007ffe0ff */
[----:B------:R-:W-:-:S02]  /*0180*/  @!P3 MOV R17, 0x8 ;  /* 0x000000080011b802 */ /* 0x000fc40000000f00 */
[----:B------:R-:W-:-:S03]  /*0190*/  ISETP.GE.AND P2, PT, R7, R2, PT ;  /* 0x000000020700720c */ /* 0x000fc60003f46270 */
[----:B------:R-:W-:-:S05]  /*01a0*/  @!P3 IMAD.WIDE.U32 R16, R16, R17, c[0x0][0x180] ;  /* 0x000060001010b625 */ /* 0x000fca00078e0011 */
[----:B------:R0:W5:Y:S05]  /*01b0*/  @!P3 LDG.E.64 R30, [R16.64] ;  /* 0x00000004101eb981 */ /* 0x00016a000c1e1b00 */
[----:B------:R-:W-:Y:S02]  /*01c0*/  @!P2 IMAD R10, R0, 0x200, R7 ;  /* 0x00000200000aa824 */ /* 0x000fe400078e0207 */
[----:B------:R-:W-:Y:S02]  /*01d0*/  @!P2 IMAD.MOV.U32 R19, RZ, RZ, 0x8 ;  /* 0x00000008ff13a424 */ /* 0x000fe400078e00ff */
[----:B------:R-:W-:-:S04]  /*01e0*/  @!P1 IMAD.WIDE.U32 R6, R6, R11, c[0x0][0x180] ;  /* 0x0000600006069625 */ /* 0x000fc800078e000b */
[----:B------:R-:W-:Y:S01]  /*01f0*/  @!P2 IMAD.WIDE.U32 R10, R10, R19, c[0x0][0x180] ;  /* 0x000060000a0aa625 */ /* 0x000fe200078e0013 */
[----:B------:R0:W5:Y:S04]  /*0200*/  @!P1 LDG.E.64 R4, [R6.64] ;  /* 0x0000000406049981 */ /* 0x000168000c1e1b00 */
[----:B------:R0:W5:Y:S01]  /*0210*/  @!P2 LDG.E.64 R14, [R10.64] ;  /* 0x000000040a0ea981 */ /* 0x000162000c1e1b00 */
[----:B------:R-:W-:Y:S01]  /*0220*/  BSSY B0, `(.L_x_1165) ;  /* 0x000001d000007945 */ /* 0x000fe20003800000 */
[----:B------:R-:W-:Y:S05]  /*0230*/  @P1 BRA `(.L_x_1166) ;  /* 0x000001b000001947 */ /* 0x000fea0003800000 */
[----:B-----5:R-:W1:Y:S01]  /*0240*/  DSETP.GT.AND P0, PT, R4, c[0x0][0x168], PT ;  /* 0x00005a000400762a */ /* 0x020e620003f04000 */
[----:B0-----:R-:W-:Y:S02]  /*0250*/  IMAD.MOV.U32 R12, RZ, RZ, 0x0 ;  /* 0x00000000ff0c7424 */ /* 0x001fe400078e00ff */
[----:B------:R-:W-:-:S11]  /*0260*/  IMAD.MOV.U32 R13, RZ, RZ, 0x3ff00000 ;  /* 0x3ff00000ff0d7424 */ /* 0x000fd600078e00ff */
[----:B-1----:R-:W-:Y:S05]  /*0270*/  @!P0 BRA `(.L_x_1166) ;  /* 0x0000017000008947 */ /* 0x002fea0003800000 */
        /* <DEDUP_REMOVED lines=19> */
[----:B------:R-:W-:Y:S05]  /*03b0*/  CALL.REL.NOINC `($__internal_3_$__cuda_sm20_div_rn_f64_full) ;  /* 0x0000085000007944 */ /* 0x000fea0003c00000 */
[----:B------:R-:W-:Y:S01]  /*03c0*/  MOV R12, R4 ;  /* 0x00000004000c7202 */ /* 0x000fe20000000f00 */
[----:B------:R-:W-:Y:S02]  /*03d0*/  IMAD.MOV.U32 R13, RZ, RZ, R5 ;  /* 0x000000ffff0d7224 */ /* 0x000fe400078e0005 */
.L_x_1167:
[----:B------:R-:W-:Y:S05]  /*03e0*/  BSYNC B1 ;  /* 0x0000000000017941 */ /* 0x000fea0003800000 */
.L_x_1166:
[----:B------:R-:W-:Y:S05]  /*03f0*/  BSYNC B0 ;  /* 0x0000000000007941 */ /* 0x000fea0003800000 */
.L_x_1165:
[----:B-----5:R-:W-:Y:S01]  /*0400*/  IADD3 R5, R3, 0x80, RZ ;  /* 0x0000008003057810 */ /* 0x020fe20007ffe0ff */
[----:B------:R-:W-:Y:S03]  /*0410*/  BSSY B0, `(.L_x_1168) ;  /* 0x0000020000007945 */ /* 0x000fe60003800000 */
[----:B------:R-:W-:-:S13]  /*0420*/  ISETP.GE.AND P0, PT, R5, R2, PT ;  /* 0x000000020500720c */ /* 0x000fda0003f06270 */
[----:B------:R-:W-:Y:S05]  /*0430*/  @P0 BRA `(.L_x_1169) ;  /* 0x000001d000000947 */ /* 0x000fea0003800000 */
[----:B------:R-:W1:Y:S01]  /*0440*/  DSETP.GT.AND P0, PT, R8, c[0x0][0x168], PT ;  /* 0x00005a000800762a */ /* 0x000e620003f04000 */
        /* <DEDUP_REMOVED lines=21> */
[----:B------:R-:W-:Y:S01]  /*05a0*/  MOV R20, c[0x0][0x168] ;  /* 0x00005a0000147a02 */ /* 0x000fe20000000f00 */
[----:B------:R-:W-:Y:S01]  /*05b0*/  IMAD.MOV.U32 R5, RZ, RZ, R9 ;  /* 0x000000ffff057224 */ /* 0x000fe200078e0009 */
[----:B------:R-:W-:Y:S02]  /*05c0*/  MOV R32, 0x5e0 ;  /* 0x000005e000207802 */ /* 0x000fe40000000f00 */
[----:B------:R-:W-:Y:S05]  /*05d0*/  CALL.REL.NOINC `($__internal_3_$__cuda_sm20_div_rn_f64_full) ;  /* 0x0000063000007944 */ /* 0x000fea0003c00000 */
[----:B------:R-:W-:Y:S02]  /*05e0*/  IMAD.MOV.U32 R10, RZ, RZ, R4 ;  /* 0x000000ffff0a7224 */ /* 0x000fe400078e0004 */
[----:B------:R-:W-:Y:S02]  /*05f0*/  IMAD.MOV.U32 R11, RZ, RZ, R5 ;  /* 0x000000ffff0b7224 */ /* 0x000fe400078e0005 */
.L_x_1170:
[----:B------:R-:W-:Y:S05]  /*0600*/  BSYNC B1 ;  /* 0x0000000000017941 */ /* 0x000fea0003800000 */
.L_x_1169:
[----:B------:R-:W-:Y:S05]  /*0610*/  BSYNC B0 ;  /* 0x0000000000007941 */ /* 0x000fea0003800000 */
.L_x_1168:
[----:B------:R-:W-:Y:S01]  /*0620*/  IADD3 R5, R3, 0x100, RZ ;  /* 0x0000010003057810 */ /* 0x000fe20007ffe0ff */
[----:B------:R-:W-:Y:S03]  /*0630*/  BSSY B0, `(.L_x_1171) ;  /* 0x0000020000007945 */ /* 0x000fe60003800000 */
[----:B------:R-:W-:-:S13]  /*0640*/  ISETP.GE.AND P0, PT, R5, R2, PT ;  /* 0x000000020500720c */ /* 0x000fda0003f06270 */
[----:B------:R-:W-:Y:S05]  /*0650*/  @P0 BRA `(.L_x_1172) ;  /* 0x000001d000000947 */ /* 0x000fea0003800000 */
[----:B------:R-:W1:Y:S01]  /*0660*/  DSETP.GT.AND P0, PT, R30, c[0x0][0x168], PT ;  /* 0x00005a001e00762a */ /* 0x000e620003f04000 */
[----:B------:R-:W-:Y:S02]  /*0670*/  IMAD.MOV.U32 R8, RZ, RZ, 0x0 ;  /* 0x00000000ff087424 */ /* 0x000fe400078e00ff */
[----:B------:R-:W-:-:S11]  /*0680*/  IMAD.MOV.U32 R9, RZ, RZ, 0x3ff00000 ;  /* 0x3ff00000ff097424 */ /* 0x000fd600078e00ff */
[----:B-1----:R-:W-:Y:S05]  /*0690*/  @!P0 BRA `(.L_x_1172) ;  /* 0x0000019000008947 */ /* 0x002fea0003800000 */
[----:B------:R-:W1:Y:S01]  /*06a0*/  DADD R30, R30, c[0x2][0x0] ;  /* 0x008000001e1e7629 */ /* 0x000e620000000000 */
[----:B------:R-:W-:Y:S01]  /*06b0*/  IMAD.MOV.U32 R4, RZ, RZ, 0x1 ;  /* 0x00000001ff047424 */ /* 0x000fe200078e00ff */
[----:B------:R-:W-:Y:S01]  /*06c0*/  BSSY B1, `(.L_x_1172) ;  /* 0x0000016000017945 */ /* 0x000fe20003800000 */
[----:B------:R-:W-:-:S03]  /*06d0*/  IMAD.MOV.U32 R21, RZ, RZ, c[0x0][0x16c] ;  /* 0x00005b00ff157624 */ /* 0x000fc600078e00ff */
[----:B-1----:R-:W1:Y:S02]  /*06e0*/  MUFU.RCP64H R5, R31 ;  /* 0x0000001f00057308 */ /* 0x002e640000001800 */
[----:B------:R-:W-:Y:S01]  /*06f0*/  FSETP.GEU.AND P0, PT, |R21|, 6.5827683646048100446e-37, PT ;  /* 0x036000001500780b */ /* 0x000fe20003f0e200 */
[----:B01----:R-:W0:-:S06]  /*0700*/  DFMA R6, -R30, R4, 1 ;  /* 0x3ff000001e06742b */ /* 0x003e0c0000000104 */
        /* <DEDUP_REMOVED lines=11> */
[----:B------:R-:W-:Y:S01]  /*07c0*/  MOV R5, R31 ;  /* 0x0000001f00057202 */ /* 0x000fe20000000f00 */
[----:B------:R-:W-:Y:S01]  /*07d0*/  IMAD.MOV.U32 R20, RZ, RZ, c[0x0][0x168] ;  /* 0x00005a00ff147624 */ /* 0x000fe200078e00ff */
[----:B------:R-:W-:Y:S02]  /*07e0*/  MOV R32, 0x800 ;  /* 0x0000080000207802 */ /* 0x000fe40000000f00 */
[----:B------:R-:W-:Y:S05]  /*07f0*/  CALL.REL.NOINC `($__internal_3_$__cuda_sm20_div_rn_f64_full) ;  /* 0x0000041000007944 */ /* 0x000fea0003c00000 */
[----:B------:R-:W-:Y:S02]  /*0800*/  IMAD.MOV.U32 R8, RZ, RZ, R4 ;  /* 0x000000ffff087224 */ /* 0x000fe400078e0004 */
[----:B------:R-:W-:Y:S02]  /*0810*/  IMAD.MOV.U32 R9, RZ, RZ, R5 ;  /* 0x000000ffff097224 */ /* 0x000fe400078e0005 */
.L_x_1173:
[----:B------:R-:W-:Y:S05]  /*0820*/  BSYNC B1 ;  /* 0x0000000000017941 */ /* 0x000fea0003800000 */
.L_x_1172:
[----:B------:R-:W-:Y:S05]  /*0830*/  BSYNC B0 ;  /* 0x0000000000007941 */ /* 0x000fea0003800000 */
.L_x_1171:
        /* <DEDUP_REMOVED lines=27> */
[----:B------:R-:W-:Y:S01]  /*09f0*/  MOV R32, 0xa20 ;  /* 0x00000a2000207802 */ /* 0x000fe20000000f00 */
[----:B------:R-:W-:Y:S02]  /*0a00*/  IMAD.MOV.U32 R20, RZ, RZ, c[0x0][0x168] ;  /* 0x00005a00ff147624 */ /* 0x000fe400078e00ff */
[----:B------:R-:W-:Y:S05]  /*0a10*/  CALL.REL.NOINC `($__internal_3_$__cuda_sm20_div_rn_f64_full) ;  /* 0x000001f000007944 */ /* 0x000fea0003c00000 */
[----:B------:R-:W-:Y:S02]  /*0a20*/  IMAD.MOV.U32 R30, RZ, RZ, R4 ;  /* 0x000000ffff1e7224 */ /* 0x000fe400078e0004 */
[----:B------:R-:W-:Y:S02]  /*0a30*/  IMAD.MOV.U32 R31, RZ, RZ, R5 ;  /* 0x000000ffff1f7224 */ /* 0x000fe400078e0005 */
.L_x_1176:
[----:B------:R-:W-:Y:S05]  /*0a40*/  BSYNC B1 ;  /* 0x0000000000017941 */ /* 0x000fea0003800000 */
.L_x_1175:
[----:B------:R-:W-:Y:S05]  /*0a50*/  BSYNC B0 ;  /* 0x0000000000007941 */ /* 0x000fea0003800000 */
.L_x_1174:
[----:B------:R-:W1:Y:S01]  /*0a60*/  @!P1 S2R R5, SR_TID.X ;  /* 0x0000000000059919 */ /* 0x000e620000002100 */
[----:B0-----:R-:W-:Y:S01]  /*0a70*/  @!P1 IMAD.MOV.U32 R7, RZ, RZ, 0x8 ;  /* 0x00000008ff079424 */ /* 0x001fe200078e00ff */
[----:B------:R-:W-:Y:S01]  /*0a80*/  BSSY B0, `(.L_x_1177) ;  /* 0x0000011000007945 */ /* 0x000fe20003800000 */
[----:B-1----:R-:W-:Y:S01]  /*0a90*/  @!P1 IMAD R4, R0, 0x200, R5 ;  /* 0x0000020000049824 */ /* 0x002fe200078e0205 */
[----:B------:R-:W-:-:S03]  /*0aa0*/  @!P1 IADD3 R3, R5, 0x80, RZ ;  /* 0x0000008005039810 */ /* 0x000fc60007ffe0ff */
[----:B------:R-:W-:Y:S01]  /*0ab0*/  @!P1 IMAD.WIDE.U32 R4, R4, R7, c[0x0][0x178] ;  /* 0x00005e0004049625 */ /* 0x000fe200078e0007 */
[----:B------:R-:W-:-:S04]  /*0ac0*/  ISETP.GE.AND P0, PT, R3, R2, PT ;  /* 0x000000020300720c */ /* 0x000fc80003f06270 */
[----:B------:R0:W-:Y:S09]  /*0ad0*/  @!P1 STG.E.64 [R4.64], R12 ;  /* 0x0000000c04009986 */ /* 0x0001f2000c101b04 */
[----:B------:R-:W-:Y:S05]  /*0ae0*/  @P0 BRA `(.L_x_1178) ;  /* 0x000000a000000947 */ /* 0x000fea0003800000 */
[----:B0-----:R-:W-:Y:S01]  /*0af0*/  IMAD R4, R0, 0x200, R3 ;  /* 0x0000020000047824 */ /* 0x001fe200078e0203 */
[----:B------:R-:W-:-:S02]  /*0b00*/  IADD3 R3, R3, 0x80, RZ ;  /* 0x0000008003037810 */ /* 0x000fc40007ffe0ff */
[----:B------:R-:W-:Y:S02]  /*0b10*/  MOV R7, 0x8 ;  /* 0x0000000800077802 */ /* 0x000fe40000000f00 */
[----:B------:R-:W-:-:S03]  /*0b20*/  ISETP.GE.AND P0, PT, R3, R2, PT ;  /* 0x000000020300720c */ /* 0x000fc60003f06270 */
[----:B------:R-:W-:-:S05]  /*0b30*/  IMAD.WIDE.U32 R4, R4, R7, c[0x0][0x178] ;  /* 0x00005e0004047625 */ /* 0x000fca00078e0007 */
[----:B------:R0:W-:Y:S05]  /*0b40*/  STG.E.64 [R4.64], R10 ;  /* 0x0000000a04007986 */ /* 0x0001ea000c101b04 */
[----:B------:R-:W-:Y:S01]  /*0b50*/  @!P0 IMAD R6, R0, 0x200, R3 ;  /* 0x0000020000068824 */ /* 0x000fe200078e0203 */
[----:B------:R-:W-:-:S03]  /*0b60*/  @!P0 IADD3 R3, R3, 0x80, RZ ;  /* 0x0000008003038810 */ /* 0x000fc60007ffe0ff */
[----:B------:R-:W-:-:S05]  /*0b70*/  @!P0 IMAD.WIDE.U32 R6, R6, R7, c[0x0][0x178] ;  /* 0x00005e0006068625 */ /* 0x000fca00078e0007 */
[----:B------:R0:W-:Y:S02]  /*0b80*/  @!P0 STG.E.64 [R6.64], R8 ;  /* 0x0000000806008986 */ /* 0x0001e4000c101b04 */
.L_x_1178:
[----:B------:R-:W-:Y:S05]  /*0b90*/  BSYNC B0 ;  /* 0x0000000000007941 */ /* 0x000fea0003800000 */
.L_x_1177:
[----:B------:R-:W-:-:S13]  /*0ba0*/  ISETP.GE.AND P0, PT, R3, R2, PT ;  /* 0x000000020300720c */ /* 0x000fda0003f06270 */
[----:B------:R-:W-:Y:S05]  /*0bb0*/  @P0 EXIT ;  /* 0x000000000000094d */ /* 0x000fea0003800000 */
[----:B------:R-:W-:Y:S02]  /*0bc0*/  IMAD R3, R0, 0x200, R3 ;  /* 0x0000020000037824 */ /* 0x000fe400078e0203 */
[----:B------:R-:W-:-:S04]  /*0bd0*/  IMAD.MOV.U32 R2, RZ, RZ, 0x8 ;  /* 0x00000008ff027424 */ /* 0x000fc800078e00ff */
[----:B------:R-:W-:-:S05]  /*0be0*/  IMAD.WIDE.U32 R2, R3, R2, c[0x0][0x178] ;  /* 0x00005e0003027625 */ /* 0x000fca00078e0002 */
[----:B------:R-:W-:Y:S01]  /*0bf0*/  STG.E.64 [R2.64], R30 ;  /* 0x0000001e02007986 */ /* 0x000fe2000c101b04 */
[----:B------:R-:W-:Y:S05]  /*0c00*/  EXIT ;  /* 0x000000000000794d */ /* 0x000fea0003800000 */
        .weak           $__internal_3_$__cuda_sm20_div_rn_f64_full
        .type           $__internal_3_$__cuda_sm20_div_rn_f64_full,@function
        .size           $__internal_3_$__cuda_sm20_div_rn_f64_full,(.L_x_1348 - $__internal_3_$__cuda_sm20_div_rn_f64_full)
$__internal_3_$__cuda_sm20_div_rn_f64_full:
[C---:B------:R-:W-:Y:S01]  /*0c10*/  FSETP.GEU.AND P0, PT, |R5|.reuse, 1.469367938527859385e-39, PT ;  /* 0x001000000500780b */ /* 0x040fe20003f0e200 */
[----:B------:R-:W-:Y:S01]  /*0c20*/  IMAD.MOV.U32 R18, RZ, RZ, R4 ;  /* 0x000000ffff127224 */ /* 0x000fe200078e0004 */
[C---:B------:R-:W-:Y:S01]  /*0c30*/  LOP3.LUT R16, R5.reuse, 0x800fffff, RZ, 0xc0, !PT ;  /* 0x800fffff05107812 */ /* 0x040fe200078ec0ff */
[----:B------:R-:W-:Y:S01]  /*0c40*/  IMAD.MOV.U32 R19, RZ, RZ, R5 ;  /* 0x000000ffff137224 */ /* 0x000fe200078e0005 */
[----:B------:R-:W-:Y:S01]  /*0c50*/  MOV R26, 0x1 ;  /* 0x00000001001a7802 */ /* 0x000fe20000000f00 */
[----:B------:R-:W-:Y:S01]  /*0c60*/  IMAD.MOV.U32 R22, RZ, RZ, R20 ;  /* 0x000000ffff167224 */ /* 0x000fe200078e0014 */
[----:B------:R-:W-:Y:S01]  /*0c70*/  LOP3.LUT R17, R16, 0x3ff00000, RZ, 0xfc, !PT ;  /* 0x3ff0000010117812 */ /* 0x000fe200078efcff */
[----:B------:R-:W-:Y:S01]  /*0c80*/  IMAD.MOV.U32 R16, RZ, RZ, R4 ;  /* 0x000000ffff107224 */ /* 0x000fe200078e0004 */
[----:B------:R-:W-:Y:S02]  /*0c90*/  LOP3.LUT R4, R5, 0x7ff00000, RZ, 0xc0, !PT ;  /* 0x7ff0000005047812 */ /* 0x000fe400078ec0ff */
[----:B------:R-:W-:-:S03]  /*0ca0*/  LOP3.LUT R5, R21, 0x7ff00000, RZ, 0xc0, !PT ;  /* 0x7ff0000015057812 */ /* 0x000fc600078ec0ff */
[----:B------:R-:W0:Y:S01]  /*0cb0*/  @!P0 DMUL R16, R18, 8.98846567431157953865e+307 ;  /* 0x7fe0000012108828 */ /* 0x000e220000000000 */
[----:B------:R-:W-:-:S05]  /*0cc0*/  ISETP.GE.U32.AND P2, PT, R5, R4, PT ;  /* 0x000000040500720c */ /* 0x000fca0003f46070 */
[----:B0-----:R-:W0:Y:S02]  /*0cd0*/  MUFU.RCP64H R27, R17 ;  /* 0x00000011001b7308 */ /* 0x001e240000001800 */
[----:B0-----:R-:W0:-:S06]  /*0ce0*/  DFMA R6, R26, -R16, 1 ;  /* 0x3ff000001a06742b */ /* 0x001e0c0000000810 */
[----:B0-----:R-:W0:-:S06]  /*0cf0*/  DFMA R6, R6, R6, R6 ;  /* 0x000000060606722b */ /* 0x001e0c0000000006 */
[----:B0-----:R0:W1:Y:S02]  /*0d00*/  DFMA R26, R26, R6, R26 ;  /* 0x000000061a1a722b */ /* 0x001064000000001a */
[----:B0-----:R-:W-:Y:S02]  /*0d10*/  IMAD.MOV.U32 R6, RZ, RZ, 0x1ca00000 ;  /* 0x1ca00000ff067424 */ /* 0x001fe400078e00ff */
[----:B------:R-:W-:Y:S02]  /*0d20*/  IMAD.MOV.U32 R7, RZ, RZ, R5 ;  /* 0x000000ffff077224 */ /* 0x000fe400078e0005 */
[C---:B-1----:R-:W0:Y:S01]  /*0d30*/  DFMA R24, R26.reuse, -R16, 1 ;  /* 0x3ff000001a18742b */ /* 0x042e220000000810 */
[----:B------:R-:W-:Y:S02]  /*0d40*/  SEL R23, R6, 0x63400000, !P2 ;  /* 0x6340000006177807 */ /* 0x000fe40005000000 */
[----:B------:R-:W-:Y:S02]  /*0d50*/  FSETP.GEU.AND P2, PT, |R21|, 1.469367938527859385e-39, PT ;  /* 0x001000001500780b */ /* 0x000fe40003f4e200 */
[----:B------:R-:W-:Y:S01]  /*0d60*/  LOP3.LUT R23, R23, 0x800fffff, R21, 0xf8, !PT ;  /* 0x800fffff17177812 */ /* 0x000fe200078ef815 */
[----:B0-----:R0:W1:-:S10]  /*0d70*/  DFMA R24, R26, R24, R26 ;  /* 0x000000181a18722b */ /* 0x001054000000001a */
[----:B------:R-:W-:Y:S05]  /*0d80*/  @P2 BRA `(.L_x_1179) ;  /* 0x0000008000002947 */ /* 0x000fea0003800000 */
[----:B01----:R-:W-:-:S04]  /*0d90*/  LOP3.LUT R26, R19, 0x7ff00000, RZ, 0xc0, !PT ;  /* 0x7ff00000131a7812 */ /* 0x003fc800078ec0ff */
[----:B------:R-:W-:Y:S01]  /*0da0*/  ISETP.GE.U32.AND P2, PT, R5, R26, PT ;  /* 0x0000001a0500720c */ /* 0x000fe20003f46070 */
[----:B------:R-:W-:-:S03]  /*0db0*/  IMAD.MOV.U32 R26, RZ, RZ, RZ ;  /* 0x000000ffff1a7224 */ /* 0x000fc600078e00ff */
[----:B------:R-:W-:-:S04]  /*0dc0*/  SEL R7, R6, 0x63400000, !P2 ;  /* 0x6340000006077807 */ /* 0x000fc80005000000 */
[----:B------:R-:W-:-:S04]  /*0dd0*/  LOP3.LUT R7, R7, 0x80000000, R21, 0xf8, !PT ;  /* 0x8000000007077812 */ /* 0x000fc800078ef815 */
[----:B------:R-:W-:-:S06]  /*0de0*/  LOP3.LUT R27, R7, 0x100000, RZ, 0xfc, !PT ;  /* 0x00100000071b7812 */ /* 0x000fcc00078efcff */
[----:B------:R-:W0:-:S10]  /*0df0*/  DFMA R22, R22, 2, -R26 ;  /* 0x400000001616782b */ /* 0x000e14000000081a */
[----:B0-----:R-:W-:Y:S02]  /*0e00*/  LOP3.LUT R7, R23, 0x7ff00000, RZ, 0xc0, !PT ;  /* 0x7ff0000017077812 */ /* 0x001fe400078ec0ff */
.L_x_1179:
[----:B01----:R-:W0:Y:S01]  /*0e10*/  DMUL R26, R24, R22 ;  /* 0x00000016181a7228 */ /* 0x003e220000000000 */
[----:B------:R-:W-:Y:S05]  /*0e20*/  BSSY B2, `(.L_x_1180) ;  /* 0x000003b000027945 */ /* 0x000fea0003800000 */
[----:B0-----:R-:W0:-:S06]  /*0e30*/  DFMA R28, R26, -R16, R22 ;  /* 0x800000101a1c722b */ /* 0x001e0c0000000016 */
[----:B0-----:R0:W1:Y:S02]  /*0e40*/  DFMA R28, R24, R28, R26 ;  /* 0x0000001c181c722b */ /* 0x001064000000001a */
[----:B0-----:R-:W-:Y:S01]  /*0e50*/  IMAD.MOV.U32 R24, RZ, RZ, R4 ;  /* 0x000000ffff187224 */ /* 0x001fe200078e0004 */
[----:B------:R-:W-:Y:S02]  /*0e60*/  @!P0 LOP3.LUT R24, R17, 0x7ff00000, RZ, 0xc0, !PT ;  /* 0x7ff0000011188812 */ /* 0x000fe400078ec0ff */
[----:B------:R-:W-:Y:S02]  /*0e70*/  IADD3 R4, R7, -0x1, RZ ;  /* 0xffffffff07047810 */ /* 0x000fe40007ffe0ff */
[----:B------:R-:W-:Y:S02]  /*0e80*/  IADD3 R25, R24, -0x1, RZ ;  /* 0xffffffff18197810 */ /* 0x000fe40007ffe0ff */
[----:B------:R-:W-:-:S04]  /*0e90*/  ISETP.GT.U32.AND P0, PT, R4, 0x7feffffe, PT ;  /* 0x7feffffe0400780c */ /* 0x000fc80003f04070 */
[----:B------:R-:W-:-:S13]  /*0ea0*/  ISETP.GT.U32.OR P0, PT, R25, 0x7feffffe, P0 ;  /* 0x7feffffe1900780c */ /* 0x000fda0000704470 */
[----:B------:R-:W-:Y:S05]  /*0eb0*/  @P0 BRA `(.L_x_1181) ;  /* 0x000001c000000947 */ /* 0x000fea0003800000 */
[----:B-1----:R-:W-:-:S04]  /*0ec0*/  LOP3.LUT R20, R19, 0x7ff00000, RZ, 0xc0, !PT ;  /* 0x7ff0000013147812 */ /* 0x002fc800078ec0ff */
[C---:B------:R-:W-:Y:S01]  /*0ed0*/  ISETP.GE.U32.AND P0, PT, R5.reuse, R20, PT ;  /* 0x000000140500720c */ /* 0x040fe20003f06070 */
[----:B------:R-:W-:-:S03]  /*0ee0*/  IMAD.IADD R4, R5, 0x1, -R20 ;  /* 0x0000000105047824 */ /* 0x000fc600078e0a14 */
[----:B------:R-:W-:Y:S01]  /*0ef0*/  SEL R5, R6, 0x63400000, !P0 ;  /* 0x6340000006057807 */ /* 0x000fe20004000000 */
[----:B------:R-:W-:Y:S01]  /*0f00*/  IMAD.MOV.U32 R6, RZ, RZ, RZ ;  /* 0x000000ffff067224 */ /* 0x000fe200078e00ff */
[----:B------:R-:W-:-:S04]  /*0f10*/  IMNMX R4, R4, -0x46a00000, !PT ;  /* 0xb960000004047817 */ /* 0x000fc80007800200 */
[----:B------:R-:W-:-:S04]  /*0f20*/  IMNMX R4, R4, 0x46a00000, PT ;  /* 0x46a0000004047817 */ /* 0x000fc80003800200 */
[----:B------:R-:W-:-:S04]  /*0f30*/  IADD3 R20, -R5, R4, RZ ;  /* 0x0000000405147210 */ /* 0x000fc80007ffe1ff */
[----:B------:R-:W-:-:S06]  /*0f40*/  IADD3 R7, R20, 0x7fe00000, RZ ;  /* 0x7fe0000014077810 */ /* 0x000fcc0007ffe0ff */
[----:B------:R-:W0:-:S10]  /*0f50*/  DMUL R4, R28, R6 ;  /* 0x000000061c047228 */ /* 0x000e140000000000 */
[----:B0-----:R-:W-:-:S13]  /*0f60*/  FSETP.GTU.AND P0, PT, |R5|, 1.469367938527859385e-39, PT ;  /* 0x001000000500780b */ /* 0x001fda0003f0c200 */
[----:B------:R-:W-:Y:S05]  /*0f70*/  @P0 BRA `(.L_x_1182) ;  /* 0x0000025000000947 */ /* 0x000fea0003800000 */
[----:B------:R-:W0:-:S06]  /*0f80*/  DFMA R16, R28, -R16, R22 ;  /* 0x800000101c10722b */ /* 0x000e0c0000000016 */
[----:B0-----:R-:W-:-:S04]  /*0f90*/  IMAD.MOV.U32 R16, RZ, RZ, RZ ;  /* 0x000000ffff107224 */ /* 0x001fc800078e00ff */
[C---:B------:R-:W-:Y:S02]  /*0fa0*/  FSETP.NEU.AND P0, PT, R17.reuse, RZ, PT ;  /* 0x000000ff1100720b */ /* 0x040fe40003f0d000 */
[----:B------:R-:W-:-:S04]  /*0fb0*/  LOP3.LUT R19, R17, 0x80000000, R19, 0x48, !PT ;  /* 0x8000000011137812 */ /* 0x000fc800078e4813 */
[----:B------:R-:W-:-:S07]  /*0fc0*/  LOP3.LUT R17, R19, R7, RZ, 0xfc, !PT ;  /* 0x0000000713117212 */ /* 0x000fce00078efcff */
[----:B------:R-:W-:Y:S05]  /*0fd0*/  @!P0 BRA `(.L_x_1182) ;  /* 0x000001f000008947 */ /* 0x000fea0003800000 */
[----:B------:R-:W-:Y:S01]  /*0fe0*/  IMAD.MOV R7, RZ, RZ, -R20 ;  /* 0x000000ffff077224 */ /* 0x000fe200078e0a14 */
[----:B------:R-:W0:Y:S01]  /*0ff0*/  DMUL.RP R16, R28, R16 ;  /* 0x000000101c107228 */ /* 0x000e220000008000 */
[----:B------:R-:W-:-:S06]  /*1000*/  IMAD.MOV.U32 R6, RZ, RZ, RZ ;  /* 0x000000ffff067224 */ /* 0x000fcc00078e00ff */
[----:B------:R-:W1:-:S03]  /*1010*/  DFMA R6, R4, -R6, R28 ;  /* 0x800000060406722b */ /* 0x000e46000000001c */
[----:B0-----:R-:W-:-:S03]  /*1020*/  LOP3.LUT R19, R17, R19, RZ, 0x3c, !PT ;  /* 0x0000001311137212 */ /* 0x001fc600078e3cff */
[----:B-1----:R-:W-:-:S04]  /*1030*/  IADD3 R6, -R20, -0x43300000, RZ ;  /* 0xbcd0000014067810 */ /* 0x002fc80007ffe1ff */
[----:B------:R-:W-:-:S04]  /*1040*/  FSETP.NEU.AND P0, PT, |R7|, R6, PT ;  /* 0x000000060700720b */ /* 0x000fc80003f0d200 */
[----:B------:R-:W-:Y:S02]  /*1050*/  FSEL R4, R16, R4, !P0 ;  /* 0x0000000410047208 */ /* 0x000fe40004000000 */
[----:B------:R-:W-:Y:S01]  /*1060*/  FSEL R5, R19, R5, !P0 ;  /* 0x0000000513057208 */ /* 0x000fe20004000000 */
[----:B------:R-:W-:Y:S05]  /*1070*/  BRA `(.L_x_1182) ;  /* 0x0000015000007947 */ /* 0x000fea0003800000 */
.L_x_1181:
        /* <DEDUP_REMOVED lines=11> */
[----:B------:R-:W-:Y:S02]  /*1130*/  @P0 LOP3.LUT R6, R5, 0x7ff00000, RZ, 0xfc, !PT ;  /* 0x7ff0000005060812 */ /* 0x000fe400078efcff */
[----:B------:R-:W-:Y:S01]  /*1140*/  @!P0 MOV R4, RZ ;  /* 0x000000ff00048202 */ /* 0x000fe20000000f00 */
[----:B------:R-:W-:Y:S02]  /*1150*/  @P0 IMAD.MOV.U32 R4, RZ, RZ, RZ ;  /* 0x000000ffff040224 */ /* 0x000fe400078e00ff */
[----:B------:R-:W-:Y:S01]  /*1160*/  @P0 IMAD.MOV.U32 R5, RZ, RZ, R6 ;  /* 0x000000ffff050224 */ /* 0x000fe200078e0006 */
[----:B------:R-:W-:Y:S05]  /*1170*/  BRA `(.L_x_1182) ;  /* 0x0000005000007947 */ /* 0x000fea0003800000 */
.L_x_1184:
[----:B------:R-:W-:Y:S01]  /*1180*/  LOP3.LUT R5, R19, 0x80000, RZ, 0xfc, !PT ;  /* 0x0008000013057812 */ /* 0x000fe200078efcff */
[----:B------:R-:W-:Y:S01]  /*1190*/  IMAD.MOV.U32 R4, RZ, RZ, R18 ;  /* 0x000000ffff047224 */ /* 0x000fe200078e0012 */
[----:B------:R-:W-:Y:S05]  /*11a0*/  BRA `(.L_x_1182) ;  /* 0x0000002000007947 */ /* 0x000fea0003800000 */
.L_x_1183:
[----:B------:R-:W-:Y:S01]  /*11b0*/  LOP3.LUT R5, R21, 0x80000, RZ, 0xfc, !PT ;  /* 0x0008000015057812 */ /* 0x000fe200078efcff */
[----:B------:R-:W-:Y:S02]  /*11c0*/  IMAD.MOV.U32 R4, RZ, RZ, R20 ;  /* 0x000000ffff047224 */ /* 0x000fe400078e0014 */
.L_x_1182:
[----:B------:R-:W-:Y:S05]  /*11d0*/  BSYNC B2 ;  /* 0x0000000000027941 */ /* 0x000fea0003800000 */
.L_x_1180:
[----:B------:R-:W-:-:S04]  /*11e0*/  IMAD.MOV.U32 R33, RZ, RZ, 0x0 ;  /* 0x00000000ff217424 */ /* 0x000fc800078e00ff */
[----:B------:R-:W-:Y:S05]  /*11f0*/  RET.REL.NODEC R32 `(_ZN2at6native27unrolled_elementwise_kernelIZZZNS0_53_GLOBAL__N__52d73765_15_RenormKernel_cu_1520ed90_310624renorm_scale_factor_implERNS_18TensorIteratorBaseEdENKUlvE_clEvENKUlvE_clEvEUldE_St5arrayIPcLm2EELi4E23TrivialOffsetCalculatorILi1EjESC_NS0_6memory15LoadWithoutCastENSD_16StoreWithoutCastEEEviT_T0_T2_T3_T4_T5_) ;  /* 0xffffee0020007950 */ /* 0x000fea0003c3ffff */
.L_x_1185:
        /* <DEDUP_REMOVED lines=16> */
.L_x_1348:


//--------------------- .text._ZN2at6native29vectorized_elementwise_kernelILi2EZZZNS0_53_GLOBAL__N__52d73765_15_RenormKernel_cu_1520ed90_310624renorm_scale_factor_implERNS_18TensorIteratorBaseEdENKUlvE_clEvENKUlvE_clEvEUldE_St5arrayIPcLm2EEEEviT0_T1_ --------------------------
	.section	.text._ZN2at6native29vectorized_elementwise_kernelILi2EZZZNS0_53_GLOBAL__N__52d73765_15_RenormKernel_cu_1520ed90_310624renorm_scale_factor_implERNS_18TensorIteratorBaseEdENKUlvE_clEvENKUlvE_clEvEUldE_St5arrayIPcLm2EEEEviT0_T1_,"ax",@progbits
	.sectioninfo	@"SHI_REGISTERS=47"
	.align	128
        .global         _ZN2at6native29vectorized_elementwise_kernelILi2EZZZNS0_53_GLOBAL__N__52d73765_15_RenormKernel_cu_1520ed90_310624renorm_scale_factor_implERNS_18TensorIteratorBaseEdENKUlvE_clEvENKUlvE_clEvEUldE_St5arrayIPcLm2EEEEviT0_T1_
        .type           _ZN2at6native29vectorized_elementwise_kernelILi2EZZZNS0_53_GLOBAL__N__52d73765_15_RenormKernel_cu_1520ed90_310624renorm_scale_factor_implERNS_18TensorIteratorBaseEdENKUlvE_clEvENKUlvE_clEvEUldE_St5arrayIPcLm2EEEEviT0_T1_,@function
        .size           _ZN2at6native29vectorized_elementwise_kernelILi2EZZZNS0_53_GLOBAL__N__52d73765_15_RenormKernel_cu_1520ed90_310624renorm_scale_factor_implERNS_18TensorIteratorBaseEdENKUlvE_clEvENKUlvE_clEvEUldE_St5arrayIPcLm2EEEEviT0_T1_,(.L_x_1349 - _ZN2at6native29vectorized_elementwise_kernelILi2EZZZNS0_53_GLOBAL__N__52d73765_15_RenormKernel_cu_1520ed90_310624renorm_scale_factor_implERNS_18TensorIteratorBaseEdENKUlvE_clEvENKUlvE_clEvEUldE_St5arrayIPcLm2EEEEviT0_T1_)
        .other          _ZN2at6native29vectorized_elementwise_kernelILi2EZZZNS0_53_GLOBAL__N__52d73765_15_RenormKernel_cu_1520ed90_310624renorm_scale_factor_implERNS_18TensorIteratorBaseEdENKUlvE_clEvENKUlvE_clEvEUldE_St5arrayIPcLm2EEEEviT0_T1_,@"STO_CUDA_ENTRY STV_DEFAULT"
_ZN2at6native29vectorized_elementwise_kernelILi2EZZZNS0_53_GLOBAL__N__52d73765_15_RenormKernel_cu_1520ed90_310624renorm_scale_factor_implERNS_18TensorIteratorBaseEdENKUlvE_clEvENKUlvE_clEvEUldE_St5arrayIPcLm2EEEEviT0_T1_:
.text._ZN2at6native29vectorized_elementwise_kernelILi2EZZZNS0_53_GLOBAL__N__52d73765_15_RenormKernel_cu_1520ed90_310624renorm_scale_factor_implERNS_18TensorIteratorBaseEdENKUlvE_clEvENKUlvE_clEvEUldE_St5arrayIPcLm2EEEEviT0_T1_:
        /* <DEDUP_REMOVED lines=8> */
[----:B------:R-:W-:-:S04]  /*0080*/  IMAD.MOV.U32 R2, RZ, RZ, 0x8 ;  /* 0x00000008ff027424 */ /* 0x000fc800078e00ff */
[----:B------:R-:W-:-:S06]  /*0090*/  IMAD.WIDE R2, R43, R2, c[0x0][0x180] ;  /* 0x000060002b027625 */ /* 0x000fcc00078e0202 */
[----:B0-----:R-:W-:-:S05]  /*00a0*/  IMAD.WIDE.U32 R2, R34, 0x10, R2 ;  /* 0x0000001022027825 */ /* 0x001fca00078e0002 */
[----:B------:R-:W2:Y:S04]  /*00b0*/  LDG.E.128 R16, [R2.64] ;  /* 0x0000000402107981 */ /* 0x000ea8000c1e1d00 */
[----:B------:R0:W5:Y:S04]  /*00c0*/  LDG.E.128 R20, [R2.64+0x800] ;  /* 0x0008000402147981 */ /* 0x000168000c1e1d00 */
[----:B------:R0:W5:Y:S04]  /*00d0*/  LDG.E.128 R4, [R2.64+0x1000] ;  /* 0x0010000402047981 */ /* 0x000168000c1e1d00 */
[----:B------:R0:W5:Y:S01]  /*00e0*/  LDG.E.128 R8, [R2.64+0x1800] ;  /* 0x0018000402087981 */ /* 0x000162000c1e1d00 */
[----:B------:R-:W-:Y:S01]  /*00f0*/  BSSY B1, `(.L_x_1187) ;  /* 0x0000020000017945 */ /* 0x000fe20003800000 */
[----:B------:R-:W-:Y:S01]  /*0100*/  MOV R14, 0x0 ;  /* 0x00000000000e7802 */ /* 0x000fe20000000f00 */
[----:B------:R-:W-:-:S02]  /*0110*/  IMAD.MOV.U32 R15, RZ, RZ, 0x3ff00000 ;  /* 0x3ff00000ff0f7424 */ /* 0x000fc400078e00ff */
[----:B------:R-:W-:Y:S02]  /*0120*/  IMAD.MOV.U32 R12, RZ, RZ, 0x0 ;  /* 0x00000000ff0c7424 */ /* 0x000fe400078e00ff */
[----:B------:R-:W-:Y:S01]  /*0130*/  IMAD.MOV.U32 R13, RZ, RZ, 0x3ff00000 ;  /* 0x3ff00000ff0d7424 */ /* 0x000fe200078e00ff */
[----:B--2---:R-:W1:-:S14]  /*0140*/  DSETP.GT.AND P0, PT, R16, c[0x0][0x168], PT ;  /* 0x00005a001000762a */ /* 0x004e5c0003f04000 */
[----:B-1----:R-:W-:Y:S05]  /*0150*/  @!P0 BRA `(.L_x_1188) ;  /* 0x0000019000008947 */ /* 0x002fea0003800000 */
[----:B0-----:R-:W0:Y:S01]  /*0160*/  DADD R16, R16, c[0x2][0x0] ;  /* 0x0080000010107629 */ /* 0x001e220000000000 */
[----:B------:R-:W-:Y:S01]  /*0170*/  MOV R2, 0x1 ;  /* 0x0000000100027802 */ /* 0x000fe20000000f00 */
[----:B------:R-:W-:Y:S01]  /*0180*/  IMAD.MOV.U32 R40, RZ, RZ, c[0x0][0x16c] ;  /* 0x00005b00ff287624 */ /* 0x000fe200078e00ff */
        /* <DEDUP_REMOVED lines=18> */
[----:B-----5:R-:W-:Y:S05]  /*02b0*/  CALL.REL.NOINC `($__internal_4_$__cuda_sm20_div_rn_f64_full) ;  /* 0x0000266000007944 */ /* 0x020fea0003c00000 */
.L_x_1190:
[----:B------:R-:W-:Y:S05]  /*02c0*/  BSYNC B2 ;  /* 0x0000000000027941 */ /* 0x000fea0003800000 */
.L_x_1189:
[----:B------:R-:W-:Y:S02]  /*02d0*/  IMAD.MOV.U32 R12, RZ, RZ, R2 ;  /* 0x000000ffff0c7224 */ /* 0x000fe400078e0002 */
[----:B------:R-:W-:Y:S02]  /*02e0*/  IMAD.MOV.U32 R13, RZ, RZ, R3 ;  /* 0x000000ffff0d7224 */ /* 0x000fe400078e0003 */
.L_x_1188:
[----:B0-----:R-:W-:Y:S05]  /*02f0*/  BSYNC B1 ;  /* 0x0000000000017941 */ /* 0x001fea0003800000 */
.L_x_1187:
[----:B------:R-:W0:Y:S01]  /*0300*/  DSETP.GT.AND P0, PT, R18, c[0x0][0x168], PT ;  /* 0x00005a001200762a */ /* 0x000e220003f04000 */
[----:B------:R-:W-:-:S13]  /*0310*/  BSSY B1, `(.L_x_1191) ;  /* 0x000001b000017945 */ /* 0x000fda0003800000 */
        /* <DEDUP_REMOVED lines=22> */
[----:B-----5:R-:W-:Y:S05]  /*0480*/  CALL.REL.NOINC `($__internal_4_$__cuda_sm20_div_rn_f64_full) ;  /* 0x0000249000007944 */ /* 0x020fea0003c00000 */
.L_x_1194:
[----:B------:R-:W-:Y:S05]  /*0490*/  BSYNC B2 ;  /* 0x0000000000027941 */ /* 0x000fea0003800000 */
.L_x_1193:
[----:B------:R-:W-:Y:S01]  /*04a0*/  MOV R14, R2 ;  /* 0x00000002000e7202 */ /* 0x000fe20000000f00 */
[----:B------:R-:W-:Y:S02]  /*04b0*/  IMAD.MOV.U32 R15, RZ, RZ, R3 ;  /* 0x000000ffff0f7224 */ /* 0x000fe400078e0003 */
.L_x_1192:
[----:B------:R-:W-:Y:S05]  /*04c0*/  BSYNC B1 ;  /* 0x0000000000017941 */ /* 0x000fea0003800000 */
.L_x_1191:
[----:B-----5:R-:W0:Y:S01]  /*04d0*/  DSETP.GT.AND P0, PT, R20, c[0x0][0x168], PT ;  /* 0x00005a001400762a */ /* 0x020e220003f04000 */
[----:B------:R-:W-:Y:S01]  /*04e0*/  BSSY B1, `(.L_x_1195) ;  /* 0x000001f000017945 */ /* 0x000fe20003800000 */
[----:B------:R-:W-:Y:S01]  /*04f0*/  IMAD.MOV.U32 R18, RZ, RZ, 0x0 ;  /* 0x00000000ff127424 */ /* 0x000fe200078e00ff */
[----:B------:R-:W-:Y:S01]  /*0500*/  MOV R16, 0x0 ;  /* 0x0000000000107802 */ /* 0x000fe20000000f00 */
[----:B------:R-:W-:Y:S02]  /*0510*/  IMAD.MOV.U32 R19, RZ, RZ, 0x3ff00000 ;  /* 0x3ff00000ff137424 */ /* 0x000fe400078e00ff */
[----:B------:R-:W-:-:S08]  /*0520*/  IMAD.MOV.U32 R17, RZ, RZ, 0x3ff00000 ;  /* 0x3ff00000ff117424 */ /* 0x000fd000078e00ff */
        /* <DEDUP_REMOVED lines=22> */
[----:B------:R-:W-:Y:S05]  /*0690*/  CALL.REL.NOINC `($__internal_4_$__cuda_sm20_div_rn_f64_full) ;  /* 0x0000228000007944 */ /* 0x000fea0003c00000 */
.L_x_1198:
[----:B------:R-:W-:Y:S05]  /*06a0*/  BSYNC B2 ;  /* 0x0000000000027941 */ /* 0x000fea0003800000 */
.L_x_1197:
[----:B------:R-:W-:Y:S01]  /*06b0*/  IMAD.MOV.U32 R16, RZ, RZ, R2 ;  /* 0x000000ffff107224 */ /* 0x000fe200078e0002 */
[----:B------:R-:W-:Y:S02]  /*06c0*/  MOV R17, R3 ;  /* 0x0000000300117202 */ /* 0x000fe40000000f00 */
.L_x_1196:
[----:B------:R-:W-:Y:S05]  /*06d0*/  BSYNC B1 ;  /* 0x0000000000017941 */ /* 0x000fea0003800000 */
.L_x_1195:
[----:B------:R-:W0:Y:S01]  /*06e0*/  DSETP.GT.AND P0, PT, R22, c[0x0][0x168], PT ;  /* 0x00005a001600762a */ /* 0x000e220003f04000 */
[----:B------:R-:W-:-:S13]  /*06f0*/  BSSY B1, `(.L_x_1199) ;  /* 0x000001b000017945 */ /* 0x000fda0003800000 */
        /* <DEDUP_REMOVED lines=22> */
[----:B------:R-:W-:Y:S05]  /*0860*/  CALL.REL.NOINC `($__internal_4_$__cuda_sm20_div_rn_f64_full) ;  /* 0x000020b000007944 */ /* 0x000fea0003c00000 */
.L_x_1202:
[----:B------:R-:W-:Y:S05]  /*0870*/  BSYNC B2 ;  /* 0x0000000000027941 */ /* 0x000fea0003800000 */
.L_x_1201:
[----:B------:R-:W-:Y:S02]  /*0880*/  IMAD.MOV.U32 R18, RZ, RZ, R2 ;  /* 0x000000ffff127224 */ /* 0x000fe400078e0002 */
[----:B------:R-:W-:Y:S02]  /*0890*/  IMAD.MOV.U32 R19, RZ, RZ, R3 ;  /* 0x000000ffff137224 */ /* 0x000fe400078e0003 */
.L_x_1200:
[----:B------:R-:W-:Y:S05]  /*08a0*/  BSYNC B1 ;  /* 0x0000000000017941 */ /* 0x000fea0003800000 */
.L_x_1199:
[----:B------:R-:W0:Y:S01]  /*08b0*/  DSETP.GT.AND P0, PT, R4, c[0x0][0x168], PT ;  /* 0x00005a000400762a */ /* 0x000e220003f04000 */
[----:B------:R-:W-:Y:S01]  /*08c0*/  BSSY B1, `(.L_x_1203) ;  /* 0x000001f000017945 */ /* 0x000fe20003800000 */
[----:B------:R-:W-:Y:S01]  /*08d0*/  MOV R22, 0x0 ;  /* 0x0000000000167802 */ /* 0x000fe20000000f00 */
[----:B------:R-:W-:Y:S02]  /*08e0*/  IMAD.MOV.U32 R23, RZ, RZ, 0x3ff00000 ;  /* 0x3ff00000ff177424 */ /* 0x000fe400078e00ff */
[----:B------:R-:W-:-:S02]  /*08f0*/  IMAD.MOV.U32 R20, RZ, RZ, 0x0 ;  /* 0x00000000ff147424 */ /* 0x000fc400078e00ff */
[----:B------:R-:W-:-:S07]  /*0900*/  IMAD.MOV.U32 R21, RZ, RZ, 0x3ff00000 ;  /* 0x3ff00000ff157424 */ /* 0x000fce00078e00ff */
[----:B0-----:R-:W-:Y:S05]  /*0910*/  @!P0 BRA `(.L_x_1204) ;  /* 0x0000019000008947 */ /* 0x001fea0003800000 */
[----:B------:R-:W0:Y:S01]  /*0920*/  DADD R4, R4, c[0x2][0x0] ;  /* 0x0080000004047629 */ /* 0x000e220000000000 */
        /* <DEDUP_REMOVED lines=20> */
[----:B------:R-:W-:Y:S05]  /*0a70*/  CALL.REL.NOINC `($__internal_4_$__cuda_sm20_div_rn_f64_full) ;  /* 0x00001ea000007944 */ /* 0x000fea0003c00000 */
.L_x_1206:
[----:B------:R-:W-:Y:S05]  /*0a80*/  BSYNC B2 ;  /* 0x0000000000027941 */ /* 0x000fea0003800000 */
.L_x_1205:
[----:B------:R-:W-:Y:S02]  /*0a90*/  IMAD.MOV.U32 R20, RZ, RZ, R2 ;  /* 0x000000ffff147224 */ /* 0x000fe400078e0002 */
[----:B------:R-:W-:Y:S02]  /*0aa0*/  IMAD.MOV.U32 R21, RZ, RZ, R3 ;  /* 0x000000ffff157224 */ /* 0x000fe400078e0003 */
.L_x_1204:
[----:B------:R-:W-:Y:S05]  /*0ab0*/  BSYNC B1 ;  /* 0x0000000000017941 */ /* 0x000fea0003800000 */
.L_x_1203:
        /* <DEDUP_REMOVED lines=24> */
[----:B------:R-:W-:Y:S05]  /*0c40*/  CALL.REL.NOINC `($__internal_4_$__cuda_sm20_div_rn_f64_full) ;  /* 0x00001cd000007944 */ /* 0x000fea0003c00000 */
.L_x_1210:
[----:B------:R-:W-:Y:S05]  /*0c50*/  BSYNC B2 ;  /* 0x0000000000027941 */ /* 0x000fea0003800000 */
.L_x_1209:
[----:B------:R-:W-:Y:S01]  /*0c60*/  MOV R22, R2 ;  /* 0x0000000200167202 */ /* 0x000fe20000000f00 */
[----:B------:R-:W-:Y:S02]  /*0c70*/  IMAD.MOV.U32 R23, RZ, RZ, R3 ;  /* 0x000000ffff177224 */ /* 0x000fe400078e0003 */
.L_x_1208:
[----:B------:R-:W-:Y:S05]  /*0c80*/  BSYNC B1 ;  /* 0x0000000000017941 */ /* 0x000fea0003800000 */
.L_x_1207:
[----:B------:R-:W0:Y:S01]  /*0c90*/  DSETP.GT.AND P0, PT, R8, c[0x0][0x168], PT ;  /* 0x00005a000800762a */ /* 0x000e220003f04000 */
        /* <DEDUP_REMOVED lines=28> */
.L_x_1214:
[----:B------:R-:W-:Y:S05]  /*0e60*/  BSYNC B2 ;  /* 0x0000000000027941 */ /* 0x000fea0003800000 */
.L_x_1213:
[----:B------:R-:W-:Y:S01]  /*0e70*/  IMAD.MOV.U32 R4, RZ, RZ, R2 ;  /* 0x000000ffff047224 */ /* 0x000fe200078e0002 */
[----:B------:R-:W-:Y:S02]  /*0e80*/  MOV R5, R3 ;  /* 0x0000000300057202 */ /* 0x000fe40000000f00 */
.L_x_1212:
[----:B------:R-:W-:Y:S05]  /*0e90*/  BSYNC B1 ;  /* 0x0000000000017941 */ /* 0x000fea0003800000 */
.L_x_1211:
        /* <DEDUP_REMOVED lines=25> */
.L_x_1218:
[----:B------:R-:W-:Y:S05]  /*1030*/  BSYNC B2 ;  /* 0x0000000000027941 */ /* 0x000fea0003800000 */
.L_x_1217:
[----:B------:R-:W-:Y:S02]  /*1040*/  IMAD.MOV.U32 R6, RZ, RZ, R2 ;  /* 0x000000ffff067224 */ /* 0x000fe400078e0002 */
[----:B------:R-:W-:Y:S02]  /*1050*/  IMAD.MOV.U32 R7, RZ, RZ, R3 ;  /* 0x000000ffff077224 */ /* 0x000fe400078e0003 */
.L_x_1216:
[----:B------:R-:W-:Y:S05]  /*1060*/  BSYNC B1 ;  /* 0x0000000000017941 */ /* 0x000fea0003800000 */
.L_x_1215:
[----:B------:R-:W-:-:S05]  /*1070*/  MOV R2, 0x8 ;  /* 0x0000000800027802 */ /* 0x000fca0000000f00 */
[----:B------:R-:W-:-:S06]  /*1080*/  IMAD.WIDE.U32 R2, R43, R2, c[0x0][0x178] ;  /* 0x00005e002b027625 */ /* 0x000fcc00078e0002 */
[----:B------:R-:W-:-:S05]  /*1090*/  IMAD.WIDE R2, R34, 0x10, R2 ;  /* 0x0000001022027825 */ /* 0x000fca00078e0202 */
[----:B------:R-:W-:Y:S04]  /*10a0*/  STG.E.128 [R2.64], R12 ;  /* 0x0000000c02007986 */ /* 0x000fe8000c101d04 */
[----:B------:R-:W-:Y:S04]  /*10b0*/  STG.E.128 [R2.64+0x800], R16 ;  /* 0x0008001002007986 */ /* 0x000fe8000c101d04 */
[----:B------:R-:W-:Y:S04]  /*10c0*/  STG.E.128 [R2.64+0x1000], R20 ;  /* 0x0010001402007986 */ /* 0x000fe8000c101d04 */
[----:B------:R-:W-:Y:S01]  /*10d0*/  STG.E.128 [R2.64+0x1800], R4 ;  /* 0x0018000402007986 */ /* 0x000fe2000c101d04 */
[----:B------:R-:W-:Y:S05]  /*10e0*/  EXIT ;  /* 0x000000000000794d */ /* 0x000fea0003800000 */
.L_x_1186:
[----:B------:R-:W0:Y:S01]  /*10f0*/  S2R R18, SR_TID.X ;  /* 0x0000000000127919 */ /* 0x000e220000002100 */
[----:B------:R-:W-:Y:S01]  /*1100*/  CS2R R4, SRZ ;  /* 0x0000000000047805 */ /* 0x000fe2000001ff00 */
[----:B------:R-:W-:Y:S01]  /*1110*/  CS2R R6, SRZ ;  /* 0x0000000000067805 */ /* 0x000fe2000001ff00 */
[----:B------:R-:W-:Y:S01]  /*1120*/  CS2R R2, SRZ ;  /* 0x0000000000027805 */ /* 0x000fe2000001ff00 */
[----:B0-----:R-:W-:Y:S01]  /*1130*/  ISETP.GE.AND P1, PT, R18, R19, PT ;  /* 0x000000131200720c */ /* 0x001fe20003f26270 */
[----:B------:R-:W-:-:S12]  /*1140*/  IMAD.MOV.U32 R28, RZ, RZ, R18 ;  /* 0x000000ffff1c7224 */ /* 0x000fd800078e0012 */
[----:B------:R-:W-:Y:S01]  /*1150*/  @!P1 IMAD.IADD R20, R43, 0x1, R28 ;  /* 0x000000012b149824 */ /* 0x000fe200078e021c */
[----:B------:R-:W-:Y:S01]  /*1160*/  @!P1 IADD3 R28, R28, 0x80, RZ ;  /* 0x000000801c1c9810 */ /* 0x000fe20007ffe0ff */
[----:B------:R-:W-:-:S03]  /*1170*/  @!P1 IMAD.MOV.U32 R21, RZ, RZ, 0x8 ;  /* 0x00000008ff159424 */ /* 0x000fc600078e00ff */
[----:B------:R-:W-:Y:S01]  /*1180*/  ISETP.GE.AND P6, PT, R28, R19, PT ;  /* 0x000000131c00720c */ /* 0x000fe20003fc6270 */
[----:B------:R-:W-:Y:S01]  /*1190*/  @!P1 IMAD.WIDE.U32 R20, R20, R21, c[0x0][0x180] ;  /* 0x0000600014149625 */ /* 0x000fe200078e0015 */
[----:B------:R-:W-:Y:S01]  /*11a0*/  CS2R R8, SRZ ;  /* 0x0000000000087805 */ /* 0x000fe2000001ff00 */
[----:B------:R-:W-:Y:S01]  /*11b0*/  CS2R R10, SRZ ;  /* 0x00000000000a7805 */ /* 0x000fe2000001ff00 */
[----:B------:R-:W-:Y:S01]  /*11c0*/  CS2R R12, SRZ ;  /* 0x00000000000c7805 */ /* 0x000fe2000001ff00 */
[----:B------:R-:W-:Y:S01]  /*11d0*/  CS2R R14, SRZ ;  /* 0x00000000000e7805 */ /* 0x000fe2000001ff00 */
[----:B------:R0:W5:Y:S07]  /*11e0*/  @!P1 LDG.E.64 R2, [R20.64] ;  /* 0x0000000414029981 */ /* 0x00016e000c1e1b00 */
[----:B------:R-:W-:Y:S01]  /*11f0*/  @!P6 IMAD.IADD R24, R43, 0x1, R28 ;  /* 0x000000012b18e824 */ /* 0x000fe200078e021c */
[----:B------:R-:W-:-:S02]  /*1200*/  @!P6 IADD3 R28, R28, 0x80, RZ ;  /* 0x000000801c1ce810 */ /* 0x000fc40007ffe0ff */
[----:B------:R-:W-:Y:S02]  /*1210*/  @!P6 MOV R25, 0x8 ;  /* 0x000000080019e802 */ /* 0x000fe40000000f00 */
[----:B------:R-:W-:-:S03]  /*1220*/  ISETP.GE.AND P5, PT, R28, R19, PT ;  /* 0x000000131c00720c */ /* 0x000fc60003fa6270 */
[----:B------:R-:W-:-:S05]  /*1230*/  @!P6 IMAD.WIDE.U32 R24, R24, R25, c[0x0][0x180] ;  /* 0x000060001818e625 */ /* 0x000fca00078e0019 */
[----:B------:R1:W5:Y:S05]  /*1240*/  @!P6 LDG.E.64 R4, [R24.64] ;  /* 0x000000041804e981 */ /* 0x00036a000c1e1b00 */
[----:B------:R-:W-:Y:S01]  /*1250*/  @!P5 IADD3 R26, R43, R28, RZ ;  /* 0x0000001c2b1ad210 */ /* 0x000fe20007ffe0ff */
[----:B------:R-:W-:Y:S01]  /*1260*/  @!P5 IMAD.MOV.U32 R27, RZ, RZ, 0x8 ;  /* 0x00000008ff1bd424 */ /* 0x000fe200078e00ff */
[----:B------:R-:W-:-:S03]  /*1270*/  @!P5 IADD3 R28, R28, 0x80, RZ ;  /* 0x000000801c1cd810 */ /* 0x000fc60007ffe0ff */
[----:B------:R-:W-:Y:S01]  /*1280*/  @!P5 IMAD.WIDE.U32 R26, R26, R27, c[0x0][0x180] ;  /* 0x000060001a1ad625 */ /* 0x000fe200078e001b */
[----:B------:R-:W-:Y:S01]  /*1290*/  ISETP.GE.AND P4, PT, R28, R19, PT ;  /* 0x000000131c00720c */ /* 0x000fe20003f86270 */
[----:B------:R-:W-:-:S03]  /*12a0*/  CS2R R16, SRZ ;  /* 0x0000000000107805 */ /* 0x000fc6000001ff00 */
[----:B------:R2:W5:Y:S09]  /*12b0*/  @!P5 LDG.E.64 R6, [R26.64] ;  /* 0x000000041a06d981 */ /* 0x000572000c1e1b00 */
[----:B------:R-:W-:Y:S01]  /*12c0*/  @!P4 IMAD.IADD R29, R43, 0x1, R28 ;  /* 0x000000012b1dc824 */ /* 0x000fe200078e021c */
[----:B------:R-:W-:-:S04]  /*12d0*/  @!P4 IADD3 R28, R28, 0x80, RZ ;  /* 0x000000801c1cc810 */ /* 0x000fc80007ffe0ff */
[----:B------:R-:W-:-:S13]  /*12e0*/  ISETP.GE.AND P3, PT, R28, R19, PT ;  /* 0x000000131c00720c */ /* 0x000fda0003f66270 */
        /* <DEDUP_REMOVED lines=8> */
[----:B------:R-:W-:Y:S01]  /*1370*/  ISETP.GE.AND P6, PT, R28, R19, PT ;  /* 0x000000131c00720c */ /* 0x000fe20003fc6270 */
[----:B------:R-:W-:Y:S01]  /*1380*/  @!P2 IMAD.MOV.U32 R33, RZ, RZ, 0x8 ;  /* 0x00000008ff21a424 */ /* 0x000fe200078e00ff */
[----:B------:R-:W-:Y:S01]  /*1390*/  @!P4 MOV R30, 0x8 ;  /* 0x00000008001ec802 */ /* 0x000fe20000000f00 */
[----:B------:R-:W-:Y:S02]  /*13a0*/  @!P3 IMAD.MOV.U32 R32, RZ, RZ, 0x8 ;  /* 0x00000008ff20b424 */ /* 0x000fe400078e00ff */
[----:B------:R-:W-:Y:S02]  /*13b0*/  @!P0 IMAD.MOV.U32 R35, RZ, RZ, 0x8 ;  /* 0x00000008ff238424 */ /* 0x000fe400078e00ff */
[----:B0-----:R-:W-:-:S06]  /*13c0*/  @!P4 IMAD.WIDE.U32 R20, R29, R30, c[0x0][0x180] ;  /* 0x000060001d14c625 */ /* 0x001fcc00078e001e */
[----:B------:R-:W-:Y:S01]  /*13d0*/  @!P6 IADD3 R23, R43, R28, RZ ;  /* 0x0000001c2b17e210 */ /* 0x000fe20007ffe0ff */
[----:B------:R-:W-:Y:S01]  /*13e0*/  @!P6 IMAD.MOV.U32 R34, RZ, RZ, 0x8 ;  /* 0x00000008ff22e424 */ /* 0x000fe200078e00ff */
[----:B------:R0:W5:Y:S01]  /*13f0*/  @!P4 LDG.E.64 R8, [R20.64] ;  /* 0x000000041408c981 */ /* 0x000162000c1e1b00 */
[----:B--2---:R-:W-:-:S04]  /*1400*/  @!P2 IMAD.WIDE.U32 R26, R22, R33, c[0x0][0x180] ;  /* 0x00006000161aa625 */ /* 0x004fc800078e0021 */
[----:B-1----:R-:W-:Y:S01]  /*1410*/  @!P3 IMAD.WIDE.U32 R24, R31, R32, c[0x0][0x180] ;  /* 0x000060001f18b625 */ /* 0x002fe200078e0020 */
[----:B------:R0:W5:Y:S03]  /*1420*/  @!P2 LDG.E.64 R12, [R26.64] ;  /* 0x000000041a0ca981 */ /* 0x000166000c1e1b00 */
[----:B------:R-:W-:Y:S01]  /*1430*/  @!P0 IMAD.WIDE.U32 R28, R0, R35, c[0x0][0x180] ;  /* 0x00006000001c8625 */ /* 0x000fe200078e0023 */
[----:B------:R0:W5:Y:S03]  /*1440*/  @!P3 LDG.E.64 R10, [R24.64] ;  /* 0x00000004180ab981 */ /* 0x000166000c1e1b00 */
[----:B------:R-:W-:Y:S01]  /*1450*/  @!P6 IMAD.WIDE.U32 R22, R23, R34, c[0x0][0x180] ;  /* 0x000060001716e625 */ /* 0x000fe200078e0022 */
[----:B------:R0:W5:Y:S04]  /*1460*/  @!P0 LDG.E.64 R14, [R28.64] ;  /* 0x000000041c0e8981 */ /* 0x000168000c1e1b00 */
[----:B------:R0:W5:Y:S01]  /*1470*/  @!P6 LDG.E.64 R16, [R22.64] ;  /* 0x000000041610e981 */ /* 0x000162000c1e1b00 */
[----:B------:R-:W-:Y:S01]  /*1480*/  BSSY B1, `(.L_x_1219) ;  /* 0x000001f000017945 */ /* 0x000fe20003800000 */
[----:B------:R-:W-:Y:S05]  /*1490*/  @P1 BRA `(.L_x_1220) ;  /* 0x000001d000001947 */ /* 0x000fea0003800000 */
[----:B-----5:R-:W1:Y:S01]  /*14a0*/  DSETP.GT.AND P0, PT, R2, c[0x0][0x168], PT ;  /* 0x00005a000200762a */ /* 0x020e620003f04000 */
[----:B------:R-:W-:-:S02]  /*14b0*/  IMAD.MOV.U32 R36, RZ, RZ, 0x0 ;  /* 0x00000000ff247424 */ /* 0x000fc400078e00ff */
[----:B------:R-:W-:-:S11]  /*14c0*/  IMAD.MOV.U32 R37, RZ, RZ, 0x3ff00000 ;  /* 0x3ff00000ff257424 */ /* 0x000fd600078e00ff */
[----:B-1----:R-:W-:Y:S05]  /*14d0*/  @!P0 BRA `(.L_x_1220) ;  /* 0x0000019000008947 */ /* 0x002fea0003800000 */
[----:B0-----:R0:W1:Y:S01]  /*14e0*/  DADD R20, R2, c[0x2][0x0] ;  /* 0x0080000002147629 */ /* 0x0010620000000000 */
[----:B------:R-:W-:Y:S01]  /*14f0*/  IMAD.MOV.U32 R40, RZ, RZ, c[0x0][0x16c] ;  /* 0x00005b00ff287624 */ /* 0x000fe200078e00ff */
[----:B0-----:R-:W-:Y:S01]  /*1500*/  MOV R2, 0x1 ;  /* 0x0000000100027802 */ /* 0x001fe20000000f00 */
[----:B------:R-:W-:Y:S03]  /*1510*/  BSSY B2, `(.L_x_1221) ;  /* 0x0000013000027945 */ /* 0x000fe60003800000 */
[----:B-1----:R-:W0:Y:S01]  /*1520*/  MUFU.RCP64H R3, R21 ;  /* 0x0000001500037308 */ /* 0x002e220000001800 */
        /* <DEDUP_REMOVED lines=17> */
.L_x_1222:
[----:B------:R-:W-:Y:S05]  /*1640*/  BSYNC B2 ;  /* 0x0000000000027941 */ /* 0x000fea0003800000 */
.L_x_1221:
[----:B------:R-:W-:Y:S02]  /*1650*/  IMAD.MOV.U32 R36, RZ, RZ, R2 ;  /* 0x000000ffff247224 */ /* 0x000fe400078e0002 */
[----:B------:R-:W-:Y:S02]  /*1660*/  IMAD.MOV.U32 R37, RZ, RZ, R3 ;  /* 0x000000ffff257224 */ /* 0x000fe400078e0003 */
.L_x_1220:
[----:B------:R-:W-:Y:S05]  /*1670*/  BSYNC B1 ;  /* 0x0000000000017941 */ /* 0x000fea0003800000 */
.L_x_1219:
[----:B------:R-:W-:Y:S01]  /*1680*/  IADD3 R0, R18, 0x80, RZ ;  /* 0x0000008012007810 */ /* 0x000fe20007ffe0ff */
[----:B------:R-:W-:Y:S03]  /*1690*/  BSSY B1, `(.L_x_1223) ;  /* 0x0000020000017945 */ /* 0x000fe60003800000 */
[----:B------:R-:W-:-:S13]  /*16a0*/  ISETP.GE.AND P0, PT, R0, R19, PT ;  /* 0x000000130000720c */ /* 0x000fda0003f06270 */
[----:B------:R-:W-:Y:S05]  /*16b0*/  @P0 BRA `(.L_x_1224) ;  /* 0x000001d000000947 */ /* 0x000fea0003800000 */
[----:B-----5:R-:W1:Y:S01]  /*16c0*/  DSETP.GT.AND P0, PT, R4, c[0x0][0x168], PT ;  /* 0x00005a000400762a */ /* 0x020e620003f04000 */
[----:B------:R-:W-:Y:S01]  /*16d0*/  IMAD.MOV.U32 R34, RZ, RZ, 0x0 ;  /* 0x00000000ff227424 */ /* 0x000fe200078e00ff */
[----:B------:R-:W-:-:S12]  /*16e0*/  MOV R35, 0x3ff00000 ;  /* 0x3ff0000000237802 */ /* 0x000fd80000000f00 */
        /* <DEDUP_REMOVED lines=23> */
.L_x_1226:
[----:B------:R-:W-:Y:S05]  /*1860*/  BSYNC B2 ;  /* 0x0000000000027941 */ /* 0x000fea0003800000 */
.L_x_1225:
[----:B------:R-:W-:Y:S02]  /*1870*/  IMAD.MOV.U32 R34, RZ, RZ, R2 ;  /* 0x000000ffff227224 */ /* 0x000fe400078e0002 */
[----:B------:R-:W-:Y:S02]  /*1880*/  IMAD.MOV.U32 R35, RZ, RZ, R3 ;  /* 0x000000ffff237224 */ /* 0x000fe400078e0003 */
.L_x_1224:
[----:B------:R-:W-:Y:S05]  /*1890*/  BSYNC B1 ;  /* 0x0000000000017941 */ /* 0x000fea0003800000 */
.L_x_1223:
[----:B------:R-:W-:Y:S01]  /*18a0*/  IADD3 R0, R18, 0x100, RZ ;  /* 0x0000010012007810 */ /* 0x000fe20007ffe0ff */
[----:B------:R-:W-:Y:S03]  /*18b0*/  BSSY B1, `(.L_x_1227) ;  /* 0x0000020000017945 */ /* 0x000fe60003800000 */
[----:B------:R-:W-:-:S13]  /*18c0*/  ISETP.GE.AND P0, PT, R0, R19, PT ;  /* 0x000000130000720c */ /* 0x000fda0003f06270 */
[----:B------:R-:W-:Y:S05]  /*18d0*/  @P0 BRA `(.L_x_1228) ;  /* 0x000001d000000947 */ /* 0x000fea0003800000 */
[----:B-----5:R-:W1:Y:S01]  /*18e0*/  DSETP.GT.AND P0, PT, R6, c[0x0][0x168], PT ;  /* 0x00005a000600762a */ /* 0x020e620003f04000 */
[----:B0-----:R-:W-:Y:S01]  /*18f0*/  MOV R22, 0x0 ;  /* 0x0000000000167802 */ /* 0x001fe20000000f00 */
[----:B------:R-:W-:-:S12]  /*1900*/  IMAD.MOV.U32 R23, RZ, RZ, 0x3ff00000 ;  /* 0x3ff00000ff177424 */ /* 0x000fd800078e00ff */
        /* <DEDUP_REMOVED lines=23> */
.L_x_1230:
[----:B------:R-:W-:Y:S05]  /*1a80*/  BSYNC B2 ;  /* 0x0000000000027941 */ /* 0x000fea0003800000 */
.L_x_1229:
[----:B------:R-:W-:Y:S01]  /*1a90*/  IMAD.MOV.U32 R22, RZ, RZ, R2 ;  /* 0x000000ffff167224 */ /* 0x000fe200078e0002 */
[----:B------:R-:W-:Y:S02]  /*1aa0*/  MOV R23, R3 ;  /* 0x0000000300177202 */ /* 0x000fe40000000f00 */
.L_x_1228:
[----:B------:R-:W-:Y:S05]  /*1ab0*/  BSYNC B1 ;  /* 0x0000000000017941 */ /* 0x000fea0003800000 */
.L_x_1227:
[----:B------:R-:W-:Y:S01]  /*1ac0*/  IADD3 R0, R18, 0x180, RZ ;  /* 0x0000018012007810 */ /* 0x000fe20007ffe0ff */
[----:B------:R-:W-:Y:S03]  /*1ad0*/  BSSY B1, `(.L_x_1231) ;  /* 0x0000020000017945 */ /* 0x000fe60003800000 */
[----:B------:R-:W-:-:S13]  /*1ae0*/  ISETP.GE.AND P0, PT, R0, R19, PT ;  /* 0x000000130000720c */ /* 0x000fda0003f06270 */
[----:B------:R-:W-:Y:S05]  /*1af0*/  @P0 BRA `(.L_x_1232) ;  /* 0x000001d000000947 */ /* 0x000fea0003800000 */
[----:B-----5:R-:W1:Y:S01]  /*1b00*/  DSETP.GT.AND P0, PT, R8, c[0x0][0x168], PT ;  /* 0x00005a000800762a */ /* 0x020e620003f04000 */
[----:B0-----:R-:W-:Y:S02]  /*1b10*/  IMAD.MOV.U32 R20, RZ, RZ, 0x0 ;  /* 0x00000000ff147424 */ /* 0x001fe400078e00ff */
[----:B------:R-:W-:-:S11]  /*1b20*/  IMAD.MOV.U32 R21, RZ, RZ, 0x3ff00000 ;  /* 0x3ff00000ff157424 */ /* 0x000fd600078e00ff */
[----:B-1----:R-:W-:Y:S05]  /*1b30*/  @!P0 BRA `(.L_x_1232) ;  /* 0x0000019000008947 */ /* 0x002fea0003800000 */
        /* <DEDUP_REMOVED lines=22> */
.L_x_1234:
[----:B------:R-:W-:Y:S05]  /*1ca0*/  BSYNC B2 ;  /* 0x0000000000027941 */ /* 0x000fea0003800000 */
.L_x_1233:
[----:B------:R-:W-:Y:S01]  /*1cb0*/  MOV R20, R2 ;  /* 0x0000000200147202 */ /* 0x000fe20000000f00 */
[----:B------:R-:W-:Y:S02]  /*1cc0*/  IMAD.MOV.U32 R21, RZ, RZ, R3 ;  /* 0x000000ffff157224 */ /* 0x000fe400078e0003 */
.L_x_1232:
[----:B------:R-:W-:Y:S05]  /*1cd0*/  BSYNC B1 ;  /* 0x0000000000017941 */ /* 0x000fea0003800000 */
.L_x_1231:
[----:B------:R-:W-:Y:S01]  /*1ce0*/  IADD3 R0, R18, 0x200, RZ ;  /* 0x0000020012007810 */ /* 0x000fe20007ffe0ff */
[----:B------:R-:W-:Y:S03]  /*1cf0*/  BSSY B1, `(.L_x_1235) ;  /* 0x0000020000017945 */ /* 0x000fe60003800000 */
[----:B------:R-:W-:-:S13]  /*1d00*/  ISETP.GE.AND P0, PT, R0, R19, PT ;  /* 0x000000130000720c */ /* 0x000fda0003f06270 */
[----:B------:R-:W-:Y:S05]  /*1d10*/  @P0 BRA `(.L_x_1236) ;  /* 0x000001d000000947 */ /* 0x000fea0003800000 */
[----:B-----5:R-:W1:Y:S01]  /*1d20*/  DSETP.GT.AND P0, PT, R10, c[0x0][0x168], PT ;  /* 0x00005a000a00762a */ /* 0x020e620003f04000 */
[----:B------:R-:W-:Y:S02]  /*1d30*/  IMAD.MOV.U32 R4, RZ, RZ, 0x0 ;  /* 0x00000000ff047424 */ /* 0x000fe400078e00ff */
[----:B------:R-:W-:-:S11]  /*1d40*/  IMAD.MOV.U32 R5, RZ, RZ, 0x3ff00000 ;  /* 0x3ff00000ff057424 */ /* 0x000fd600078e00ff */
[----:B-1----:R-:W-:Y:S05]  /*1d50*/  @!P0 BRA `(.L_x_1236) ;  /* 0x0000019000008947 */ /* 0x002fea0003800000 */
[----:B------:R-:W1:Y:S01]  /*1d60*/  DADD R10, R10, c[0x2][0x0] ;  /* 0x008000000a0a7629 */ /* 0x000e620000000000 */
[----:B------:R-:W-:Y:S01]  /*1d70*/  MOV R2, 0x1 ;  /* 0x0000000100027802 */ /* 0x000fe20000000f00 */
[----:B------:R-:W-:Y:S01]  /*1d80*/  IMAD.MOV.U32 R40, RZ, RZ, c[0x0][0x16c] ;  /* 0x00005b00ff287624 */ /* 0x000fe200078e00ff */
[----:B------:R-:W-:Y:S03]  /*1d90*/  BSSY B2, `(.L_x_1237) ;  /* 0x0000013000027945 */ /* 0x000fe60003800000 */
[----:B-1----:R-:W1:Y:S01]  /*1da0*/  MUFU.RCP64H R3, R11 ;  /* 0x0000000b00037308 */ /* 0x002e620000001800 */
[----:B------:R-:W-:Y:S01]  /*1db0*/  FSETP.GEU.AND P0, PT, |R40|, 6.5827683646048100446e-37, PT ;  /* 0x036000002800780b */ /* 0x000fe20003f0e200 */
[----:B-1----:R-:W1:-:S06]  /*1dc0*/  DFMA R4, -R10, R2, 1 ;  /* 0x3ff000000a04742b */ /* 0x002e4c0000000102 */
[----:B-1----:R-:W1:-:S06]  /*1dd0*/  DFMA R4, R4, R4, R4 ;  /* 0x000000040404722b */ /* 0x002e4c0000000004 */
[----:B-1----:R-:W1:-:S06]  /*1de0*/  DFMA R4, R2, R4, R2 ;  /* 0x000000040204722b */ /* 0x002e4c0000000002 */
[----:B-1----:R-:W1:-:S06]  /*1df0*/  DFMA R2, -R10, R4, 1 ;  /* 0x3ff000000a02742b */ /* 0x002e4c0000000104 */
[----:B-1----:R-:W1:-:S06]  /*1e00*/  DFMA R2, R4, R2, R4 ;  /* 0x000000020402722b */ /* 0x002e4c0000000004 */
[----:B-1----:R-:W1:-:S06]  /*1e10*/  DMUL R4, R2, c[0x0][0x168] ;  /* 0x00005a0002047a28 */ /* 0x002e4c0000000000 */
[----:B-1----:R-:W1:-:S06]  /*1e20*/  DFMA R6, -R10, R4, c[0x0][0x168] ;  /* 0x00005a000a06762b */ /* 0x002e4c0000000104 */
[----:B-1----:R-:W1:-:S10]  /*1e30*/  DFMA R2, R2, R6, R4 ;  /* 0x000000060202722b */ /* 0x002e540000000004 */
[----:B-1----:R-:W-:-:S05]  /*1e40*/  FFMA R0, RZ, R11, R3 ;  /* 0x0000000bff007223 */ /* 0x002fca0000000003 */
[----:B------:R-:W-:-:S13]  /*1e50*/  FSETP.GT.AND P2, PT, |R0|, 1.469367938527859385e-39, PT ;  /* 0x001000000000780b */ /* 0x000fda0003f44200 */
[----:B------:R-:W-:Y:S05]  /*1e60*/  @P0 BRA P2, `(.L_x_1238) ;  /* 0x0000005000000947 */ /* 0x000fea0001000000 */
[----:B------:R-:W-:Y:S01]  /*1e70*/  IMAD.MOV.U32 R3, RZ, RZ, R10 ;  /* 0x000000ffff037224 */ /* 0x000fe200078e000a */
[----:B------:R-:W-:Y:S01]  /*1e80*/  MOV R41, c[0x0][0x168] ;  /* 0x00005a0000297a02 */ /* 0x000fe20000000f00 */
[----:B------:R-:W-:Y:S01]  /*1e90*/  IMAD.MOV.U32 R2, RZ, RZ, R11 ;  /* 0x000000ffff027224 */ /* 0x000fe200078e000b */
[----:B------:R-:W-:Y:S02]  /*1ea0*/  MOV R0, 0x1ec0 ;  /* 0x00001ec000007802 */ /* 0x000fe40000000f00 */
[----:B0-----:R-:W-:Y:S05]  /*1eb0*/  CALL.REL.NOINC `($__internal_4_$__cuda_sm20_div_rn_f64_full) ;  /* 0x00000a6000007944 */ /* 0x001fea0003c00000 */
.L_x_1238:
[----:B------:R-:W-:Y:S05]  /*1ec0*/  BSYNC B2 ;  /* 0x0000000000027941 */ /* 0x000fea0003800000 */
.L_x_1237:
[----:B------:R-:W-:Y:S02]  /*1ed0*/  IMAD.MOV.U32 R4, RZ, RZ, R2 ;  /* 0x000000ffff047224 */ /* 0x000fe400078e0002 */
[----:B------:R-:W-:Y:S02]  /*1ee0*/  IMAD.MOV.U32 R5, RZ, RZ, R3 ;  /* 0x000000ffff057224 */ /* 0x000fe400078e0003 */
.L_x_1236:
[----:B------:R-:W-:Y:S05]  /*1ef0*/  BSYNC B1 ;  /* 0x0000000000017941 */ /* 0x000fea0003800000 */
.L_x_1235:
        /* <DEDUP_REMOVED lines=26> */
[----:B------:R-:W-:Y:S01]  /*20a0*/  MOV R2, R13 ;  /* 0x0000000d00027202 */ /* 0x000fe20000000f00 */
[----:B------:R-:W-:Y:S01]  /*20b0*/  IMAD.MOV.U32 R41, RZ, RZ, c[0x0][0x168] ;  /* 0x00005a00ff297624 */ /* 0x000fe200078e00ff */
[----:B------:R-:W-:Y:S02]  /*20c0*/  MOV R0, 0x20e0 ;  /* 0x000020e000007802 */ /* 0x000fe40000000f00 */
[----:B0-----:R-:W-:Y:S05]  /*20d0*/  CALL.REL.NOINC `($__internal_4_$__cuda_sm20_div_rn_f64_full) ;  /* 0x0000084000007944 */ /* 0x001fea0003c00000 */
.L_x_1242:
[----:B------:R-:W-:Y:S05]  /*20e0*/  BSYNC B2 ;  /* 0x0000000000027941 */ /* 0x000fea0003800000 */
.L_x_1241:
[----:B------:R-:W-:Y:S02]  /*20f0*/  IMAD.MOV.U32 R6, RZ, RZ, R2 ;  /* 0x000000ffff067224 */ /* 0x000fe400078e0002 */
[----:B------:R-:W-:Y:S02]  /*2100*/  IMAD.MOV.U32 R7, RZ, RZ, R3 ;  /* 0x000000ffff077224 */ /* 0x000fe400078e0003 */
.L_x_1240:
[----:B------:R-:W-:Y:S05]  /*2110*/  BSYNC B1 ;  /* 0x0000000000017941 */ /* 0x000fea0003800000 */
.L_x_1239:
[----:B------:R-:W-:Y:S01]  /*2120*/  IADD3 R0, R18, 0x300, RZ ;  /* 0x0000030012007810 */ /* 0x000fe20007ffe0ff */
[----:B------:R-:W-:Y:S03]  /*2130*/  BSSY B1, `(.L_x_1243) ;  /* 0x0000020000017945 */ /* 0x000fe60003800000 */
[----:B------:R-:W-:-:S13]  /*2140*/  ISETP.GE.AND P0, PT, R0, R19, PT ;  /* 0x000000130000720c */ /* 0x000fda0003f06270 */
[----:B------:R-:W-:Y:S05]  /*2150*/  @P0 BRA `(.L_x_1244) ;  /* 0x000001d000000947 */ /* 0x000fea0003800000 */
[----:B-----5:R-:W1:Y:S01]  /*2160*/  DSETP.GT.AND P0, PT, R14, c[0x0][0x168], PT ;  /* 0x00005a000e00762a */ /* 0x020e620003f04000 */
[----:B------:R-:W-:Y:S01]  /*2170*/  MOV R8, 0x0 ;  /* 0x0000000000087802 */ /* 0x000fe20000000f00 */
[----:B------:R-:W-:-:S12]  /*2180*/  IMAD.MOV.U32 R9, RZ, RZ, 0x3ff00000 ;  /* 0x3ff00000ff097424 */ /* 0x000fd800078e00ff */
        /* <DEDUP_REMOVED lines=18> */
[----:B------:R-:W-:Y:S01]  /*22b0*/  MOV R3, R14 ;  /* 0x0000000e00037202 */ /* 0x000fe20000000f00 */
[----:B------:R-:W-:Y:S01]  /*22c0*/  IMAD.MOV.U32 R2, RZ, RZ, R15 ;  /* 0x000000ffff027224 */ /* 0x000fe200078e000f */
[----:B------:R-:W-:Y:S01]  /*22d0*/  MOV R0, 0x2300 ;  /* 0x0000230000007802 */ /* 0x000fe20000000f00 */
[----:B------:R-:W-:Y:S02]  /*22e0*/  IMAD.MOV.U32 R41, RZ, RZ, c[0x0][0x168] ;  /* 0x00005a00ff297624 */ /* 0x000fe400078e00ff */
[----:B0-----:R-:W-:Y:S05]  /*22f0*/  CALL.REL.NOINC `($__internal_4_$__cuda_sm20_div_rn_f64_full) ;  /* 0x0000062000007944 */ /* 0x001fea0003c00000 */
.L_x_1246:
[----:B------:R-:W-:Y:S05]  /*2300*/  BSYNC B2 ;  /* 0x0000000000027941 */ /* 0x000fea0003800000 */
.L_x_1245:
[----:B------:R-:W-:Y:S01]  /*2310*/  IMAD.MOV.U32 R8, RZ, RZ, R2 ;  /* 0x000000ffff087224 */ /* 0x000fe200078e0002 */
[----:B------:R-:W-:Y:S02]  /*2320*/  MOV R9, R3 ;  /* 0x0000000300097202 */ /* 0x000fe40000000f00 */
.L_x_1244:
[----:B------:R-:W-:Y:S05]  /*2330*/  BSYNC B1 ;  /* 0x0000000000017941 */ /* 0x000fea0003800000 */
.L_x_1243:
        /* <DEDUP_REMOVED lines=9> */
[----:B------:R-:W-:Y:S01]  /*23d0*/  IMAD.MOV.U32 R2, RZ, RZ, 0x1 ;  /* 0x00000001ff027424 */ /* 0x000fe200078e00ff */
[----:B------:R-:W-:Y:S01]  /*23e0*/  MOV R40, c[0x0][0x16c] ;  /* 0x00005b0000287a02 */ /* 0x000fe20000000f00 */
        /* <DEDUP_REMOVED lines=15> */
[----:B------:R-:W-:Y:S01]  /*24e0*/  MOV R0, 0x2520 ;  /* 0x0000252000007802 */ /* 0x000fe20000000f00 */
[----:B------:R-:W-:Y:S02]  /*24f0*/  IMAD.MOV.U32 R2, RZ, RZ, R17 ;  /* 0x000000ffff027224 */ /* 0x000fe400078e0011 */
[----:B------:R-:W-:Y:S02]  /*2500*/  IMAD.MOV.U32 R41, RZ, RZ, c[0x0][0x168] ;  /* 0x00005a00ff297624 */ /* 0x000fe400078e00ff */
[----:B0-----:R-:W-:Y:S05]  /*2510*/  CALL.REL.NOINC `($__internal_4_$__cuda_sm20_div_rn_f64_full) ;  /* 0x0000040000007944 */ /* 0x001fea0003c00000 */
.L_x_1250:
[----:B------:R-:W-:Y:S05]  /*2520*/  BSYNC B2 ;  /* 0x0000000000027941 */ /* 0x000fea0003800000 */
.L_x_1249:
[----:B------:R-:W-:Y:S01]  /*2530*/  MOV R10, R2 ;  /* 0x00000002000a7202 */ /* 0x000fe20000000f00 */
[----:B------:R-:W-:Y:S02]  /*2540*/  IMAD.MOV.U32 R11, RZ, RZ, R3 ;  /* 0x000000ffff0b7224 */ /* 0x000fe400078e0003 */
.L_x_1248:
[----:B------:R-:W-:Y:S05]  /*2550*/  BSYNC B1 ;  /* 0x0000000000017941 */ /* 0x000fea0003800000 */
.L_x_1247:
[----:B------:R-:W1:Y:S01]  /*2560*/  @!P1 S2R R0, SR_TID.X ;  /* 0x0000000000009919 */ /* 0x000e620000002100 */
[----:B-----5:R-:W-:Y:S01]  /*2570*/  @!P1 IMAD.MOV.U32 R3, RZ, RZ, 0x8 ;  /* 0x00000008ff039424 */ /* 0x020fe200078e00ff */
[----:B------:R-:W-:Y:S01]  /*2580*/  BSSY B0, `(.L_x_1251) ;  /* 0x0000031000007945 */ /* 0x000fe20003800000 */
[----:B------:R-:W-:Y:S01]  /*2590*/  BSSY B1, `(.L_x_1252) ;  /* 0x0000029000017945 */ /* 0x000fe20003800000 */
[----:B-1----:R-:W-:Y:S01]  /*25a0*/  @!P1 IMAD.IADD R2, R43, 0x1, R0 ;  /* 0x000000012b029824 */ /* 0x002fe200078e0200 */
[----:B------:R-:W-:-:S03]  /*25b0*/  @!P1 IADD3 R18, R0, 0x80, RZ ;  /* 0x0000008000129810 */ /* 0x000fc60007ffe0ff */
[----:B------:R-:W-:Y:S01]  /*25c0*/  @!P1 IMAD.WIDE.U32 R2, R2, R3, c[0x0][0x178] ;  /* 0x00005e0002029625 */ /* 0x000fe200078e0003 */
[----:B------:R-:W-:-:S04]  /*25d0*/  ISETP.GE.AND P0, PT, R18, R19, PT ;  /* 0x000000131200720c */ /* 0x000fc80003f06270 */
[----:B------:R1:W-:Y:S09]  /*25e0*/  @!P1 STG.E.64 [R2.64], R36 ;  /* 0x0000002402009986 */ /* 0x0003f2000c101b04 */
[----:B------:R-:W-:Y:S05]  /*25f0*/  @P0 BRA `(.L_x_1253) ;  /* 0x000000c000000947 */ /* 0x000fea0003800000 */
[----:B-1----:R-:W-:Y:S01]  /*2600*/  IADD3 R2, R43, R18, RZ ;  /* 0x000000122b027210 */ /* 0x002fe20007ffe0ff */
[----:B------:R-:W-:Y:S01]  /*2610*/  IMAD.MOV.U32 R3, RZ, RZ, 0x8 ;  /* 0x00000008ff037424 */ /* 0x000fe200078e00ff */
[----:B------:R-:W-:-:S03]  /*2620*/  IADD3 R18, R18, 0x80, RZ ;  /* 0x0000008012127810 */ /* 0x000fc60007ffe0ff */
[----:B------:R-:W-:Y:S01]  /*2630*/  IMAD.WIDE.U32 R2, R2, R3, c[0x0][0x178] ;  /* 0x00005e0002027625 */ /* 0x000fe200078e0003 */
[----:B------:R-:W-:-:S04]  /*2640*/  ISETP.GE.AND P0, PT, R18, R19, PT ;  /* 0x000000131200720c */ /* 0x000fc80003f06270 */
[----:B------:R1:W-:Y:S09]  /*2650*/  STG.E.64 [R2.64], R34 ;  /* 0x0000002202007986 */ /* 0x0003f2000c101b04 */
[----:B------:R-:W-:Y:S05]  /*2660*/  @P0 BRA `(.L_x_1254) ;  /* 0x000000c000000947 */ /* 0x000fea0003800000 */
[----:B-1----:R-:W-:Y:S01]  /*2670*/  IMAD.IADD R2, R43, 0x1, R18 ;  /* 0x000000012b027824 */ /* 0x002fe200078e0212 */
[----:B------:R-:W-:Y:S01]  /*2680*/  IADD3 R18, R18, 0x80, RZ ;  /* 0x0000008012127810 */ /* 0x000fe20007ffe0ff */
[----:B------:R-:W-:-:S04]  /*2690*/  IMAD.MOV.U32 R3, RZ, RZ, 0x8 ;  /* 0x00000008ff037424 */ /* 0x000fc800078e00ff */
[----:B------:R-:W-:-:S05]  /*26a0*/  IMAD.WIDE.U32 R2, R2, R3, c[0x0][0x178] ;  /* 0x00005e0002027625 */ /* 0x000fca00078e0003 */
[----:B------:R1:W-:Y:S02]  /*26b0*/  STG.E.64 [R2.64], R22 ;  /* 0x0000001602007986 */ /* 0x0003e4000c101b04 */
.L_x_1253:
[----:B------:R-:W-:-:S13]  /*26c0*/  ISETP.GE.AND P0, PT, R18, R19, PT ;  /* 0x000000131200720c */ /* 0x000fda0003f06270 */
[----:B------:R-:W-:Y:S05]  /*26d0*/  @P0 BRA `(.L_x_1255) ;  /* 0x000000c000000947 */ /* 0x000fea0003800000 */
[----:B-1----:R-:W-:Y:S01]  /*26e0*/  IADD3 R2, R43, R18, RZ ;  /* 0x000000122b027210 */ /* 0x002fe20007ffe0ff */
[----:B------:R-:W-:Y:S01]  /*26f0*/  IMAD.MOV.U32 R3, RZ, RZ, 0x8 ;  /* 0x00000008ff037424 */ /* 0x000fe200078e00ff */
[----:B------:R-:W-:-:S03]  /*2700*/  IADD3 R18, R18, 0x80, RZ ;  /* 0x0000008012127810 */ /* 0x000fc60007ffe0ff */
[----:B------:R-:W-:-:S05]  /*2710*/  IMAD.WIDE.U32 R2, R2, R3, c[0x0][0x178] ;  /* 0x00005e0002027625 */ /* 0x000fca00078e0003 */
[----:B------:R1:W-:Y:S02]  /*2720*/  STG.E.64 [R2.64], R20 ;  /* 0x0000001402007986 */ /* 0x0003e4000c101b04 */
.L_x_1254:
[----:B------:R-:W-:-:S13]  /*2730*/  ISETP.GE.AND P0, PT, R18, R19, PT ;  /* 0x000000131200720c */ /* 0x000fda0003f06270 */
[----:B------:R-:W-:Y:S05]  /*2740*/  @P0 BRA `(.L_x_1256) ;  /* 0x000000d000000947 */ /* 0x000fea0003800000 */
[----:B-1----:R-:W-:Y:S01]  /*2750*/  IMAD.IADD R2, R43, 0x1, R18 ;  /* 0x000000012b027824 */ /* 0x002fe200078e0212 */
[----:B------:R-:W-:Y:S01]  /*2760*/  IADD3 R18, R18, 0x80, RZ ;  /* 0x0000008012127810 */ /* 0x000fe20007ffe0ff */
[----:B------:R-:W-:-:S04]  /*2770*/  IMAD.MOV.U32 R3, RZ, RZ, 0x8 ;  /* 0x00000008ff037424 */ /* 0x000fc800078e00ff */
[----:B------:R-:W-:-:S05]  /*2780*/  IMAD.WIDE.U32 R2, R2, R3, c[0x0][0x178] ;  /* 0x00005e0002027625 */ /* 0x000fca00078e0003 */
[----:B------:R1:W-:Y:S02]  /*2790*/  STG.E.64 [R2.64], R4 ;  /* 0x0000000402007986 */ /* 0x0003e4000c101b04 */
.L_x_1255:
[----:B------:R-:W-:-:S13]  /*27a0*/  ISETP.GE.AND P0, PT, R18, R19, PT ;  /* 0x000000131200720c */ /* 0x000fda0003f06270 */
[----:B------:R-:W-:Y:S01]  /*27b0*/  @P0 BREAK B1 ;  /* 0x0000000000010942 */ /* 0x000fe20003800000 */
[----:B------:R-:W-:Y:S05]  /*27c0*/  @P0 BRA `(.L_x_1257) ;  /* 0x000000c000000947 */ /* 0x000fea0003800000 */
[----:B-1----:R-:W-:Y:S01]  /*27d0*/  IADD3 R2, R43, R18, RZ ;  /* 0x000000122b027210 */ /* 0x002fe20007ffe0ff */
[----:B------:R-:W-:Y:S01]  /*27e0*/  IMAD.MOV.U32 R3, RZ, RZ, 0x8 ;  /* 0x00000008ff037424 */ /* 0x000fe200078e00ff */
[----:B------:R-:W-:-:S03]  /*27f0*/  IADD3 R18, R18, 0x80, RZ ;  /* 0x0000008012127810 */ /* 0x000fc60007ffe0ff */
[----:B------:R-:W-:-:S05]  /*2800*/  IMAD.WIDE.U32 R2, R2, R3, c[0x0][0x178] ;  /* 0x00005e0002027625 */ /* 0x000fca00078e0003 */
[----:B------:R1:W-:Y:S02]  /*2810*/  STG.E.64 [R2.64], R6 ;  /* 0x0000000602007986 */ /* 0x0003e4000c101b04 */
.L_x_1256:
[----:B------:R-:W-:Y:S05]  /*2820*/  BSYNC B1 ;  /* 0x0000000000017941 */ /* 0x000fea0003800000 */
.L_x_1252:
[----:B------:R-:W-:-:S13]  /*2830*/  ISETP.GE.AND P0, PT, R18, R19, PT ;  /* 0x000000131200720c */ /* 0x000fda0003f06270 */
[----:B-1----:R-:W-:Y:S01]  /*2840*/  @!P0 MOV R3, 0x8 ;  /* 0x0000000800038802 */ /* 0x002fe20000000f00 */
[----:B------:R-:W-:Y:S01]  /*2850*/  @!P0 IMAD.IADD R2, R43, 0x1, R18 ;  /* 0x000000012b028824 */ /* 0x000fe200078e0212 */
[----:B------:R-:W-:-:S03]  /*2860*/  @!P0 IADD3 R18, R18, 0x80, RZ ;  /* 0x0000008012128810 */ /* 0x000fc60007ffe0ff */
[----:B------:R-:W-:-:S05]  /*2870*/  @!P0 IMAD.WIDE.U32 R2, R2, R3, c[0x0][0x178] ;  /* 0x00005e0002028625 */ /* 0x000fca00078e0003 */
[----:B------:R1:W-:Y:S02]  /*2880*/  @!P0 STG.E.64 [R2.64], R8 ;  /* 0x0000000802008986 */ /* 0x0003e4000c101b04 */
.L_x_1257:
[----:B------:R-:W-:Y:S05]  /*2890*/  BSYNC B0 ;  /* 0x0000000000007941 */ /* 0x000fea0003800000 */
.L_x_1251:
[----:B------:R-:W-:Y:S01]  /*28a0*/  WARPSYNC 0xffffffff ;  /* 0xffffffff00007948 */ /* 0x000fe20003800000 */
[----:B------:R-:W-:-:S13]  /*28b0*/  ISETP.GE.AND P0, PT, R18, R19, PT ;  /* 0x000000131200720c */ /* 0x000fda0003f06270 */
[----:B------:R-:W-:Y:S05]  /*28c0*/  @P0 EXIT ;  /* 0x000000000000094d */ /* 0x000fea0003800000 */
[----:B-1----:R-:W-:Y:S02]  /*28d0*/  IMAD.IADD R2, R43, 0x1, R18 ;  /* 0x000000012b027824 */ /* 0x002fe400078e0212 */
[----:B------:R-:W-:-:S04]  /*28e0*/  IMAD.MOV.U32 R3, RZ, RZ, 0x8 ;  /* 0x00000008ff037424 */ /* 0x000fc800078e00ff */
[----:B------:R-:W-:-:S05]  /*28f0*/  IMAD.WIDE.U32 R2, R2, R3, c[0x0][0x178] ;  /* 0x00005e0002027625 */ /* 0x000fca00078e0003 */
[----:B------:R-:W-:Y:S01]  /*2900*/  STG.E.64 [R2.64], R10 ;  /* 0x0000000a02007986 */ /* 0x000fe2000c101b04 */
[----:B------:R-:W-:Y:S05]  /*2910*/  EXIT ;  /* 0x000000000000794d */ /* 0x000fea0003800000 */
        .weak           $__internal_4_$__cuda_sm20_div_rn_f64_full
        .type           $__internal_4_$__cuda_sm20_div_rn_f64_full,@function
        .size           $__internal_4_$__cuda_sm20_div_rn_f64_full,(.L_x_1349 - $__internal_4_$__cuda_sm20_div_rn_f64_full)
$__internal_4_$__cuda_sm20_div_rn_f64_full:
[C---:B------:R-:W-:Y:S01]  /*2920*/  FSETP.GEU.AND P0, PT, |R2|.reuse, 1.469367938527859385e-39, PT ;  /* 0x001000000200780b */ /* 0x040fe20003f0e200 */
[----:B------:R-:W-:Y:S01]  /*2930*/  IMAD.MOV.U32 R25, RZ, RZ, R2 ;  /* 0x000000ffff197224 */ /* 0x000fe200078e0002 */
[----:B------:R-:W-:Y:S01]  /*2940*/  LOP3.LUT R26, R2, 0x800fffff, RZ, 0xc0, !PT ;  /* 0x800fffff021a7812 */ /* 0x000fe200078ec0ff */
[----:B------:R-:W-:Y:S01]  /*2950*/  IMAD.MOV.U32 R44, RZ, RZ, 0x1ca00000 ;  /* 0x1ca00000ff2c7424 */ /* 0x000fe200078e00ff */
[----:B------:R-:W-:Y:S02]  /*2960*/  MOV R24, R3 ;  /* 0x0000000300187202 */ /* 0x000fe40000000f00 */
[----:B------:R-:W-:Y:S01]  /*2970*/  LOP3.LUT R27, R26, 0x3ff00000, RZ, 0xfc, !PT ;  /* 0x3ff000001a1b7812 */ /* 0x000fe200078efcff */
[----:B------:R-:W-:Y:S01]  /*2980*/  IMAD.MOV.U32 R26, RZ, RZ, R3 ;  /* 0x000000ffff1a7224 */ /* 0x000fe200078e0003 */
[----:B------:R-:W-:Y:S02]  /*2990*/  LOP3.LUT R41, R41, R40, RZ, 0x3c, !PT ;  /* 0x0000002829297212 */ /* 0x000fe400078e3cff */
[----:B------:R-:W-:-:S02]  /*29a0*/  MOV R28, 0x1 ;  /* 0x00000001001c7802 */ /* 0x000fc40000000f00 */
[C---:B------:R-:W-:Y:S01]  /*29b0*/  LOP3.LUT R40, R41.reuse, R40, RZ, 0x3c, !PT ;  /* 0x0000002829287212 */ /* 0x040fe200078e3cff */
[----:B------:R-:W0:Y:S01]  /*29c0*/  @!P0 DMUL R26, R24, 8.98846567431157953865e+307 ;  /* 0x7fe00000181a8828 */ /* 0x000e220000000000 */
[----:B------:R-:W-:Y:S02]  /*29d0*/  LOP3.LUT R39, R2, 0x7ff00000, RZ, 0xc0, !PT ;  /* 0x7ff0000002277812 */ /* 0x000fe400078ec0ff */
[----:B------:R-:W-:-:S03]  /*29e0*/  LOP3.LUT R41, R41, R40, RZ, 0x3c, !PT ;  /* 0x0000002829297212 */ /* 0x000fc600078e3cff */
[----:B0-----:R-:W0:Y:S01]  /*29f0*/  MUFU.RCP64H R29, R27 ;  /* 0x0000001b001d7308 */ /* 0x001e220000001800 */
[----:B------:R-:W-:-:S04]  /*2a00*/  LOP3.LUT R42, R41, 0x7ff00000, RZ, 0xc0, !PT ;  /* 0x7ff00000292a7812 */ /* 0x000fc800078ec0ff */
[----:B------:R-:W-:Y:S01]  /*2a10*/  ISETP.GE.U32.AND P2, PT, R42, R39, PT ;  /* 0x000000272a00720c */ /* 0x000fe20003f46070 */
[----:B------:R-:W-:Y:S01]  /*2a20*/  IMAD.MOV.U32 R38, RZ, RZ, R42 ;  /* 0x000000ffff267224 */ /* 0x000fe200078e002a */
[----:B0-----:R-:W0:-:S06]  /*2a30*/  DFMA R30, R28, -R26, 1 ;  /* 0x3ff000001c1e742b */ /* 0x001e0c000000081a */
[----:B0-----:R-:W0:-:S06]  /*2a40*/  DFMA R30, R30, R30, R30 ;  /* 0x0000001e1e1e722b */ /* 0x001e0c000000001e */
[----:B0-----:R0:W1:Y:S02]  /*2a50*/  DFMA R28, R28, R30, R28 ;  /* 0x0000001e1c1c722b */ /* 0x001064000000001c */
[----:B0-----:R-:W-:Y:S02]  /*2a60*/  SEL R30, R44, 0x63400000, !P2 ;  /* 0x634000002c1e7807 */ /* 0x001fe40005000000 */
[----:B------:R-:W-:Y:S02]  /*2a70*/  FSETP.GEU.AND P2, PT, |R41|, 1.469367938527859385e-39, PT ;  /* 0x001000002900780b */ /* 0x000fe40003f4e200 */
[----:B-1----:R-:W0:Y:S01]  /*2a80*/  DFMA R32, R28, -R26, 1 ;  /* 0x3ff000001c20742b */ /* 0x002e22000000081a */
[----:B------:R-:W-:Y:S02]  /*2a90*/  LOP3.LUT R31, R30, 0x800fffff, R41, 0xf8, !PT ;  /* 0x800fffff1e1f7812 */ /* 0x000fe400078ef829 */
[----:B------:R-:W-:-:S03]  /*2aa0*/  MOV R30, R40 ;  /* 0x00000028001e7202 */ /* 0x000fc60000000f00 */
[----:B0-----:R0:W1:-:S05]  /*2ab0*/  DFMA R32, R28, R32, R28 ;  /* 0x000000201c20722b */ /* 0x00104a000000001c */
[----:B------:R-:W-:Y:S05]  /*2ac0*/  @P2 BRA `(.L_x_1258) ;  /* 0x0000008000002947 */ /* 0x000fea0003800000 */
[----:B01----:R-:W-:-:S04]  /*2ad0*/  LOP3.LUT R2, R25, 0x7ff00000, RZ, 0xc0, !PT ;  /* 0x7ff0000019027812 */ /* 0x003fc800078ec0ff */
[----:B------:R-:W-:-:S04]  /*2ae0*/  ISETP.GE.U32.AND P2, PT, R42, R2, PT ;  /* 0x000000022a00720c */ /* 0x000fc80003f46070 */
[----:B------:R-:W-:-:S04]  /*2af0*/  SEL R2, R44, 0x63400000, !P2 ;  /* 0x634000002c027807 */ /* 0x000fc80005000000 */
[----:B------:R-:W-:-:S04]  /*2b00*/  LOP3.LUT R2, R2, 0x80000000, R41, 0xf8, !PT ;  /* 0x8000000002027812 */ /* 0x000fc800078ef829 */
[----:B------:R-:W-:Y:S01]  /*2b10*/  LOP3.LUT R3, R2, 0x100000, RZ, 0xfc, !PT ;  /* 0x0010000002037812 */ /* 0x000fe200078efcff */
[----:B------:R-:W-:-:S06]  /*2b20*/  IMAD.MOV.U32 R2, RZ, RZ, RZ ;  /* 0x000000ffff027224 */ /* 0x000fcc00078e00ff */
[----:B------:R-:W0:-:S10]  /*2b30*/  DFMA R30, R30, 2, -R2 ;  /* 0x400000001e1e782b */ /* 0x000e140000000802 */
[----:B0-----:R-:W-:Y:S02]  /*2b40*/  LOP3.LUT R38, R31, 0x7ff00000, RZ, 0xc0, !PT ;  /* 0x7ff000001f267812 */ /* 0x001fe400078ec0ff */
.L_x_1258:
[----:B01----:R-:W0:Y:S01]  /*2b50*/  DMUL R28, R32, R30 ;  /* 0x0000001e201c7228 */ /* 0x003e220000000000 */
[----:B------:R-:W-:Y:S05]  /*2b60*/  BSSY B0, `(.L_x_1259) ;  /* 0x0000040000007945 */ /* 0x000fea0003800000 */
[----:B0-----:R-:W0:-:S06]  /*2b70*/  DFMA R2, R28, -R26, R30 ;  /* 0x8000001a1c02722b */ /* 0x001e0c000000001e */
[----:B0-----:R0:W1:Y:S02]  /*2b80*/  DFMA R28, R32, R2, R28 ;  /* 0x00000002201c722b */ /* 0x001064000000001c */
[----:B0-----:R-:W-:Y:S01]  /*2b90*/  IMAD.MOV.U32 R32, RZ, RZ, R39 ;  /* 0x000000ffff207224 */ /* 0x001fe200078e0027 */
[----:B------:R-:W-:Y:S02]  /*2ba0*/  IADD3 R2, R38, -0x1, RZ ;  /* 0xffffffff26027810 */ /* 0x000fe40007ffe0ff */
[----:B------:R-:W-:Y:S02]  /*2bb0*/  @!P0 LOP3.LUT R32, R27, 0x7ff00000, RZ, 0xc0, !PT ;  /* 0x7ff000001b208812 */ /* 0x000fe400078ec0ff */
[----:B------:R-:W-:Y:S02]  /*2bc0*/  ISETP.GT.U32.AND P0, PT, R2, 0x7feffffe, PT ;  /* 0x7feffffe0200780c */ /* 0x000fe40003f04070 */
[----:B------:R-:W-:-:S04]  /*2bd0*/  IADD3 R2, R32, -0x1, RZ ;  /* 0xffffffff20027810 */ /* 0x000fc80007ffe0ff */
[----:B------:R-:W-:-:S13]  /*2be0*/  ISETP.GT.U32.OR P0, PT, R2, 0x7feffffe, P0 ;  /* 0x7feffffe0200780c */ /* 0x000fda0000704470 */
[----:B------:R-:W-:Y:S05]  /*2bf0*/  @P0 BRA `(.L_x_1260) ;  /* 0x000001e000000947 */ /* 0x000fea0003800000 */
[----:B-1----:R-:W-:Y:S01]  /*2c00*/  LOP3.LUT R2, R25, 0x7ff00000, RZ, 0xc0, !PT ;  /* 0x7ff0000019027812 */ /* 0x002fe200078ec0ff */
[----:B------:R-:W-:-:S03]  /*2c10*/  IMAD.MOV.U32 R32, RZ, RZ, RZ ;  /* 0x000000ffff207224 */ /* 0x000fc600078e00ff */
[CC--:B------:R-:W-:Y:S02]  /*2c20*/  IADD3 R38, R42.reuse, -R2.reuse, RZ ;  /* 0x800000022a267210 */ /* 0x0c0fe40007ffe0ff */
[----:B------:R-:W-:Y:S02]  /*2c30*/  ISETP.GE.U32.AND P0, PT, R42, R2, PT ;  /* 0x000000022a00720c */ /* 0x000fe40003f06070 */
[----:B------:R-:W-:Y:S02]  /*2c40*/  IMNMX R38, R38, -0x46a00000, !PT ;  /* 0xb960000026267817 */ /* 0x000fe40007800200 */
[----:B------:R-:W-:Y:S02]  /*2c50*/  SEL R2, R44, 0x63400000, !P0 ;  /* 0x634000002c027807 */ /* 0x000fe40004000000 */
[----:B------:R-:W-:-:S05]  /*2c60*/  IMNMX R38, R38, 0x46a00000, PT ;  /* 0x46a0000026267817 */ /* 0x000fca0003800200 */
[----:B------:R-:W-:-:S05]  /*2c70*/  IMAD.IADD R38, R38, 0x1, -R2 ;  /* 0x0000000126267824 */ /* 0x000fca00078e0a02 */
        /* <DEDUP_REMOVED lines=10> */
[----:B------:R-:W-:Y:S01]  /*2d20*/  IMAD.MOV R25, RZ, RZ, -R38 ;  /* 0x000000ffff197224 */ /* 0x000fe200078e0a26 */
[----:B------:R-:W-:Y:S01]  /*2d30*/  IADD3 R38, -R38, -0x43300000, RZ ;  /* 0xbcd0000026267810 */ /* 0x000fe20007ffe1ff */
[----:B------:R-:W-:-:S06]  /*2d40*/  IMAD.MOV.U32 R24, RZ, RZ, RZ ;  /* 0x000000ffff187224 */ /* 0x000fcc00078e00ff */
[----:B------:R-:W0:-:S04]  /*2d50*/  DFMA R24, R2, -R24, R28 ;  /* 0x800000180218722b */ /* 0x000e08000000001c */
[----:B------:R-:W1:-:S06]  /*2d60*/  DMUL.RP R28, R28, R32 ;  /* 0x000000201c1c7228 */ /* 0x000e4c0000008000 */
[----:B0-----:R-:W-:-:S04]  /*2d70*/  FSETP.NEU.AND P0, PT, |R25|, R38, PT ;  /* 0x000000261900720b */ /* 0x001fc80003f0d200 */
[----:B-1----:R-:W-:Y:S02]  /*2d80*/  LOP3.LUT R26, R29, R26, RZ, 0x3c, !PT ;  /* 0x0000001a1d1a7212 */ /* 0x002fe400078e3cff */
[----:B------:R-:W-:Y:S02]  /*2d90*/  FSEL R28, R28, R2, !P0 ;  /* 0x000000021c1c7208 */ /* 0x000fe40004000000 */
[----:B------:R-:W-:-:S04]  /*2da0*/  FSEL R2, R26, R3, !P0 ;  /* 0x000000031a027208 */ /* 0x000fc80004000000 */
[----:B------:R-:W-:Y:S01]  /*2db0*/  MOV R3, R2 ;  /* 0x0000000200037202 */ /* 0x000fe20000000f00 */
[----:B------:R-:W-:Y:S01]  /*2dc0*/  IMAD.MOV.U32 R2, RZ, RZ, R28 ;  /* 0x000000ffff027224 */ /* 0x000fe200078e001c */
[----:B------:R-:W-:Y:S05]  /*2dd0*/  BRA `(.L_x_1261) ;  /* 0x0000018000007947 */ /* 0x000fea0003800000 */
.L_x_1260:
[----:B-1----:R-:W0:-:S14]  /*2de0*/  DSETP.NAN.AND P0, PT, R40, R40, PT ;  /* 0x000000282800722a */ /* 0x002e1c0003f08000 */
[----:B0-----:R-:W-:Y:S05]  /*2df0*/  @P0 BRA `(.L_x_1262) ;  /* 0x0000013000000947 */ /* 0x001fea0003800000 */
[----:B------:R-:W0:-:S14]  /*2e00*/  DSETP.NAN.AND P0, PT, R24, R24, PT ;  /* 0x000000181800722a */ /* 0x000e1c0003f08000 */
[----:B0-----:R-:W-:Y:S05]  /*2e10*/  @P0 BRA `(.L_x_1263) ;  /* 0x000000d000000947 */ /* 0x001fea0003800000 */
[----:B------:R-:W-:Y:S01]  /*2e20*/  ISETP.NE.AND P0, PT, R38, R32, PT ;  /* 0x000000202600720c */ /* 0x000fe20003f05270 */
[----:B------:R-:W-:Y:S01]  /*2e30*/  IMAD.MOV.U32 R2, RZ, RZ, 0x0 ;  /* 0x00000000ff027424 */ /* 0x000fe200078e00ff */
[----:B------:R-:W-:-:S11]  /*2e40*/  MOV R3, 0xfff80000 ;  /* 0xfff8000000037802 */ /* 0x000fd60000000f00 */
[----:B------:R-:W-:Y:S05]  /*2e50*/  @!P0 BRA `(.L_x_1261) ;  /* 0x0000010000008947 */ /* 0x000fea0003800000 */
[----:B------:R-:W-:Y:S02]  /*2e60*/  ISETP.NE.AND P0, PT, R38, 0x7ff00000, PT ;  /* 0x7ff000002600780c */ /* 0x000fe40003f05270 */
[----:B------:R-:W-:Y:S02]  /*2e70*/  LOP3.LUT R2, R41, 0x80000000, R25, 0x48, !PT ;  /* 0x8000000029027812 */ /* 0x000fe400078e4819 */
[----:B------:R-:W-:-:S13]  /*2e80*/  ISETP.EQ.OR P0, PT, R32, RZ, !P0 ;  /* 0x000000ff2000720c */ /* 0x000fda0004702670 */
[----:B------:R-:W-:Y:S01]  /*2e90*/  @P0 LOP3.LUT R24, R2, 0x7ff00000, RZ, 0xfc, !PT ;  /* 0x7ff0000002180812 */ /* 0x000fe200078efcff */
[----:B------:R-:W-:Y:S02]  /*2ea0*/  @!P0 IMAD.MOV.U32 R3, RZ, RZ, R2 ;  /* 0x000000ffff038224 */ /* 0x000fe400078e0002 */
[----:B------:R-:W-:Y:S01]  /*2eb0*/  @!P0 IMAD.MOV.U32 R2, RZ, RZ, RZ ;  /* 0x000000ffff028224 */ /* 0x000fe200078e00ff */
[----:B------:R-:W-:Y:S01]  /*2ec0*/  @P0 MOV R2, RZ ;  /* 0x000000ff00020202 */ /* 0x000fe20000000f00 */
[----:B------:R-:W-:Y:S01]  /*2ed0*/  @P0 IMAD.MOV.U32 R3, RZ, RZ, R24 ;  /* 0x000000ffff030224 */ /* 0x000fe200078e0018 */
[----:B------:R-:W-:Y:S05]  /*2ee0*/  BRA `(.L_x_1261) ;  /* 0x0000007000007947 */ /* 0x000fea0003800000 */
.L_x_1263:
[----:B------:R-:W-:-:S05]  /*2ef0*/  LOP3.LUT R2, R25, 0x80000, RZ, 0xfc, !PT ;  /* 0x0008000019027812 */ /* 0x000fca00078efcff */
[----:B------:R-:W-:Y:S01]  /*2f00*/  IMAD.MOV.U32 R3, RZ, RZ, R2 ;  /* 0x000000ffff037224 */ /* 0x000fe200078e0002 */
[----:B------:R-:W-:Y:S01]  /*2f10*/  MOV R2, R24 ;  /* 0x0000001800027202 */ /* 0x000fe20000000f00 */
[----:B------:R-:W-:Y:S05]  /*2f20*/  BRA `(.L_x_1261) ;  /* 0x0000003000007947 */ /* 0x000fea0003800000 */
.L_x_1262:
[----:B------:R-:W-:-:S05]  /*2f30*/  LOP3.LUT R2, R41, 0x80000, RZ, 0xfc, !PT ;  /* 0x0008000029027812 */ /* 0x000fca00078efcff */
[----:B------:R-:W-:Y:S02]  /*2f40*/  IMAD.MOV.U32 R3, RZ, RZ, R2 ;  /* 0x000000ffff037224 */ /* 0x000fe400078e0002 */
[----:B------:R-:W-:Y:S02]  /*2f50*/  IMAD.MOV.U32 R2, RZ, RZ, R40 ;  /* 0x000000ffff027224 */ /* 0x000fe400078e0028 */
.L_x_1261:
[----:B------:R-:W-:Y:S05]  /*2f60*/  BSYNC B0 ;  /* 0x0000000000007941 */ /* 0x000fea0003800000 */
.L_x_1259:
[----:B------:R-:W-:Y:S01]  /*2f70*/  MOV R24, R0 ;  /* 0x0000000000187202 */ /* 0x000fe20000000f00 */
[----:B------:R-:W-:-:S04]  /*2f80*/  IMAD.MOV.U32 R25, RZ, RZ, 0x0 ;  /* 0x00000000ff197424 */ /* 0x000fc800078e00ff */
[----:B------:R-:W-:Y:S05]  /*2f90*/  RET.REL.NODEC R24 `(_ZN2at6native29vectorized_elementwise_kernelILi2EZZZNS0_53_GLOBAL__N__52d73765_15_RenormKernel_cu_1520ed90_310624renorm_scale_factor_implERNS_18TensorIteratorBaseEdENKUlvE_clEvENKUlvE_clEvEUldE_St5arrayIPcLm2EEEEviT0_T1_) ;  /* 0xffffd06018007950 */ /* 0x000fea0003c3ffff */
.L_x_1264:
        /* <DEDUP_REMOVED lines=14> */
.L_x_1349:


//--------------------- .text._ZN2at6native29vectorized_elementwise_kernelILi4EZZZNS0_53_GLOBAL__N__52d73765_15_RenormKernel_cu_1520ed90_310624renorm_scale_factor_implERNS_18TensorIteratorBaseEdENKUlvE_clEvENKUlvE_clEvEUldE_St5arrayIPcLm2EEEEviT0_T1_ --------------------------
	.section	.text._ZN2at6native29vectorized_elementwise_kernelILi4EZZZNS0_53_GLOBAL__N__52d73765_15_RenormKernel_cu_1520ed90_310624renorm_scale_factor_implERNS_18TensorIteratorBaseEdENKUlvE_clEvENKUlvE_clEvEUldE_St5arrayIPcLm2EEEEviT0_T1_,"ax",@progbits
	.sectioninfo	@"SHI_REGISTERS=47"
	.align	128
        .global         _ZN2at6native29vectorized_elementwise_kernelILi4EZZZNS0_53_GLOBAL__N__52d73765_15_RenormKernel_cu_1520ed90_310624renorm_scale_factor_implERNS_18TensorIteratorBaseEdENKUlvE_clEvENKUlvE_clEvEUldE_St5arrayIPcLm2EEEEviT0_T1_
        .type           _ZN2at6native29vectorized_elementwise_kernelILi4EZZZNS0_53_GLOBAL__N__52d73765_15_RenormKernel_cu_1520ed90_310624renorm_scale_factor_implERNS_18TensorIteratorBaseEdENKUlvE_clEvENKUlvE_clEvEUldE_St5arrayIPcLm2EEEEviT0_T1_,@function
        .size           _ZN2at6native29vectorized_elementwise_kernelILi4EZZZNS0_53_GLOBAL__N__52d73765_15_RenormKernel_cu_1520ed90_310624renorm_scale_factor_implERNS_18TensorIteratorBaseEdENKUlvE_clEvENKUlvE_clEvEUldE_St5arrayIPcLm2EEEEviT0_T1_,(.L_x_1350 - _ZN2at6native29vectorized_elementwise_kernelILi4EZZZNS0_53_GLOBAL__N__52d73765_15_RenormKernel_cu_1520ed90_310624renorm_scale_factor_implERNS_18TensorIteratorBaseEdENKUlvE_clEvENKUlvE_clEvEUldE_St5arrayIPcLm2EEEEviT0_T1_)
        .other          _ZN2at6native29vectorized_elementwise_kernelILi4EZZZNS0_53_GLOBAL__N__52d73765_15_RenormKernel_cu_1520ed90_310624renorm_scale_factor_implERNS_18TensorIteratorBaseEdENKUlvE_clEvENKUlvE_clEvEUldE_St5arrayIPcLm2EEEEviT0_T1_,@"STO_CUDA_ENTRY STV_DEFAULT"
_ZN2at6native29vectorized_elementwise_kernelILi4EZZZNS0_53_GLOBAL__N__52d73765_15_RenormKernel_cu_1520ed90_310624renorm_scale_factor_implERNS_18TensorIteratorBaseEdENKUlvE_clEvENKUlvE_clEvEUldE_St5arrayIPcLm2EEEEviT0_T1_:
.text._ZN2at6native29vectorized_elementwise_kernelILi4EZZZNS0_53_GLOBAL__N__52d73765_15_RenormKernel_cu_1520ed90_310624renorm_scale_factor_implERNS_18TensorIteratorBaseEdENKUlvE_clEvENKUlvE_clEvEUldE_St5arrayIPcLm2EEEEviT0_T1_:
        /* <DEDUP_REMOVED lines=43> */
[----:B-----5:R-:W-:Y:S05]  /*02b0*/  CALL.REL.NOINC `($__internal_5_$__cuda_sm20_div_rn_f64_full) ;  /* 0x0000266000007944 */ /* 0x020fea0003c00000 */
.L_x_1269:
[----:B------:R-:W-:Y:S05]  /*02c0*/  BSYNC B2 ;  /* 0x0000000000027941 */ /* 0x000fea0003800000 */
.L_x_1268:
[----:B------:R-:W-:Y:S02]  /*02d0*/  IMAD.MOV.U32 R12, RZ, RZ, R2 ;  /* 0x000000ffff0c7224 */ /* 0x000fe400078e0002 */
[----:B------:R-:W-:Y:S02]  /*02e0*/  IMAD.MOV.U32 R13, RZ, RZ, R3 ;  /* 0x000000ffff0d7224 */ /* 0x000fe400078e0003 */
.L_x_1267:
[----:B0-----:R-:W-:Y:S05]  /*02f0*/  BSYNC B1 ;  /* 0x0000000000017941 */ /* 0x001fea0003800000 */
.L_x_1266:
        /* <DEDUP_REMOVED lines=24> */
[----:B-----5:R-:W-:Y:S05]  /*0480*/  CALL.REL.NOINC `($__internal_5_$__cuda_sm20_div_rn_f64_full) ;  /* 0x0000249000007944 */ /* 0x020fea0003c00000 */
.L_x_1273:
[----:B------:R-:W-:Y:S05]  /*0490*/  BSYNC B2 ;  /* 0x0000000000027941 */ /* 0x000fea0003800000 */
.L_x_1272:
[----:B------:R-:W-:Y:S01]  /*04a0*/  MOV R14, R2 ;  /* 0x00000002000e7202 */ /* 0x000fe20000000f00 */
[----:B------:R-:W-:Y:S02]  /*04b0*/  IMAD.MOV.U32 R15, RZ, RZ, R3 ;  /* 0x000000ffff0f7224 */ /* 0x000fe400078e0003 */
.L_x_1271:
[----:B------:R-:W-:Y:S05]  /*04c0*/  BSYNC B1 ;  /* 0x0000000000017941 */ /* 0x000fea0003800000 */
.L_x_1270:
        /* <DEDUP_REMOVED lines=28> */
[----:B------:R-:W-:Y:S05]  /*0690*/  CALL.REL.NOINC `($__internal_5_$__cuda_sm20_div_rn_f64_full) ;  /* 0x0000228000007944 */ /* 0x000fea0003c00000 */
.L_x_1277:
[----:B------:R-:W-:Y:S05]  /*06a0*/  BSYNC B2 ;  /* 0x0000000000027941 */ /* 0x000fea0003800000 */
.L_x_1276:
[----:B------:R-:W-:Y:S01]  /*06b0*/  IMAD.MOV.U32 R16, RZ, RZ, R2 ;  /* 0x000000ffff107224 */ /* 0x000fe200078e0002 */
[----:B------:R-:W-:Y:S02]  /*06c0*/  MOV R17, R3 ;  /* 0x0000000300117202 */ /* 0x000fe40000000f00 */
.L_x_1275:
[----:B------:R-:W-:Y:S05]  /*06d0*/  BSYNC B1 ;  /* 0x0000000000017941 */ /* 0x000fea0003800000 */
.L_x_1274:
        /* <DEDUP_REMOVED lines=24> */
[----:B------:R-:W-:Y:S05]  /*0860*/  CALL.REL.NOINC `($__internal_5_$__cuda_sm20_div_rn_f64_full) ;  /* 0x000020b000007944 */ /* 0x000fea0003c00000 */
.L_x_1281:
[----:B------:R-:W-:Y:S05]  /*0870*/  BSYNC B2 ;  /* 0x0000000000027941 */ /* 0x000fea0003800000 */
.L_x_1280:
[----:B------:R-:W-:Y:S02]  /*0880*/  IMAD.MOV.U32 R18, RZ, RZ, R2 ;  /* 0x000000ffff127224 */ /* 0x000fe400078e0002 */
[----:B------:R-:W-:Y:S02]  /*0890*/  IMAD.MOV.U32 R19, RZ, RZ, R3 ;  /* 0x000000ffff137224 */ /* 0x000fe400078e0003 */
.L_x_1279:
[----:B------:R-:W-:Y:S05]  /*08a0*/  BSYNC B1 ;  /* 0x0000000000017941 */ /* 0x000fea0003800000 */
.L_x_1278:
        /* <DEDUP_REMOVED lines=28> */
[----:B------:R-:W-:Y:S05]  /*0a70*/  CALL.REL.NOINC `($__internal_5_$__cuda_sm20_div_rn_f64_full) ;  /* 0x00001ea000007944 */ /* 0x000fea0003c00000 */
.L_x_1285:
[----:B------:R-:W-:Y:S05]  /*0a80*/  BSYNC B2 ;  /* 0x0000000000027941 */ /* 0x000fea0003800000 */
.L_x_1284:
[----:B------:R-:W-:Y:S02]  /*0a90*/  IMAD.MOV.U32 R20, RZ, RZ, R2 ;  /* 0x000000ffff147224 */ /* 0x000fe400078e0002 */
[----:B------:R-:W-:Y:S02]  /*0aa0*/  IMAD.MOV.U32 R21, RZ, RZ, R3 ;  /* 0x000000ffff157224 */ /* 0x000fe400078e0003 */
.L_x_1283:
[----:B------:R-:W-:Y:S05]  /*0ab0*/  BSYNC B1 ;  /* 0x0000000000017941 */ /* 0x000fea0003800000 */
.L_x_1282:
        /* <DEDUP_REMOVED lines=24> */
[----:B------:R-:W-:Y:S05]  /*0c40*/  CALL.REL.NOINC `($__internal_5_$__cuda_sm20_div_rn_f64_full) ;  /* 0x00001cd000007944 */ /* 0x000fea0003c00000 */
.L_x_1289:
[----:B------:R-:W-:Y:S05]  /*0c50*/  BSYNC B2 ;  /* 0x0000000000027941 */ /* 0x000fea0003800000 */
.L_x_1288:
[----:B------:R-:W-:Y:S01]  /*0c60*/  MOV R22, R2 ;  /* 0x0000000200167202 */ /* 0x000fe20000000f00 */
[----:B------:R-:W-:Y:S02]  /*0c70*/  IMAD.MOV.U32 R23, RZ, RZ, R3 ;  /* 0x000000ffff177224 */ /* 0x000fe400078e0003 */
.L_x_1287:
[----:B------:R-:W-:Y:S05]  /*0c80*/  BSYNC B1 ;  /* 0x0000000000017941 */ /* 0x000fea0003800000 */
.L_x_1286:
        /* <DEDUP_REMOVED lines=29> */
.L_x_1293:
[----:B------:R-:W-:Y:S05]  /*0e60*/  BSYNC B2 ;  /* 0x0000000000027941 */ /* 0x000fea0003800000 */
.L_x_1292:
[----:B------:R-:W-:Y:S01]  /*0e70*/  IMAD.MOV.U32 R4, RZ, RZ, R2 ;  /* 0x000000ffff047224 */ /* 0x000fe200078e0002 */
[----:B------:R-:W-:Y:S02]  /*0e80*/  MOV R5, R3 ;  /* 0x0000000300057202 */ /* 0x000fe40000000f00 */
.L_x_1291:
[----:B------:R-:W-:Y:S05]  /*0e90*/  BSYNC B1 ;  /* 0x0000000000017941 */ /* 0x000fea0003800000 */
.L_x_1290:
        /* <DEDUP_REMOVED lines=25> */
.L_x_1297:
[----:B------:R-:W-:Y:S05]  /*1030*/  BSYNC B2 ;  /* 0x0000000000027941 */ /* 0x000fea0003800000 */
.L_x_1296:
[----:B------:R-:W-:Y:S02]  /*1040*/  IMAD.MOV.U32 R6, RZ, RZ, R2 ;  /* 0x000000ffff067224 */ /* 0x000fe400078e0002 */
[----:B------:R-:W-:Y:S02]  /*1050*/  IMAD.MOV.U32 R7, RZ, RZ, R3 ;  /* 0x000000ffff077224 */ /* 0x000fe400078e0003 */
.L_x_1295:
[----:B------:R-:W-:Y:S05]  /*1060*/  BSYNC B1 ;  /* 0x0000000000017941 */ /* 0x000fea0003800000 */
.L_x_1294:
        /* <DEDUP_REMOVED lines=8> */
.L_x_1265:
        /* <DEDUP_REMOVED lines=85> */
.L_x_1301:
[----:B------:R-:W-:Y:S05]  /*1640*/  BSYNC B2 ;  /* 0x0000000000027941 */ /* 0x000fea0003800000 */
.L_x_1300:
[----:B------:R-:W-:Y:S02]  /*1650*/  IMAD.MOV.U32 R36, RZ, RZ, R2 ;  /* 0x000000ffff247224 */ /* 0x000fe400078e0002 */
[----:B------:R-:W-:Y:S02]  /*1660*/  IMAD.MOV.U32 R37, RZ, RZ, R3 ;  /* 0x000000ffff257224 */ /* 0x000fe400078e0003 */
.L_x_1299:
[----:B------:R-:W-:Y:S05]  /*1670*/  BSYNC B1 ;  /* 0x0000000000017941 */ /* 0x000fea0003800000 */
.L_x_1298:
        /* <DEDUP_REMOVED lines=30> */
.L_x_1305:
[----:B------:R-:W-:Y:S05]  /*1860*/  BSYNC B2 ;  /* 0x0000000000027941 */ /* 0x000fea0003800000 */
.L_x_1304:
[----:B------:R-:W-:Y:S02]  /*1870*/  IMAD.MOV.U32 R34, RZ, RZ, R2 ;  /* 0x000000ffff227224 */ /* 0x000fe400078e0002 */
[----:B------:R-:W-:Y:S02]  /*1880*/  IMAD.MOV.U32 R35, RZ, RZ, R3 ;  /* 0x000000ffff237224 */ /* 0x000fe400078e0003 */
.L_x_1303:
[----:B------:R-:W-:Y:S05]  /*1890*/  BSYNC B1 ;  /* 0x0000000000017941 */ /* 0x000fea0003800000 */
.L_x_1302:
        /* <DEDUP_REMOVED lines=30> */
.L_x_1309:
[----:B------:R-:W-:Y:S05]  /*1a80*/  BSYNC B2 ;  /* 0x0000000000027941 */ /* 0x000fea0003800000 */
.L_x_1308:
[----:B------:R-:W-:Y:S01]  /*1a90*/  IMAD.MOV.U32 R22, RZ, RZ, R2 ;  /* 0x000000ffff167224 */ /* 0x000fe200078e0002 */
[----:B------:R-:W-:Y:S02]  /*1aa0*/  MOV R23, R3 ;  /* 0x0000000300177202 */ /* 0x000fe40000000f00 */
.L_x_1307:
[----:B------:R-:W-:Y:S05]  /*1ab0*/  BSYNC B1 ;  /* 0x0000000000017941 */ /* 0x000fea0003800000 */
.L_x_1306:
        /* <DEDUP_REMOVED lines=30> */
.L_x_1313:
[----:B------:R-:W-:Y:S05]  /*1ca0*/  BSYNC B2 ;  /* 0x0000000000027941 */ /* 0x000fea0003800000 */
.L_x_1312:
[----:B------:R-:W-:Y:S01]  /*1cb0*/  MOV R20, R2 ;  /* 0x0000000200147202 */ /* 0x000fe20000000f00 */
[----:B------:R-:W-:Y:S02]  /*1cc0*/  IMAD.MOV.U32 R21, RZ, RZ, R3 ;  /* 0x000000ffff157224 */ /* 0x000fe400078e0003 */
.L_x_1311:
[----:B------:R-:W-:Y:S05]  /*1cd0*/  BSYNC B1 ;  /* 0x0000000000017941 */ /* 0x000fea0003800000 */
.L_x_1310:
        /* <DEDUP_REMOVED lines=29> */
[----:B0-----:R-:W-:Y:S05]  /*1eb0*/  CALL.REL.NOINC `($__internal_5_$__cuda_sm20_div_rn_f64_full) ;  /* 0x00000a6000007944 */ /* 0x001fea0003c00000 */
.L_x_1317:
[----:B------:R-:W-:Y:S05]  /*1ec0*/  BSYNC B2 ;  /* 0x0000000000027941 */ /* 0x000fea0003800000 */
.L_x_1316:
[----:B------:R-:W-:Y:S02]  /*1ed0*/  IMAD.MOV.U32 R4, RZ, RZ, R2 ;  /* 0x000000ffff047224 */ /* 0x000fe400078e0002 */
[----:B------:R-:W-:Y:S02]  /*1ee0*/  IMAD.MOV.U32 R5, RZ, RZ, R3 ;  /* 0x000000ffff057224 */ /* 0x000fe400078e0003 */
.L_x_1315:
[----:B------:R-:W-:Y:S05]  /*1ef0*/  BSYNC B1 ;  /* 0x0000000000017941 */ /* 0x000fea0003800000 */
.L_x_1314:
        /* <DEDUP_REMOVED lines=29> */
[----:B0-----:R-:W-:Y:S05]  /*20d0*/  CALL.REL.NOINC `($__internal_5_$__cuda_sm20_div_rn_f64_full) ;  /* 0x0000084000007944 */ /* 0x001fea0003c00000 */
.L_x_1321:
[----:B------:R-:W-:Y:S05]  /*20e0*/  BSYNC B2 ;  /* 0x0000000000027941 */ /* 0x000fea0003800000 */
.L_x_1320:
[----:B------:R-:W-:Y:S02]  /*20f0*/  IMAD.MOV.U32 R6, RZ, RZ, R2 ;  /* 0x000000ffff067224 */ /* 0x000fe400078e0002 */
[----:B------:R-:W-:Y:S02]  /*2100*/  IMAD.MOV.U32 R7, RZ, RZ, R3 ;  /* 0x000000ffff077224 */ /* 0x000fe400078e0003 */
.L_x_1319:
[----:B------:R-:W-:Y:S05]  /*2110*/  BSYNC B1 ;  /* 0x0000000000017941 */ /* 0x000fea0003800000 */
.L_x_1318:
        /* <DEDUP_REMOVED lines=29> */
[----:B0-----:R-:W-:Y:S05]  /*22f0*/  CALL.REL.NOINC `($__internal_5_$__cuda_sm20_div_rn_f64_full) ;  /* 0x0000062000007944 */ /* 0x001fea0003c00000 */
.L_x_1325:
[----:B------:R-:W-:Y:S05]  /*2300*/  BSYNC B2 ;  /* 0x0000000000027941 */ /* 0x000fea0003800000 */
.L_x_1324:
[----:B------:R-:W-:Y:S01]  /*2310*/  IMAD.MOV.U32 R8, RZ, RZ, R2 ;  /* 0x000000ffff087224 */ /* 0x000fe200078e0002 */
[----:B------:R-:W-:Y:S02]  /*2320*/  MOV R9, R3 ;  /* 0x0000000300097202 */ /* 0x000fe40000000f00 */
.L_x_1323:
[----:B------:R-:W-:Y:S05]  /*2330*/  BSYNC B1 ;  /* 0x0000000000017941 */ /* 0x000fea0003800000 */
.L_x_1322:
        /* <DEDUP_REMOVED lines=29> */
[----:B0-----:R-:W-:Y:S05]  /*2510*/  CALL.REL.NOINC `($__internal_5_$__cuda_sm20_div_rn_f64_full) ;  /* 0x0000040000007944 */ /* 0x001fea0003c00000 */
.L_x_1329:
[----:B------:R-:W-:Y:S05]  /*2520*/  BSYNC B2 ;  /* 0x0000000000027941 */ /* 0x000fea0003800000 */
.L_x_1328:
[----:B------:R-:W-:Y:S01]  /*2530*/  MOV R10, R2 ;  /* 0x00000002000a7202 */ /* 0x000fe20000000f00 */
[----:B------:R-:W-:Y:S02]  /*2540*/  IMAD.MOV.U32 R11, RZ, RZ, R3 ;  /* 0x000000ffff0b7224 */ /* 0x000fe400078e0003 */
.L_x_1327:
[----:B------:R-:W-:Y:S05]  /*2550*/  BSYNC B1 ;  /* 0x0000000000017941 */ /* 0x000fea0003800000 */
.L_x_1326:
        /* <DEDUP_REMOVED lines=22> */
.L_x_1332:
[----:B------:R-:W-:-:S13]  /*26c0*/  ISETP.GE.AND P0, PT, R18, R19, PT ;  /* 0x000000131200720c */ /* 0x000fda0003f06270 */
[----:B------:R-:W-:Y:S05]  /*26d0*/  @P0 BRA `(.L_x_1334) ;  /* 0x000000c000000947 */ /* 0x000fea0003800000 */
[----:B-1----:R-:W-:Y:S01]  /*26e0*/  IADD3 R2, R43, R18, RZ ;  /* 0x000000122b027210 */ /* 0x002fe20007ffe0ff */
[----:B------:R-:W-:Y:S01]  /*26f0*/  IMAD.MOV.U32 R3, RZ, RZ, 0x8 ;  /* 0x00000008ff037424 */ /* 0x000fe200078e00ff */
[----:B------:R-:W-:-:S03]  /*2700*/  IADD3 R18, R18, 0x80, RZ ;  /* 0x0000008012127810 */ /* 0x000fc60007ffe0ff */
[----:B------:R-:W-:-:S05]  /*2710*/  IMAD.WIDE.U32 R2, R2, R3, c[0x0][0x178] ;  /* 0x00005e0002027625 */ /* 0x000fca00078e0003 */
[----:B------:R1:W-:Y:S02]  /*2720*/  STG.E.64 [R2.64], R20 ;  /* 0x0000001402007986 */ /* 0x0003e4000c101b04 */
.L_x_1333:
[----:B------:R-:W-:-:S13]  /*2730*/  ISETP.GE.AND P0, PT, R18, R19, PT ;  /* 0x000000131200720c */ /* 0x000fda0003f06270 */
[----:B------:R-:W-:Y:S05]  /*2740*/  @P0 BRA `(.L_x_1335) ;  /* 0x000000d000000947 */ /* 0x000fea0003800000 */
[----:B-1----:R-:W-:Y:S01]  /*2750*/  IMAD.IADD R2, R43, 0x1, R18 ;  /* 0x000000012b027824 */ /* 0x002fe200078e0212 */
[----:B------:R-:W-:Y:S01]  /*2760*/  IADD3 R18, R18, 0x80, RZ ;  /* 0x0000008012127810 */ /* 0x000fe20007ffe0ff */
[----:B------:R-:W-:-:S04]  /*2770*/  IMAD.MOV.U32 R3, RZ, RZ, 0x8 ;  /* 0x00000008ff037424 */ /* 0x000fc800078e00ff */
[----:B------:R-:W-:-:S05]  /*2780*/  IMAD.WIDE.U32 R2, R2, R3, c[0x0][0x178] ;  /* 0x00005e0002027625 */ /* 0x000fca00078e0003 */
[----:B------:R1:W-:Y:S02]  /*2790*/  STG.E.64 [R2.64], R4 ;  /* 0x0000000402007986 */ /* 0x0003e4000c101b04 */
.L_x_1334:
        /* <DEDUP_REMOVED lines=8> */
.L_x_1335:
[----:B------:R-:W-:Y:S05]  /*2820*/  BSYNC B1 ;  /* 0x0000000000017941 */ /* 0x000fea0003800000 */
.L_x_1331:
[----:B------:R-:W-:-:S13]  /*2830*/  ISETP.GE.AND P0, PT, R18, R19, PT ;  /* 0x000000131200720c */ /* 0x000fda0003f06270 */
[----:B-1----:R-:W-:Y:S01]  /*2840*/  @!P0 MOV R3, 0x8 ;  /* 0x0000000800038802 */ /* 0x002fe20000000f00 */
[----:B------:R-:W-:Y:S01]  /*2850*/  @!P0 IMAD.IADD R2, R43, 0x1, R18 ;  /* 0x000000012b028824 */ /* 0x000fe200078e0212 */
[----:B------:R-:W-:-:S03]  /*2860*/  @!P0 IADD3 R18, R18, 0x80, RZ ;  /* 0x0000008012128810 */ /* 0x000fc60007ffe0ff */
[----:B------:R-:W-:-:S05]  /*2870*/  @!P0 IMAD.WIDE.U32 R2, R2, R3, c[0x0][0x178] ;  /* 0x00005e0002028625 */ /* 0x000fca00078e0003 */
[----:B------:R1:W-:Y:S02]  /*2880*/  @!P0 STG.E.64 [R2.64], R8 ;  /* 0x0000000802008986 */ /* 0x0003e4000c101b04 */
.L_x_1336:
[----:B------:R-:W-:Y:S05]  /*2890*/  BSYNC B0 ;  /* 0x0000000000007941 */ /* 0x000fea0003800000 */
.L_x_1330:
        /* <DEDUP_REMOVED lines=8> */
        .weak           $__internal_5_$__cuda_sm20_div_rn_f64_full
        .type           $__internal_5_$__cuda_sm20_div_rn_f64_full,@function
        .size           $__internal_5_$__cuda_sm20_div_rn_f64_full,(.L_x_1350 - $__internal_5_$__cuda_sm20_div_rn_f64_full)
$__internal_5_$__cuda_sm20_div_rn_f64_full:
        /* <DEDUP_REMOVED lines=35> */
.L_x_1337:
        /* <DEDUP_REMOVED lines=41> */
.L_x_1339:
        /* <DEDUP_REMOVED lines=17> */
.L_x_1342:
[----:B------:R-:W-:-:S05]  /*2ef0*/  LOP3.LUT R2, R25, 0x80000, RZ, 0xfc, !PT ;  /* 0x0008000019027812 */ /* 0x000fca00078efcff */
[----:B------:R-:W-:Y:S01]  /*2f00*/  IMAD.MOV.U32 R3, RZ, RZ, R2 ;  /* 0x000000ffff037224 */ /* 0x000fe200078e0002 */
[----:B------:R-:W-:Y:S01]  /*2f10*/  MOV R2, R24 ;  /* 0x0000001800027202 */ /* 0x000fe20000000f00 */
[----:B------:R-:W-:Y:S05]  /*2f20*/  BRA `(.L_x_1340) ;  /* 0x0000003000007947 */ /* 0x000fea0003800000 */
.L_x_1341:
[----:B------:R-:W-:-:S05]  /*2f30*/  LOP3.LUT R2, R41, 0x80000, RZ, 0xfc, !PT ;  /* 0x0008000029027812 */ /* 0x000fca00078efcff */
[----:B------:R-:W-:Y:S02]  /*2f40*/  IMAD.MOV.U32 R3, RZ, RZ, R2 ;  /* 0x000000ffff037224 */ /* 0x000fe400078e0002 */
[----:B------:R-:W-:Y:S02]  /*2f50*/  IMAD.MOV.U32 R2, RZ, RZ, R40 ;  /* 0x000000ffff027224 */ /* 0x000fe400078e0028 */
.L_x_1340:
[----:B------:R-:W-:Y:S05]  /*2f60*/  BSYNC B0 ;  /* 0x0000000000007941 */ /* 0x000fea0003800000 */
.L_x_1338:
[----:B------:R-:W-:Y:S01]  /*2f70*/  MOV R24, R0 ;  /* 0x0000000000187202 */ /* 0x000fe20000000f00 */
[----:B------:R-:W-:-:S04]  /*2f80*/  IMAD.MOV.U32 R25, RZ, RZ, 0x0 ;  /* 0x00000000ff197424 */ /* 0x000fc800078e00ff */
[----:B------:R-:W-:Y:S05]  /*2f90*/  RET.REL.NODEC R24 `(_ZN2at6native29vectorized_elementwise_kernelILi4EZZZNS0_53_GLOBAL__N__52d73765_15_RenormKernel_cu_1520ed90_310624renorm_scale_factor_implERNS_18TensorIteratorBaseEdENKUlvE_clEvENKUlvE_clEvEUldE_St5arrayIPcLm2EEEEviT0_T1_) ;  /* 0xffffd06018007950 */ /* 0x000fea0003c3ffff */
.L_x_1343:
        /* <DEDUP_REMOVED lines=14> */
.L_x_1350:


//--------------------- .text._ZN2at6native29vectorized_elementwise_kernelILi8EZZZNS0_53_GLOBAL__N__52d73765_15_RenormKernel_cu_1520ed90_310624renorm_scale_factor_implERNS_18TensorIteratorBaseEdENKUlvE_clEvENKUlvE_clEvEUldE_St5arrayIPcLm2EEEEviT0_T1_ --------------------------
	.section	.text._ZN2at6native29vectorized_elementwise_kernelILi8EZZZNS0_53_GLOBAL__N__52d73765_15_RenormKernel_cu_1520ed90_310624renorm_scale_factor_implERNS_18TensorIteratorBaseEdENKUlvE_clEvENKUlvE_clEvEUldE_St5arrayIPcLm2EEEEviT0_T1_,"ax",@progbits
	.sectioninfo	@"SHI_REGISTERS=4"
	.align	128
        .global         _ZN2at6native29vectorized_elementwise_kernelILi8EZZZNS0_53_GLOBAL__N__52d73765_15_RenormKernel_cu_1520ed90_310624renorm_scale_factor_implERNS_18TensorIteratorBaseEdENKUlvE_clEvENKUlvE_clEvEUldE_St5arrayIPcLm2EEEEviT0_T1_
        .type           _ZN2at6native29vectorized_elementwise_kernelILi8EZZZNS0_53_GLOBAL__N__52d73765_15_RenormKernel_cu_1520ed90_310624renorm_scale_factor_implERNS_18TensorIteratorBaseEdENKUlvE_clEvENKUlvE_clEvEUldE_St5arrayIPcLm2EEEEviT0_T1_,@function
        .size           _ZN2at6native29vectorized_elementwise_kernelILi8EZZZNS0_53_GLOBAL__N__52d73765_15_RenormKernel_cu_1520ed90_310624renorm_scale_factor_implERNS_18TensorIteratorBaseEdENKUlvE_clEvENKUlvE_clEvEUldE_St5arrayIPcLm2EEEEviT0_T1_,(.L_x_1364 - _ZN2at6native29vectorized_elementwise_kernelILi8EZZZNS0_53_GLOBAL__N__52d73765_15_RenormKernel_cu_1520ed90_310624renorm_scale_factor_implERNS_18TensorIteratorBaseEdENKUlvE_clEvENKUlvE_clEvEUldE_St5arrayIPcLm2EEEEviT0_T1_)
        .other          _ZN2at6native29vectorized_elementwise_kernelILi8EZZZNS0_53_GLOBAL__N__52d73765_15_RenormKernel_cu_1520ed90_310624renorm_scale_factor_implERNS_18TensorIteratorBaseEdENKUlvE_clEvENKUlvE_clEvEUldE_St5arrayIPcLm2EEEEviT0_T1_,@"STO_CUDA_ENTRY STV_DEFAULT"
_ZN2at6native29vectorized_elementwise_kernelILi8EZZZNS0_53_GLOBAL__N__52d73765_15_RenormKernel_cu_1520ed90_310624renorm_scale_factor_implERNS_18TensorIteratorBaseEdENKUlvE_clEvENKUlvE_clEvEUldE_St5arrayIPcLm2EEEEviT0_T1_:
.text._ZN2at6native29vectorized_elementwise_kernelILi8EZZZNS0_53_GLOBAL__N__52d73765_15_RenormKernel_cu_1520ed90_310624renorm_scale_factor_implERNS_18TensorIteratorBaseEdENKUlvE_clEvENKUlvE_clEvEUldE_St5arrayIPcLm2EEEEviT0_T1_:
[----:B------:R-:W-:Y:S02]  /*0000*/  MOV R1, c[0x0][0x28] ;  /* 0x00000a0000017a02 */ /* 0x000fe40000000f00 */
[----:B------:R-:W-:Y:S05]  /*0010*/  EXIT ;  /* 0x000000000000794d */ /* 0x000fea0003800000 */
.L_x_1344:
        /* <DEDUP_REMOVED lines=14> */
.L_x_1364:


//--------------------- .nv.global.init           --------------------------
	.section	.nv.global.init,"aw",@progbits
.nv.global.init:
	.type		$str$5,@object
	.size		$str$5,(__unnamed_1 - $str$5)
$str$5:
        /*0000*/ 	.byte	0x66, 0x61, 0x6c, 0x73, 0x65, 0x00
	.type		__unnamed_1,@object
	.size		__unnamed_1,(__unnamed_3 - __unnamed_1)
__unnamed_1:
        /*0006*/ 	.byte	0x66, 0x65, 0x74, 0x63, 0x68, 0x5f, 0x61, 0x6e, 0x64, 0x5f, 0x63, 0x61, 0x73, 0x74, 0x00
	.type		__unnamed_3,@object
	.size		__unnamed_3,(__unnamed_2 - __unnamed_3)
__unnamed_3:
        /*0015*/ 	.byte	0x66, 0x65, 0x74, 0x63, 0x68, 0x5f, 0x61, 0x6e, 0x64, 0x5f, 0x63, 0x61, 0x73, 0x74, 0x00
	.type		__unnamed_2,@object
	.size		__unnamed_2,(__unnamed_4 - __unnamed_2)
__unnamed_2:
        /*0024*/ 	.byte	0x63, 0x61, 0x73, 0x74, 0x5f, 0x61, 0x6e, 0x64, 0x5f, 0x73, 0x74, 0x6f, 0x72, 0x65, 0x00
	.type		__unnamed_4,@object
	.size		__unnamed_4,($str$6 - __unnamed_4)
__unnamed_4:
        /*0033*/ 	.byte	0x63, 0x61, 0x73, 0x74, 0x5f, 0x61, 0x6e, 0x64, 0x5f, 0x73, 0x74, 0x6f, 0x72, 0x65, 0x00
	.type		$str$6,@object
	.size		$str$6,(.L_33 - $str$6)
$str$6:
        /*0042*/ 	.byte	0x2f, 0x72, 0x6f, 0x6f, 0x74, 0x2f, 0x2e, 0x70, 0x79, 0x65, 0x6e, 0x76, 0x2f, 0x76, 0x65, 0x72
        /*0052*/ 	.byte	0x73, 0x69, 0x6f, 0x6e, 0x73, 0x2f, 0x33, 0x2e, 0x31, 0x33, 0x2e, 0x31, 0x32, 0x2f, 0x6c, 0x69
        /*0062*/ 	.byte	0x62, 0x2f, 0x70, 0x79, 0x74, 0x68, 0x6f, 0x6e, 0x33, 0x2e, 0x31, 0x33, 0x2f, 0x73, 0x69, 0x74
        /*0072*/ 	.byte	0x65, 0x2d, 0x70, 0x61, 0x63, 0x6b, 0x61, 0x67, 0x65, 0x73, 0x2f, 0x74, 0x6f, 0x72, 0x63, 0x68
        /*0082*/ 	.byte	0x2f, 0x69, 0x6e, 0x63, 0x6c, 0x75, 0x64, 0x65, 0x2f, 0x63, 0x31, 0x30, 0x2f, 0x63, 0x6f, 0x72
        /*0092*/ 	.byte	0x65, 0x2f, 0x44, 0x79, 0x6e, 0x61, 0x6d, 0x69, 0x63, 0x43, 0x61, 0x73, 0x74, 0x2e, 0x68, 0x00
.L_33:


//--------------------- .nv.global                --------------------------
	.section	.nv.global,"aw",@nobits
.nv.global:
	.type		_ZN51_INTERNAL_52d73765_15_RenormKernel_cu_1520ed90_31064cuda3std3__48in_placeE,@object
	.size		_ZN51_INTERNAL_52d73765_15_RenormKernel_cu_1520ed90_31064cuda3std3__48in_placeE,(_ZN51_INTERNAL_52d73765_15_RenormKernel_cu_1520ed90_31064cuda3std6ranges3__45__cpo8distanceE - _ZN51_INTERNAL_52d73765_15_RenormKernel_cu_1520ed90_31064cuda3std3__48in_placeE)
_ZN51_INTERNAL_52d73765_15_RenormKernel_cu_1520ed90_31064cuda3std3__48in_placeE:
	.zero		1
	.type		_ZN51_INTERNAL_52d73765_15_RenormKernel_cu_1520ed90_31064cuda3std6ranges3__45__cpo8distanceE,@object
	.size		_ZN51_INTERNAL_52d73765_15_RenormKernel_cu_1520ed90_31064cuda3std6ranges3__45__cpo8distanceE,(_ZN51_INTERNAL_52d73765_15_RenormKernel_cu_1520ed90_31064cuda3std3__45__cpo6cbeginE - _ZN51_INTERNAL_52d73765_15_RenormKernel_cu_1520ed90_31064cuda3std6ranges3__45__cpo8distanceE)
_ZN51_INTERNAL_52d73765_15_RenormKernel_cu_1520ed90_31064cuda3std6ranges3__45__cpo8distanceE:
	.zero		1
	.type		_ZN51_INTERNAL_52d73765_15_RenormKernel_cu_1520ed90_31064cuda3std3__45__cpo6cbeginE,@object
	.size		_ZN51_INTERNAL_52d73765_15_RenormKernel_cu_1520ed90_31064cuda3std3__45__cpo6cbeginE,(_ZN51_INTERNAL_52d73765_15_RenormKernel_cu_1520ed90_31064cuda3std6ranges3__45__cpo7advanceE - _ZN51_INTERNAL_52d73765_15_RenormKernel_cu_1520ed90_31064cuda3std3__45__cpo6cbeginE)
_ZN51_INTERNAL_52d73765_15_RenormKernel_cu_1520ed90_31064cuda3std3__45__cpo6cbeginE:
	.zero		1
	.type		_ZN51_INTERNAL_52d73765_15_RenormKernel_cu_1520ed90_31064cuda3std6ranges3__45__cpo7advanceE,@object
	.size		_ZN51_INTERNAL_52d73765_15_RenormKernel_cu_1520ed90_31064cuda3std6ranges3__45__cpo7advanceE,(_ZN51_INTERNAL_52d73765_15_RenormKernel_cu_1520ed90_31064cuda3std3__45__cpo7crbeginE - _ZN51_INTERNAL_52d73765_15_RenormKernel_cu_1520ed90_31064cuda3std6ranges3__45__cpo7advanceE)
_ZN51_INTERNAL_52d73765_15_RenormKernel_cu_1520ed90_31064cuda3std6ranges3__45__cpo7advanceE:
	.zero		1
	.type		_ZN51_INTERNAL_52d73765_15_RenormKernel_cu_1520ed90_31064cuda3std3__45__cpo7crbeginE,@object
	.size		_ZN51_INTERNAL_52d73765_15_RenormKernel_cu_1520ed90_31064cuda3std3__45__cpo7crbeginE,(_ZN51_INTERNAL_52d73765_15_RenormKernel_cu_1520ed90_31064cuda3std6ranges3__45__cpo4dataE - _ZN51_INTERNAL_52d73765_15_RenormKernel_cu_1520ed90_31064cuda3std3__45__cpo7crbeginE)
_ZN51_INTERNAL_52d73765_15_RenormKernel_cu_1520ed90_31064cuda3std3__45__cpo7crbeginE:
	.zero		1
	.type		_ZN51_INTERNAL_52d73765_15_RenormKernel_cu_1520ed90_31064cuda3std6ranges3__45__cpo4dataE,@object
	.size		_ZN51_INTERNAL_52d73765_15_RenormKernel_cu_1520ed90_31064cuda3std6ranges3__45__cpo4dataE,(_ZN51_INTERNAL_52d73765_15_RenormKernel_cu_1520ed90_31064cuda3std6ranges3__45__cpo5beginE - _ZN51_INTERNAL_52d73765_15_RenormKernel_cu_1520ed90_31064cuda3std6ranges3__45__cpo4dataE)
_ZN51_INTERNAL_52d73765_15_RenormKernel_cu_1520ed90_31064cuda3std6ranges3__45__cpo4dataE:
	.zero		1
	.type		_ZN51_INTERNAL_52d73765_15_RenormKernel_cu_1520ed90_31064cuda3std6ranges3__45__cpo5beginE,@object
	.size		_ZN51_INTERNAL_52d73765_15_RenormKernel_cu_1520ed90_31064cuda3std6ranges3__45__cpo5beginE,(_ZN51_INTERNAL_52d73765_15_RenormKernel_cu_1520ed90_31064cuda3std3__453_GLOBAL__N__52d73765_15_RenormKernel_cu_1520ed90_31066ignoreE - _ZN51_INTERNAL_52d73765_15_RenormKernel_cu_1520ed90_31064cuda3std6ranges3__45__cpo5beginE)
_ZN51_INTERNAL_52d73765_15_RenormKernel_cu_1520ed90_31064cuda3std6ranges3__45__cpo5beginE:
	.zero		1
	.type		_ZN51_INTERNAL_52d73765_15_RenormKernel_cu_1520ed90_31064cuda3std3__453_GLOBAL__N__52d73765_15_RenormKernel_cu_1520ed90_31066ignoreE,@object
	.size		_ZN51_INTERNAL_52d73765_15_RenormKernel_cu_1520ed90_31064cuda3std3__453_GLOBAL__N__52d73765_15_RenormKernel_cu_1520ed90_31066ignoreE,(_ZN51_INTERNAL_52d73765_15_RenormKernel_cu_1520ed90_31064cuda3std6ranges3__45__cpo4sizeE - _ZN51_INTERNAL_52d73765_15_RenormKernel_cu_1520ed90_31064cuda3std3__453_GLOBAL__N__52d73765_15_RenormKernel_cu_1520ed90_31066ignoreE)
_ZN51_INTERNAL_52d73765_15_RenormKernel_cu_1520ed90_31064cuda3std3__453_GLOBAL__N__52d73765_15_RenormKernel_cu_1520ed90_31066ignoreE:
	.zero		1
	.type		_ZN51_INTERNAL_52d73765_15_RenormKernel_cu_1520ed90_31064cuda3std6ranges3__45__cpo4sizeE,@object
	.size		_ZN51_INTERNAL_52d73765_15_RenormKernel_cu_1520ed90_31064cuda3std6ranges3__45__cpo4sizeE,(_ZN51_INTERNAL_52d73765_15_RenormKernel_cu_1520ed90_31064cuda3std3__45__cpo5beginE - _ZN51_INTERNAL_52d73765_15_RenormKernel_cu_1520ed90_31064cuda3std6ranges3__45__cpo4sizeE)
_ZN51_INTERNAL_52d73765_15_RenormKernel_cu_1520ed90_31064cuda3std6ranges3__45__cpo4sizeE:
	.zero		1
	.type		_ZN51_INTERNAL_52d73765_15_RenormKernel_cu_1520ed90_31064cuda3std3__45__cpo5beginE,@object
	.size		_ZN51_INTERNAL_52d73765_15_RenormKernel_cu_1520ed90_31064cuda3std3__45__cpo5beginE,(_ZN51_INTERNAL_52d73765_15_RenormKernel_cu_1520ed90_31064cuda3std6ranges3__45__cpo6cbeginE - _ZN51_INTERNAL_52d73765_15_RenormKernel_cu_1520ed90_31064cuda3std3__45__cpo5beginE)
_ZN51_INTERNAL_52d73765_15_RenormKernel_cu_1520ed90_31064cuda3std3__45__cpo5beginE:
	.zero		1
	.type		_ZN51_INTERNAL_52d73765_15_RenormKernel_cu_1520ed90_31064cuda3std6ranges3__45__cpo6cbeginE,@object
	.size		_ZN51_INTERNAL_52d73765_15_RenormKernel_cu_1520ed90_31064cuda3std6ranges3__45__cpo6cbeginE,(_ZN51_INTERNAL_52d73765_15_RenormKernel_cu_1520ed90_31064cuda3std3__45__cpo6rbeginE - _ZN51_INTERNAL_52d73765_15_RenormKernel_cu_1520ed90_31064cuda3std6ranges3__45__cpo6cbeginE)
_ZN51_INTERNAL_52d73765_15_RenormKernel_cu_1520ed90_31064cuda3std6ranges3__45__cpo6cbeginE:
	.zero		1
	.type		_ZN51_INTERNAL_52d73765_15_RenormKernel_cu_1520ed90_31064cuda3std3__45__cpo6rbeginE,@object
	.size		_ZN51_INTERNAL_52d73765_15_RenormKernel_cu_1520ed90_31064cuda3std3__45__cpo6rbeginE,(_ZN51_INTERNAL_52d73765_15_RenormKernel_cu_1520ed90_31064cuda3std6ranges3__45__cpo4nextE - _ZN51_INTERNAL_52d73765_15_RenormKernel_cu_1520ed90_31064cuda3std3__45__cpo6rbeginE)
_ZN51_INTERNAL_52d73765_15_RenormKernel_cu_1520ed90_31064cuda3std3__45__cpo6rbeginE:
	.zero		1
	.type		_ZN51_INTERNAL_52d73765_15_RenormKernel_cu_1520ed90_31064cuda3std6ranges3__45__cpo4nextE,@object
	.size		_ZN51_INTERNAL_52d73765_15_RenormKernel_cu_1520ed90_31064cuda3std6ranges3__45__cpo4nextE,(_ZN51_INTERNAL_52d73765_15_RenormKernel_cu_1520ed90_31064cuda3std6ranges3__45__cpo4swapE - _ZN51_INTERNAL_52d73765_15_RenormKernel_cu_1520ed90_31064cuda3std6ranges3__45__cpo4nextE)
_ZN51_INTERNAL_52d73765_15_RenormKernel_cu_1520ed90_31064cuda3std6ranges3__45__cpo4nextE:
	.zero		1
	.type		_ZN51_INTERNAL_52d73765_15_RenormKernel_cu_1520ed90_31064cuda3std6ranges3__45__cpo4swapE,@object
	.size		_ZN51_INTERNAL_52d73765_15_RenormKernel_cu_1520ed90_31064cuda3std6ranges3__45__cpo4swapE,(_ZN51_INTERNAL_52d73765_15_RenormKernel_cu_1520ed90_31064cuda3std3__420unreachable_sentinelE - _ZN51_INTERNAL_52d73765_15_RenormKernel_cu_1520ed90_31064cuda3std6ranges3__45__cpo4swapE)
_ZN51_INTERNAL_52d73765_15_RenormKernel_cu_1520ed90_31064cuda3std6ranges3__45__cpo4swapE:
	.zero		1
	.type		_ZN51_INTERNAL_52d73765_15_RenormKernel_cu_1520ed90_31064cuda3std3__420unreachable_sentinelE,@object
	.size		_ZN51_INTERNAL_52d73765_15_RenormKernel_cu_1520ed90_31064cuda3std3__420unreachable_sentinelE,(_ZN51_INTERNAL_52d73765_15_RenormKernel_cu_1520ed90_31066thrust23THRUST_300001_SM_800_NS6system6detail10sequential3seqE - _ZN51_INTERNAL_52d73765_15_RenormKernel_cu_1520ed90_31064cuda3std3__420unreachable_sentinelE)
_ZN51_INTERNAL_52d73765_15_RenormKernel_cu_1520ed90_31064cuda3std3__420unreachable_sentinelE:
	.zero		1
	.type		_ZN51_INTERNAL_52d73765_15_RenormKernel_cu_1520ed90_31066thrust23THRUST_300001_SM_800_NS6system6detail10sequential3seqE,@object
	.size		_ZN51_INTERNAL_52d73765_15_RenormKernel_cu_1520ed90_31066thrust23THRUST_300001_SM_800_NS6system6detail10sequential3seqE,(_ZN51_INTERNAL_52d73765_15_RenormKernel_cu_1520ed90_31064cuda3std3__45__cpo4cendE - _ZN51_INTERNAL_52d73765_15_RenormKernel_cu_1520ed90_31066thrust23THRUST_300001_SM_800_NS6system6detail10sequential3seqE)
_ZN51_INTERNAL_52d73765_15_RenormKernel_cu_1520ed90_31066thrust23THRUST_300001_SM_800_NS6system6detail10sequential3seqE:
	.zero		1
	.type		_ZN51_INTERNAL_52d73765_15_RenormKernel_cu_1520ed90_31064cuda3std3__45__cpo4cendE,@object
	.size		_ZN51_INTERNAL_52d73765_15_RenormKernel_cu_1520ed90_31064cuda3std3__45__cpo4cendE,(_ZN51_INTERNAL_52d73765_15_RenormKernel_cu_1520ed90_31064cuda3std6ranges3__45__cpo9iter_swapE - _ZN51_INTERNAL_52d73765_15_RenormKernel_cu_1520ed90_31064cuda3std3__45__cpo4cendE)
_ZN51_INTERNAL_52d73765_15_RenormKernel_cu_1520ed90_31064cuda3std3__45__cpo4cendE:
	.zero		1
	.type		_ZN51_INTERNAL_52d73765_15_RenormKernel_cu_1520ed90_31064cuda3std6ranges3__45__cpo9iter_swapE,@object
	.size		_ZN51_INTERNAL_52d73765_15_RenormKernel_cu_1520ed90_31064cuda3std6ranges3__45__cpo9iter_swapE,(_ZN51_INTERNAL_52d73765_15_RenormKernel_cu_1520ed90_31064cuda3std3__45__cpo5crendE - _ZN51_INTERNAL_52d73765_15_RenormKernel_cu_1520ed90_31064cuda3std6ranges3__45__cpo9iter_swapE)
_ZN51_INTERNAL_52d73765_15_RenormKernel_cu_1520ed90_31064cuda3std6ranges3__45__cpo9iter_swapE:
	.zero		1
	.type		_ZN51_INTERNAL_52d73765_15_RenormKernel_cu_1520ed90_31064cuda3std3__45__cpo5crendE,@object
	.size		_ZN51_INTERNAL_52d73765_15_RenormKernel_cu_1520ed90_31064cuda3std3__45__cpo5crendE,(_ZN51_INTERNAL_52d73765_15_RenormKernel_cu_1520ed90_31064cuda3std6ranges3__45__cpo5cdataE - _ZN51_INTERNAL_52d73765_15_RenormKernel_cu_1520ed90_31064cuda3std3__45__cpo5crendE)
_ZN51_INTERNAL_52d73765_15_RenormKernel_cu_1520ed90_31064cuda3std3__45__cpo5crendE:
	.zero		1
	.type		_ZN51_INTERNAL_52d73765_15_RenormKernel_cu_1520ed90_31064cuda3std6ranges3__45__cpo5cdataE,@object
	.size		_ZN51_INTERNAL_52d73765_15_RenormKernel_cu_1520ed90_31064cuda3std6ranges3__45__cpo5cdataE,(_ZN51_INTERNAL_52d73765_15_RenormKernel_cu_1520ed90_31064cuda3std6ranges3__45__cpo3endE - _ZN51_INTERNAL_52d73765_15_RenormKernel_cu_1520ed90_31064cuda3std6ranges3__45__cpo5cdataE)
_ZN51_INTERNAL_52d73765_15_RenormKernel_cu_1520ed90_31064cuda3std6ranges3__45__cpo5cdataE:
	.zero		1
	.type		_ZN51_INTERNAL_52d73765_15_RenormKernel_cu_1520ed90_31064cuda3std6ranges3__45__cpo3endE,@object
	.size		_ZN51_INTERNAL_52d73765_15_RenormKernel_cu_1520ed90_31064cuda3std6ranges3__45__cpo3endE,(_ZN51_INTERNAL_52d73765_15_RenormKernel_cu_1520ed90_31064cuda3std3__419piecewise_constructE - _ZN51_INTERNAL_52d73765_15_RenormKernel_cu_1520ed90_31064cuda3std6ranges3__45__cpo3endE)
_ZN51_INTERNAL_52d73765_15_RenormKernel_cu_1520ed90_31064cuda3std6ranges3__45__cpo3endE:
	.zero		1
	.type		_ZN51_INTERNAL_52d73765_15_RenormKernel_cu_1520ed90_31064cuda3std3__419piecewise_constructE,@object
	.size		_ZN51_INTERNAL_52d73765_15_RenormKernel_cu_1520ed90_31064cuda3std3__419piecewise_constructE,(_ZN51_INTERNAL_52d73765_15_RenormKernel_cu_1520ed90_31064cuda3std6ranges3__45__cpo5ssizeE - _ZN51_INTERNAL_52d73765_15_RenormKernel_cu_1520ed90_31064cuda3std3__419piecewise_constructE)
_ZN51_INTERNAL_52d73765_15_RenormKernel_cu_1520ed90_31064cuda3std3__419piecewise_constructE:
	.zero		1
	.type		_ZN51_INTERNAL_52d73765_15_RenormKernel_cu_1520ed90_31064cuda3std6ranges3__45__cpo5ssizeE,@object
	.size		_ZN51_INTERNAL_52d73765_15_RenormKernel_cu_1520ed90_31064cuda3std6ranges3__45__cpo5ssizeE,(_ZN51_INTERNAL_52d73765_15_RenormKernel_cu_1520ed90_31064cuda3std3__45__cpo3endE - _ZN51_INTERNAL_52d73765_15_RenormKernel_cu_1520ed90_31064cuda3std6ranges3__45__cpo5ssizeE)
_ZN51_INTERNAL_52d73765_15_RenormKernel_cu_1520ed90_31064cuda3std6ranges3__45__cpo5ssizeE:
	.zero		1
	.type		_ZN51_INTERNAL_52d73765_15_RenormKernel_cu_1520ed90_31064cuda3std3__45__cpo3endE,@object
	.size		_ZN51_INTERNAL_52d73765_15_RenormKernel_cu_1520ed90_31064cuda3std3__45__cpo3endE,(_ZN51_INTERNAL_52d73765_15_RenormKernel_cu_1520ed90_31064cuda3std6ranges3__45__cpo4cendE - _ZN51_INTERNAL_52d73765_15_RenormKernel_cu_1520ed90_31064cuda3std3__45__cpo3endE)
_ZN51_INTERNAL_52d73765_15_RenormKernel_cu_1520ed90_31064cuda3std3__45__cpo3endE:
	.zero		1
	.type		_ZN51_INTERNAL_52d73765_15_RenormKernel_cu_1520ed90_31064cuda3std6ranges3__45__cpo4cendE,@object
	.size		_ZN51_INTERNAL_52d73765_15_RenormKernel_cu_1520ed90_31064cuda3std6ranges3__45__cpo4cendE,(_ZN51_INTERNAL_52d73765_15_RenormKernel_cu_1520ed90_31064cuda3std3__45__cpo4rendE - _ZN51_INTERNAL_52d73765_15_RenormKernel_cu_1520ed90_31064cuda3std6ranges3__45__cpo4cendE)
_ZN51_INTERNAL_52d73765_15_RenormKernel_cu_1520ed90_31064cuda3std6ranges3__45__cpo4cendE:
	.zero		1
	.type		_ZN51_INTERNAL_52d73765_15_RenormKernel_cu_1520ed90_31064cuda3std3__45__cpo4rendE,@object
	.size		_ZN51_INTERNAL_52d73765_15_RenormKernel_cu_1520ed90_31064cuda3std3__45__cpo4rendE,(_ZN51_INTERNAL_52d73765_15_RenormKernel_cu_1520ed90_31064cuda3std6ranges3__45__cpo4prevE - _ZN51_INTERNAL_52d73765_15_RenormKernel_cu_1520ed90_31064cuda3std3__45__cpo4rendE)
_ZN51_INTERNAL_52d73765_15_RenormKernel_cu_1520ed90_31064cuda3std3__45__cpo4rendE:
	.zero		1
	.type		_ZN51_INTERNAL_52d73765_15_RenormKernel_cu_1520ed90_31064cuda3std6ranges3__45__cpo4prevE,@object
	.size		_ZN51_INTERNAL_52d73765_15_RenormKernel_cu_1520ed90_31064cuda3std6ranges3__45__cpo4prevE,(_ZN51_INTERNAL_52d73765_15_RenormKernel_cu_1520ed90_31064cuda3std6ranges3__45__cpo9iter_moveE - _ZN51_INTERNAL_52d73765_15_RenormKernel_cu_1520ed90_31064cuda3std6ranges3__45__cpo4prevE)
_ZN51_INTERNAL_52d73765_15_RenormKernel_cu_1520ed90_31064cuda3std6ranges3__45__cpo4prevE:
	.zero		1
	.type		_ZN51_INTERNAL_52d73765_15_RenormKernel_cu_1520ed90_31064cuda3std6ranges3__45__cpo9iter_moveE,@object
	.size		_ZN51_INTERNAL_52d73765_15_RenormKernel_cu_1520ed90_31064cuda3std6ranges3__45__cpo9iter_moveE,(.L_17 - _ZN51_INTERNAL_52d73765_15_RenormKernel_cu_1520ed90_31064cuda3std6ranges3__45__cpo9iter_moveE)
_ZN51_INTERNAL_52d73765_15_RenormKernel_cu_1520ed90_31064cuda3std6ranges3__45__cpo9iter_moveE:
	.zero		1
.L_17:


//--------------------- SYMBOLS --------------------------

	.type		__assertfail,@function
